// auto-generated by cutlass_sweep.gemm — config: {"arch": "sm_90", "cluster_m": 2, "cluster_n": 1, "dtype": "bf16", "dtype_b": "bf16", "layout": "nt", "stages": 0, "tile_k": 16, "tile_m": 384, "tile_n": 512}
#include "cutlass/cutlass.h"
#include "cutlass/gemm/collective/collective_builder.hpp"
#include "cutlass/gemm/device/gemm_universal_adapter.h"
#include "cutlass/gemm/kernel/gemm_universal.hpp"
#include "cutlass/epilogue/collective/collective_builder.hpp"

using ElemA = cutlass::bfloat16_t;
using ElemB = cutlass::bfloat16_t;
using ElemCD = cutlass::bfloat16_t;
using Acc  = float;
using TileShape    = cute::Shape<cute::_384, cute::_512, cute::_16>;
using ClusterShape = cute::Shape<cute::_2, cute::_1, cute::_1>;

using CollectiveEpilogue = typename cutlass::epilogue::collective::CollectiveBuilder<
    cutlass::arch::Sm90, cutlass::arch::OpClassTensorOp,
    TileShape, ClusterShape,
    cutlass::epilogue::collective::EpilogueTileAuto,
    Acc, Acc,
    ElemCD, cutlass::layout::RowMajor, 128 / cutlass::sizeof_bits<ElemCD>::value,
    ElemCD, cutlass::layout::RowMajor, 128 / cutlass::sizeof_bits<ElemCD>::value,
    cutlass::epilogue::collective::EpilogueScheduleAuto
  >::CollectiveOp;

using CollectiveMainloop = typename cutlass::gemm::collective::CollectiveBuilder<
    cutlass::arch::Sm90, cutlass::arch::OpClassTensorOp,
    ElemA, cutlass::layout::RowMajor, 128 / cutlass::sizeof_bits<ElemA>::value,
    ElemB, cutlass::layout::ColumnMajor, 128 / cutlass::sizeof_bits<ElemB>::value,
    Acc,
    TileShape, ClusterShape,
    cutlass::gemm::collective::StageCountAutoCarveout<static_cast<int>(sizeof(typename CollectiveEpilogue::SharedStorage))>,
    cutlass::gemm::collective::KernelScheduleAuto
  >::CollectiveOp;

using GemmKernel = cutlass::gemm::kernel::GemmUniversal<
    cute::Shape<int,int,int,int>,
    CollectiveMainloop,
    CollectiveEpilogue
>;
using Gemm = cutlass::gemm::device::GemmUniversalAdapter<GemmKernel>;

// Force the device kernel symbol into the cubin without needing a host main.
auto* _anchor = &cutlass::device_kernel<GemmKernel>;


// ===== COMPILED SASS (sm_90a) =====

	.target	sm_90a

	.elftype	@"ET_EXEC"


//--------------------- .note.nv.tkinfo           --------------------------
	.section	.note.nv.tkinfo,"",@"SHT_NOTE"
	.sectionflags	@"SHF_NOTE_NV_TKINFO"
	.tkinfo
        /*0018*/ 	.word	0x00000002
        /*0030*/ 	.string	""
        /*0030*/ 	.string	"ptxas"
        /*0030*/ 	.string	"Cuda compilation tools, release 13.0, V13.0.88"
        /*0030*/ 	.string	"Build cuda_13.0.r13.0/compiler.36424714_0"
        /*0030*/ 	.string	"-arch sm_90a -m 64 "



//--------------------- .note.nv.cuinfo           --------------------------
	.section	.note.nv.cuinfo,"",@"SHT_NOTE"
	.sectionflags	@"SHF_NOTE_NV_CUINFO"
        /*0018*/ 	.short	0x0002
        /*001a*/ 	.short	0x005a
        /*001c*/ 	.short	0x0082
	.zero		2


//--------------------- .nv.info                  --------------------------
	.section	.nv.info,"",@"SHT_CUDA_INFO"
	.align	4


	//----- nvinfo : EIATTR_REGCOUNT
	.align		4
        /*0000*/ 	.byte	0x04, 0x2f
        /*0002*/ 	.short	(.L_15 - .L_14)
	.align		4
.L_14:
        /*0004*/ 	.word	index@(_ZN7cutlass13device_kernelINS_4gemm6kernel13GemmUniversalIN4cute5tupleIJiiiiEEENS1_10collective13CollectiveMmaINS1_34MainloopSm90TmaGmmaWarpSpecializedILi8ENS5_IJNS4_1CILi2EEENSA_ILi1EEESC_EEENS1_35KernelTmaWarpSpecializedCooperativeEEENS5_IJNSA_ILi384EEENSA_ILi512EEENSA_ILi16EEEEEENS_10bfloat16_tENS5_IJlSC_lEEESK_SL_NS4_8TiledMMAINS4_8MMA_AtomIJNS4_4SM904GMMA28MMA_64x256x16_F32BF16BF16_SSILNSP_5MajorE0ELSR_0ELNSP_7ScaleInE1ELSS_1EEEEEENS4_6LayoutISD_NS5_IJSC_NSA_ILi0EEESW_EEEEENS5_IJNS4_10UnderscoreESZ_SZ_EEEEENS4_13SM90_TMA_LOADENS4_14ComposedLayoutINS4_7SwizzleILi1ELi4ELi3EEENS4_18smem_ptr_flag_bitsILi16EEENSV_INS5_IJNSA_ILi8EEESI_EEENS5_IJSI_SC_EEEEEEEvNS4_8identityENS4_23SM90_TMA_LOAD_MULTICASTES1C_vS1D_EENS_8epilogue10collective6detail29Sm90TmaWarpSpecializedAdapterINS1H_15DefaultEpilogueISK_SL_SL_NS1G_6thread17LinearCombinationISK_Li1EffLNS1L_9ScaleType4KindE0ELNS_15FloatRoundStyleE2ESK_EENS1_15EpilogueDefaultEEEEEvvEEEEvNT_6ParamsE)
        /*0008*/ 	.word	0x000000a8


	//----- nvinfo : EIATTR_FRAME_SIZE
	.align		4
.L_15:
        /*000c*/ 	.byte	0x04, 0x11
        /*000e*/ 	.short	(.L_17 - .L_16)
	.align		4
.L_16:
        /*0010*/ 	.word	index@(_ZN7cutlass13device_kernelINS_4gemm6kernel13GemmUniversalIN4cute5tupleIJiiiiEEENS1_10collective13CollectiveMmaINS1_34MainloopSm90TmaGmmaWarpSpecializedILi8ENS5_IJNS4_1CILi2EEENSA_ILi1EEESC_EEENS1_35KernelTmaWarpSpecializedCooperativeEEENS5_IJNSA_ILi384EEENSA_ILi512EEENSA_ILi16EEEEEENS_10bfloat16_tENS5_IJlSC_lEEESK_SL_NS4_8TiledMMAINS4_8MMA_AtomIJNS4_4SM904GMMA28MMA_64x256x16_F32BF16BF16_SSILNSP_5MajorE0ELSR_0ELNSP_7ScaleInE1ELSS_1EEEEEENS4_6LayoutISD_NS5_IJSC_NSA_ILi0EEESW_EEEEENS5_IJNS4_10UnderscoreESZ_SZ_EEEEENS4_13SM90_TMA_LOADENS4_14ComposedLayoutINS4_7SwizzleILi1ELi4ELi3EEENS4_18smem_ptr_flag_bitsILi16EEENSV_INS5_IJNSA_ILi8EEESI_EEENS5_IJSI_SC_EEEEEEEvNS4_8identityENS4_23SM90_TMA_LOAD_MULTICASTES1C_vS1D_EENS_8epilogue10collective6detail29Sm90TmaWarpSpecializedAdapterINS1H_15DefaultEpilogueISK_SL_SL_NS1G_6thread17LinearCombinationISK_Li1EffLNS1L_9ScaleType4KindE0ELNS_15FloatRoundStyleE2ESK_EENS1_15EpilogueDefaultEEEEEvvEEEEvNT_6ParamsE)
        /*0014*/ 	.word	0x000012c0


	//----- nvinfo : EIATTR_MIN_STACK_SIZE
	.align		4
.L_17:
        /*0018*/ 	.byte	0x04, 0x12
        /*001a*/ 	.short	(.L_19 - .L_18)
	.align		4
.L_18:
        /*001c*/ 	.word	index@(_ZN7cutlass13device_kernelINS_4gemm6kernel13GemmUniversalIN4cute5tupleIJiiiiEEENS1_10collective13CollectiveMmaINS1_34MainloopSm90TmaGmmaWarpSpecializedILi8ENS5_IJNS4_1CILi2EEENSA_ILi1EEESC_EEENS1_35KernelTmaWarpSpecializedCooperativeEEENS5_IJNSA_ILi384EEENSA_ILi512EEENSA_ILi16EEEEEENS_10bfloat16_tENS5_IJlSC_lEEESK_SL_NS4_8TiledMMAINS4_8MMA_AtomIJNS4_4SM904GMMA28MMA_64x256x16_F32BF16BF16_SSILNSP_5MajorE0ELSR_0ELNSP_7ScaleInE1ELSS_1EEEEEENS4_6LayoutISD_NS5_IJSC_NSA_ILi0EEESW_EEEEENS5_IJNS4_10UnderscoreESZ_SZ_EEEEENS4_13SM90_TMA_LOADENS4_14ComposedLayoutINS4_7SwizzleILi1ELi4ELi3EEENS4_18smem_ptr_flag_bitsILi16EEENSV_INS5_IJNSA_ILi8EEESI_EEENS5_IJSI_SC_EEEEEEEvNS4_8identityENS4_23SM90_TMA_LOAD_MULTICASTES1C_vS1D_EENS_8epilogue10collective6detail29Sm90TmaWarpSpecializedAdapterINS1H_15DefaultEpilogueISK_SL_SL_NS1G_6thread17LinearCombinationISK_Li1EffLNS1L_9ScaleType4KindE0ELNS_15FloatRoundStyleE2ESK_EENS1_15EpilogueDefaultEEEEEvvEEEEvNT_6ParamsE)
        /*0020*/ 	.word	0x000012c0
.L_19:


//--------------------- .nv.compat                --------------------------
	.section	.nv.compat,"",@"SHT_CUDA_COMPAT_INFO"
	.align	4
        /*0000*/ 	.byte	0x02, 0x09, 0x01, 0x00, 0x02, 0x02, 0x04, 0x00, 0x02, 0x05, 0x05, 0x00, 0x03, 0x07, 0x01, 0x01
        /*0010*/ 	.byte	0x02, 0x03, 0x01, 0x00, 0x02, 0x06, 0x01, 0x00, 0x04, 0x0b, 0x08, 0x00, 0x00, 0x00, 0x00, 0x00
        /*0020*/ 	.byte	0x00, 0x00, 0x00, 0x00


//--------------------- .nv.info._ZN7cutlass13device_kernelINS_4gemm6kernel13GemmUniversalIN4cute5tupleIJiiiiEEENS1_10collective13CollectiveMmaINS1_34MainloopSm90TmaGmmaWarpSpecializedILi8ENS5_IJNS4_1CILi2EEENSA_ILi1EEESC_EEENS1_35KernelTmaWarpSpecializedCooperativeEEENS5_IJNSA_ILi384EEENSA_ILi512EEENSA_ILi16EEEEEENS_10bfloat16_tENS5_IJlSC_lEEESK_SL_NS4_8TiledMMAINS4_8MMA_AtomIJNS4_4SM904GMMA28MMA_64x256x16_F32BF16BF16_SSILNSP_5MajorE0ELSR_0ELNSP_7ScaleInE1ELSS_1EEEEEENS4_6LayoutISD_NS5_IJSC_NSA_ILi0EEESW_EEEEENS5_IJNS4_10UnderscoreESZ_SZ_EEEEENS4_13SM90_TMA_LOADENS4_14ComposedLayoutINS4_7SwizzleILi1ELi4ELi3EEENS4_18smem_ptr_flag_bitsILi16EEENSV_INS5_IJNSA_ILi8EEESI_EEENS5_IJSI_SC_EEEEEEEvNS4_8identityENS4_23SM90_TMA_LOAD_MULTICASTES1C_vS1D_EENS_8epilogue10collective6detail29Sm90TmaWarpSpecializedAdapterINS1H_15DefaultEpilogueISK_SL_SL_NS1G_6thread17LinearCombinationISK_Li1EffLNS1L_9ScaleType4KindE0ELNS_15FloatRoundStyleE2ESK_EENS1_15EpilogueDefaultEEEEEvvEEEEvNT_6ParamsE --------------------------
	.section	.nv.info._ZN7cutlass13device_kernelINS_4gemm6kernel13GemmUniversalIN4cute5tupleIJiiiiEEENS1_10collective13CollectiveMmaINS1_34MainloopSm90TmaGmmaWarpSpecializedILi8ENS5_IJNS4_1CILi2EEENSA_ILi1EEESC_EEENS1_35KernelTmaWarpSpecializedCooperativeEEENS5_IJNSA_ILi384EEENSA_ILi512EEENSA_ILi16EEEEEENS_10bfloat16_tENS5_IJlSC_lEEESK_SL_NS4_8TiledMMAINS4_8MMA_AtomIJNS4_4SM904GMMA28MMA_64x256x16_F32BF16BF16_SSILNSP_5MajorE0ELSR_0ELNSP_7ScaleInE1ELSS_1EEEEEENS4_6LayoutISD_NS5_IJSC_NSA_ILi0EEESW_EEEEENS5_IJNS4_10UnderscoreESZ_SZ_EEEEENS4_13SM90_TMA_LOADENS4_14ComposedLayoutINS4_7SwizzleILi1ELi4ELi3EEENS4_18smem_ptr_flag_bitsILi16EEENSV_INS5_IJNSA_ILi8EEESI_EEENS5_IJSI_SC_EEEEEEEvNS4_8identityENS4_23SM90_TMA_LOAD_MULTICASTES1C_vS1D_EENS_8epilogue10collective6detail29Sm90TmaWarpSpecializedAdapterINS1H_15DefaultEpilogueISK_SL_SL_NS1G_6thread17LinearCombinationISK_Li1EffLNS1L_9ScaleType4KindE0ELNS_15FloatRoundStyleE2ESK_EENS1_15EpilogueDefaultEEEEEvvEEEEvNT_6ParamsE,"",@"SHT_CUDA_INFO"
	.sectionflags	@""
	.align	4


	//----- nvinfo : EIATTR_CUDA_API_VERSION
	.align		4
        /*0000*/ 	.byte	0x04, 0x37
        /*0002*/ 	.short	(.L_21 - .L_20)
.L_20:
        /*0004*/ 	.word	0x00000082


	//----- nvinfo : EIATTR_KPARAM_INFO
	.align		4
.L_21:
        /*0008*/ 	.byte	0x04, 0x17
        /*000a*/ 	.short	(.L_23 - .L_22)
.L_22:
        /*000c*/ 	.word	0x00000000
        /*0010*/ 	.short	0x0000
        /*0012*/ 	.short	0x0070
        /*0014*/ 	.byte	0x00, 0xf0, 0x01, 0x10


	//----- nvinfo : EIATTR_SPARSE_MMA_MASK
	.align		4
.L_23:
        /*0018*/ 	.byte	0x03, 0x50
        /*001a*/ 	.short	0x0000


	//----- nvinfo : EIATTR_MAXREG_COUNT
	.align		4
        /*001c*/ 	.byte	0x03, 0x1b
        /*001e*/ 	.short	0x00a8


	//----- nvinfo : EIATTR_NUM_BARRIERS
	.align		4
        /*0020*/ 	.byte	0x02, 0x4c
        /*0022*/ 	.byte	0x01
	.zero		1


	//----- nvinfo : EIATTR_EXTERNS
	.align		4
        /*0024*/ 	.byte	0x04, 0x0f
        /*0026*/ 	.short	(.L_25 - .L_24)


	//   ....[0]....
	.align		4
.L_24:
        /*0028*/ 	.word	index@(__assertfail)


	//----- nvinfo : EIATTR_ANNOTATIONS
	.align		4
.L_25:
        /*002c*/ 	.byte	0x04, 0x55
        /*002e*/ 	.short	(.L_27 - .L_26)


	//   ....[0]....
.L_26:
        /*0030*/ 	.word	0x00000001
        /*0034*/ 	.byte	0xf0, 0x07, 0x00, 0x00, 0x01, 0x00, 0x00, 0x00, 0xd0, 0x08, 0x00, 0x00, 0x01, 0x00, 0x00, 0x00
        /* <DEDUP_REMOVED lines=1405> */
        /*5814*/ 	.byte	0xc0, 0xdd, 0x03, 0x00, 0x01, 0x00, 0x00, 0x00, 0xe0, 0xdd, 0x03, 0x00


	//----- nvinfo : EIATTR_MERCURY_ISA_VERSION
	.align		4
.L_27:
        /*5820*/ 	.byte	0x03, 0x5f
        /*5822*/ 	.short	0x0101


	//----- nvinfo : EIATTR_INT_WARP_WIDE_INSTR_OFFSETS
	.align		4
        /*5824*/ 	.byte	0x04, 0x31
        /*5826*/ 	.short	(.L_29 - .L_28)


	//   ....[0]....
.L_28:
        /*5828*/ 	.word	0x00000620


	//   ....[1]....
        /*582c*/ 	.word	0x00000630


	//   ....[2]....
        /*5830*/ 	.word	0x00000790


	//----- nvinfo : EIATTR_COOP_GROUP_MASK_REGIDS
	.align		4
.L_29:
        /*5834*/ 	.byte	0x04, 0x29
        /*5836*/ 	.short	(.L_31 - .L_30)


	//   ....[0]....
.L_30:
        /*5838*/ 	.word	0xffffffff


	//   ....[1]....
        /*583c*/ 	.word	0xffffffff


	//   ....[2]....
        /*5840*/ 	.word	0xffffffff


	//   ....[3]....
        /*5844*/ 	.word	0xffffffff


	//   ....[4]....
        /*5848*/ 	.word	0xffffffff


	//   ....[5]....
        /*584c*/ 	.word	0xffffffff


	//----- nvinfo : EIATTR_COOP_GROUP_INSTR_OFFSETS
	.align		4
.L_31:
        /*5850*/ 	.byte	0x04, 0x28
        /*5852*/ 	.short	(.L_33 - .L_32)


	//   ....[0]....
.L_32:
        /*5854*/ 	.word	0x00000070


	//   ....[1]....
        /*5858*/ 	.word	0x00000080


	//   ....[2]....
        /*585c*/ 	.word	0x000001a0


	//   ....[3]....
        /*5860*/ 	.word	0x00000480


	//   ....[4]....
        /*5864*/ 	.word	0x00000910


	//   ....[5]....
        /*5868*/ 	.word	0x000014e0


	//----- nvinfo : EIATTR_REG_RECONFIG
	.align		4
.L_33:
        /*586c*/ 	.byte	0x01, 0x54
	.zero		2


	//----- nvinfo : EIATTR_SYSCALL_OFFSETS
	.align		4
        /*5870*/ 	.byte	0x04, 0x46
        /*5872*/ 	.short	(.L_35 - .L_34)


	//   ....[0]....
.L_34:
        /*5874*/ 	.word	0x00001690


	//----- nvinfo : EIATTR_MBARRIER_INSTR_OFFSETS
	.align		4
.L_35:
        /*5878*/ 	.byte	0x04, 0x39
        /*587a*/ 	.short	(.L_37 - .L_36)


	//   ....[0]....
.L_36:
        /*587c*/ 	.word	0x00000340
        /*5880*/ 	.word	0x000000ff
        /*5884*/ 	.word	0x00000000
        /*5888*/ 	.short	0x0100
        /*588a*/ 	.byte	0x08
	.zero		1


	//   ....[1]....
        /*588c*/ 	.word	0x00000350
        /*5890*/ 	.word	0x000000ff
        /*5894*/ 	.word	0x00000040
        /*5898*/ 	.short	0x0100
        /*589a*/ 	.byte	0x08
	.zero		1


	//   ....[2]....
        /*589c*/ 	.word	0x00000360
        /*58a0*/ 	.word	0x000000ff
        /*58a4*/ 	.word	0x00000008
        /*58a8*/ 	.short	0x0100
        /*58aa*/ 	.byte	0x08
	.zero		1


	//   ....[3]....
        /*58ac*/ 	.word	0x00000370
        /*58b0*/ 	.word	0x000000ff
        /*58b4*/ 	.word	0x00000048
        /*58b8*/ 	.short	0x0100
        /*58ba*/ 	.byte	0x08
	.zero		1


	//   ....[4]....
        /*58bc*/ 	.word	0x00000380
        /*58c0*/ 	.word	0x000000ff
        /*58c4*/ 	.word	0x00000010
        /*58c8*/ 	.short	0x0100
        /*58ca*/ 	.byte	0x08
	.zero		1


	//   ....[5]....
        /*58cc*/ 	.word	0x00000390
        /*58d0*/ 	.word	0x000000ff
        /*58d4*/ 	.word	0x00000050
        /*58d8*/ 	.short	0x0100
        /*58da*/ 	.byte	0x08
	.zero		1


	//   ....[6]....
        /*58dc*/ 	.word	0x000003a0
        /*58e0*/ 	.word	0x000000ff
        /*58e4*/ 	.word	0x00000018
        /*58e8*/ 	.short	0x0100
        /*58ea*/ 	.byte	0x08
	.zero		1


	//   ....[7]....
        /*58ec*/ 	.word	0x000003b0
        /*58f0*/ 	.word	0x000000ff
        /*58f4*/ 	.word	0x00000058
        /*58f8*/ 	.short	0x0100
        /*58fa*/ 	.byte	0x08
	.zero		1


	//   ....[8]....
        /*58fc*/ 	.word	0x000003c0
        /*5900*/ 	.word	0x000000ff
        /*5904*/ 	.word	0x00000020
        /*5908*/ 	.short	0x0100
        /*590a*/ 	.byte	0x08
	.zero		1


	//   ....[9]....
        /*590c*/ 	.word	0x000003d0
        /*5910*/ 	.word	0x000000ff
        /*5914*/ 	.word	0x00000060
        /*5918*/ 	.short	0x0100
        /*591a*/ 	.byte	0x08
	.zero		1


	//   ....[10]....
        /*591c*/ 	.word	0x000003e0
        /*5920*/ 	.word	0x000000ff
        /*5924*/ 	.word	0x00000028
        /*5928*/ 	.short	0x0100
        /*592a*/ 	.byte	0x08
	.zero		1


	//   ....[11]....
        /*592c*/ 	.word	0x000003f0
        /*5930*/ 	.word	0x000000ff
        /*5934*/ 	.word	0x00000068
        /*5938*/ 	.short	0x0100
        /*593a*/ 	.byte	0x08
	.zero		1


	//   ....[12]....
        /*593c*/ 	.word	0x00000400
        /*5940*/ 	.word	0x000000ff
        /*5944*/ 	.word	0x00000030
        /*5948*/ 	.short	0x0100
        /*594a*/ 	.byte	0x08
	.zero		1


	//   ....[13]....
        /*594c*/ 	.word	0x00000410
        /*5950*/ 	.word	0x000000ff
        /*5954*/ 	.word	0x00000070
        /*5958*/ 	.short	0x0100
        /*595a*/ 	.byte	0x08
	.zero		1


	//   ....[14]....
        /*595c*/ 	.word	0x00000420
        /*5960*/ 	.word	0x000000ff
        /*5964*/ 	.word	0x00000038
        /*5968*/ 	.short	0x0100
        /*596a*/ 	.byte	0x08
	.zero		1


	//   ....[15]....
        /*596c*/ 	.word	0x00000430
        /*5970*/ 	.word	0x000000ff
        /*5974*/ 	.word	0x00000078
        /*5978*/ 	.short	0x0100
        /*597a*/ 	.byte	0x08
	.zero		1


	//   ....[16]....
        /*597c*/ 	.word	0x00000810
        /*5980*/ 	.word	0x000000ff
        /*5984*/ 	.word	0x00000090
        /*5988*/ 	.short	0x0100
        /*598a*/ 	.byte	0x06
	.zero		1


	//   ....[17]....
        /*598c*/ 	.word	0x00000860
        /*5990*/ 	.word	0x000000ff
        /*5994*/ 	.word	0x00000098
        /*5998*/ 	.short	0x0100
        /*599a*/ 	.byte	0x06
	.zero		1


	//   ....[18]....
        /*599c*/ 	.word	0x00001730
        /*59a0*/ 	.word	0x00000003
        /*59a4*/ 	.word	0x00000000
        /*59a8*/ 	.short	0x010a
        /*59aa*/ 	.byte	0x3f
	.zero		1


	//   ....[19]....
        /*59ac*/ 	.word	0x00001770
        /*59b0*/ 	.word	0x00000003
        /*59b4*/ 	.word	0x00000000
        /*59b8*/ 	.short	0x010a
        /*59ba*/ 	.byte	0x3f
	.zero		1


	//   ....[20]....
        /*59bc*/ 	.word	0x00002f40
        /*59c0*/ 	.word	0x000000ff
        /*59c4*/ 	.word	0x00000000
        /*59c8*/ 	.short	0x010a
        /*59ca*/ 	.byte	0x04
	.zero		1


	//   ....[21]....
        /*59cc*/ 	.word	0x00002f80
        /*59d0*/ 	.word	0x000000ff
        /*59d4*/ 	.word	0x00000000
        /*59d8*/ 	.short	0x010a
        /*59da*/ 	.byte	0x04
	.zero		1


	//   ....[22]....
        /*59dc*/ 	.word	0x00007d20
        /*59e0*/ 	.word	0x00000005
        /*59e4*/ 	.word	0x00000000
        /*59e8*/ 	.short	0x0101
        /*59ea*/ 	.byte	0x3f
	.zero		1


	//   ....[23]....
        /*59ec*/ 	.word	0x00007f10
        /*59f0*/ 	.word	0x00000000
        /*59f4*/ 	.word	0x00000000
        /*59f8*/ 	.short	0x0101
        /*59fa*/ 	.byte	0x3f
	.zero		1


	//   ....[24]....
        /*59fc*/ 	.word	0x0003d940
        /*5a00*/ 	.word	0x0000000f
        /*5a04*/ 	.word	0x00000040
        /*5a08*/ 	.short	0x010a
        /*5a0a*/ 	.byte	0x3f
	.zero		1


	//   ....[25]....
        /*5a0c*/ 	.word	0x0003dd50
        /*5a10*/ 	.word	0x00000002
        /*5a14*/ 	.word	0x00000098
        /*5a18*/ 	.short	0x0101
        /*5a1a*/ 	.byte	0x3f
	.zero		1


	//   ....[26]....
        /*5a1c*/ 	.word	0x0003e4f0
        /*5a20*/ 	.word	0x00000005
        /*5a24*/ 	.word	0x00000000
        /*5a28*/ 	.short	0x010a
        /*5a2a*/ 	.byte	0x3f
	.zero		1


	//   ....[27]....
        /*5a2c*/ 	.word	0x0003e580
        /*5a30*/ 	.word	0x00000007
        /*5a34*/ 	.word	0x00000000
        /*5a38*/ 	.short	0x010a
        /*5a3a*/ 	.byte	0x3f
	.zero		1


	//   ....[28]....
        /*5a3c*/ 	.word	0x0003e610
        /*5a40*/ 	.word	0x00000007
        /*5a44*/ 	.word	0x00000000
        /*5a48*/ 	.short	0x010a
        /*5a4a*/ 	.byte	0x3f
	.zero		1


	//   ....[29]....
        /*5a4c*/ 	.word	0x0003e6a0
        /*5a50*/ 	.word	0x00000007
        /*5a54*/ 	.word	0x00000000
        /*5a58*/ 	.short	0x010a
        /*5a5a*/ 	.byte	0x3f
	.zero		1


	//   ....[30]....
        /*5a5c*/ 	.word	0x0003e730
        /*5a60*/ 	.word	0x00000007
        /*5a64*/ 	.word	0x00000000
        /*5a68*/ 	.short	0x010a
        /*5a6a*/ 	.byte	0x3f
	.zero		1


	//   ....[31]....
        /*5a6c*/ 	.word	0x0003e7c0
        /*5a70*/ 	.word	0x00000007
        /*5a74*/ 	.word	0x00000000
        /*5a78*/ 	.short	0x010a
        /*5a7a*/ 	.byte	0x3f
	.zero		1


	//   ....[32]....
        /*5a7c*/ 	.word	0x0003e850
        /*5a80*/ 	.word	0x00000007
        /*5a84*/ 	.word	0x00000000
        /*5a88*/ 	.short	0x010a
        /*5a8a*/ 	.byte	0x3f
	.zero		1


	//   ....[33]....
        /*5a8c*/ 	.word	0x0003e8e0
        /*5a90*/ 	.word	0x00000003
        /*5a94*/ 	.word	0x00000000
        /*5a98*/ 	.short	0x010a
        /*5a9a*/ 	.byte	0x3f
	.zero		1


	//   ....[34]....
        /*5a9c*/ 	.word	0x0003e940
        /*5aa0*/ 	.word	0x00000003
        /*5aa4*/ 	.word	0x00000000
        /*5aa8*/ 	.short	0x010a
        /*5aaa*/ 	.byte	0x3f
	.zero		1


	//   ....[35]....
        /*5aac*/ 	.word	0x0003e9a0
        /*5ab0*/ 	.word	0x00000007
        /*5ab4*/ 	.word	0x00000000
        /*5ab8*/ 	.short	0x010a
        /*5aba*/ 	.byte	0x3f
	.zero		1


	//   ....[36]....
        /*5abc*/ 	.word	0x0003ea70
        /*5ac0*/ 	.word	0x0000000f
        /*5ac4*/ 	.word	0x00000040
        /*5ac8*/ 	.short	0x010a
        /*5aca*/ 	.byte	0x3f
	.zero		1


	//   ....[37]....
        /*5acc*/ 	.word	0x0003eb40
        /*5ad0*/ 	.word	0x00000005
        /*5ad4*/ 	.word	0x00000000
        /*5ad8*/ 	.short	0x010a
        /*5ada*/ 	.byte	0x3f
	.zero		1


	//   ....[38]....
        /*5adc*/ 	.word	0x0003eb90
        /*5ae0*/ 	.word	0x00000007
        /*5ae4*/ 	.word	0x00000000
        /*5ae8*/ 	.short	0x010a
        /*5aea*/ 	.byte	0x3f
	.zero		1


	//   ....[39]....
        /*5aec*/ 	.word	0x0003ebe0
        /*5af0*/ 	.word	0x00000007
        /*5af4*/ 	.word	0x00000000
        /*5af8*/ 	.short	0x010a
        /*5afa*/ 	.byte	0x3f
	.zero		1


	//   ....[40]....
        /*5afc*/ 	.word	0x0003ec30
        /*5b00*/ 	.word	0x00000007
        /*5b04*/ 	.word	0x00000000
        /*5b08*/ 	.short	0x010a
        /*5b0a*/ 	.byte	0x3f
	.zero		1


	//   ....[41]....
        /*5b0c*/ 	.word	0x0003ec80
        /*5b10*/ 	.word	0x00000007
        /*5b14*/ 	.word	0x00000000
        /*5b18*/ 	.short	0x010a
        /*5b1a*/ 	.byte	0x3f
	.zero		1


	//   ....[42]....
        /*5b1c*/ 	.word	0x0003ecd0
        /*5b20*/ 	.word	0x00000007
        /*5b24*/ 	.word	0x00000000
        /*5b28*/ 	.short	0x010a
        /*5b2a*/ 	.byte	0x3f
	.zero		1


	//   ....[43]....
        /*5b2c*/ 	.word	0x0003ed20
        /*5b30*/ 	.word	0x00000007
        /*5b34*/ 	.word	0x00000000
        /*5b38*/ 	.short	0x010a
        /*5b3a*/ 	.byte	0x3f
	.zero		1


	//----- nvinfo : EIATTR_NUM_MBARRIERS
	.align		4
.L_37:
        /*5b3c*/ 	.byte	0x03, 0x38
        /*5b3e*/ 	.short	0x0012


	//----- nvinfo : EIATTR_EXIT_INSTR_OFFSETS
	.align		4
        /*5b40*/ 	.byte	0x04, 0x1c
        /*5b42*/ 	.short	(.L_39 - .L_38)


	//   ....[0]....
.L_38:
        /*5b44*/ 	.word	0x00000b70


	//   ....[1]....
        /*5b48*/ 	.word	0x00001400


	//   ....[2]....
        /*5b4c*/ 	.word	0x0003cfb0


	//   ....[3]....
        /*5b50*/ 	.word	0x0003d5d0


	//   ....[4]....
        /*5b54*/ 	.word	0x0003e930


	//----- nvinfo : EIATTR_MAX_THREADS
	.align		4
.L_39:
        /*5b58*/ 	.byte	0x04, 0x05
        /*5b5a*/ 	.short	(.L_41 - .L_40)
.L_40:
        /*5b5c*/ 	.word	0x00000180
        /*5b60*/ 	.word	0x00000001
        /*5b64*/ 	.word	0x00000001


	//----- nvinfo : EIATTR_CRS_STACK_SIZE
	.align		4
.L_41:
        /*5b68*/ 	.byte	0x04, 0x1e
        /*5b6a*/ 	.short	(.L_43 - .L_42)
.L_42:
        /*5b6c*/ 	.word	0x00000000


	//----- nvinfo : EIATTR_CBANK_PARAM_SIZE
	.align		4
.L_43:
        /*5b70*/ 	.byte	0x03, 0x19
        /*5b72*/ 	.short	0x0470


	//----- nvinfo : EIATTR_PARAM_CBANK
	.align		4
        /*5b74*/ 	.byte	0x04, 0x0a
        /*5b76*/ 	.short	(.L_45 - .L_44)
	.align		4
.L_44:
        /*5b78*/ 	.word	index@(.nv.constant0._ZN7cutlass13device_kernelINS_4gemm6kernel13GemmUniversalIN4cute5tupleIJiiiiEEENS1_10collective13CollectiveMmaINS1_34MainloopSm90TmaGmmaWarpSpecializedILi8ENS5_IJNS4_1CILi2EEENSA_ILi1EEESC_EEENS1_35KernelTmaWarpSpecializedCooperativeEEENS5_IJNSA_ILi384EEENSA_ILi512EEENSA_ILi16EEEEEENS_10bfloat16_tENS5_IJlSC_lEEESK_SL_NS4_8TiledMMAINS4_8MMA_AtomIJNS4_4SM904GMMA28MMA_64x256x16_F32BF16BF16_SSILNSP_5MajorE0ELSR_0ELNSP_7ScaleInE1ELSS_1EEEEEENS4_6LayoutISD_NS5_IJSC_NSA_ILi0EEESW_EEEEENS5_IJNS4_10UnderscoreESZ_SZ_EEEEENS4_13SM90_TMA_LOADENS4_14ComposedLayoutINS4_7SwizzleILi1ELi4ELi3EEENS4_18smem_ptr_flag_bitsILi16EEENSV_INS5_IJNSA_ILi8EEESI_EEENS5_IJSI_SC_EEEEEEEvNS4_8identityENS4_23SM90_TMA_LOAD_MULTICASTES1C_vS1D_EENS_8epilogue10collective6detail29Sm90TmaWarpSpecializedAdapterINS1H_15DefaultEpilogueISK_SL_SL_NS1G_6thread17LinearCombinationISK_Li1EffLNS1L_9ScaleType4KindE0ELNS_15FloatRoundStyleE2ESK_EENS1_15EpilogueDefaultEEEEEvvEEEEvNT_6ParamsE)
        /*5b7c*/ 	.short	0x0210
        /*5b7e*/ 	.short	0x0470


	//----- nvinfo : EIATTR_SW_WAR
	.align		4
.L_45:
        /*5b80*/ 	.byte	0x04, 0x36
        /*5b82*/ 	.short	(.L_47 - .L_46)
.L_46:
        /*5b84*/ 	.word	0x00000008
.L_47:


//--------------------- .nv.callgraph             --------------------------
	.section	.nv.callgraph,"",@"SHT_CUDA_CALLGRAPH"
	.align	4
	.sectionentsize	8
	.align		4
        /*0000*/ 	.word	0x00000000
	.align		4
        /*0004*/ 	.word	0xffffffff
	.align		4
        /*0008*/ 	.word	index@(_ZN7cutlass13device_kernelINS_4gemm6kernel13GemmUniversalIN4cute5tupleIJiiiiEEENS1_10collective13CollectiveMmaINS1_34MainloopSm90TmaGmmaWarpSpecializedILi8ENS5_IJNS4_1CILi2EEENSA_ILi1EEESC_EEENS1_35KernelTmaWarpSpecializedCooperativeEEENS5_IJNSA_ILi384EEENSA_ILi512EEENSA_ILi16EEEEEENS_10bfloat16_tENS5_IJlSC_lEEESK_SL_NS4_8TiledMMAINS4_8MMA_AtomIJNS4_4SM904GMMA28MMA_64x256x16_F32BF16BF16_SSILNSP_5MajorE0ELSR_0ELNSP_7ScaleInE1ELSS_1EEEEEENS4_6LayoutISD_NS5_IJSC_NSA_ILi0EEESW_EEEEENS5_IJNS4_10UnderscoreESZ_SZ_EEEEENS4_13SM90_TMA_LOADENS4_14ComposedLayoutINS4_7SwizzleILi1ELi4ELi3EEENS4_18smem_ptr_flag_bitsILi16EEENSV_INS5_IJNSA_ILi8EEESI_EEENS5_IJSI_SC_EEEEEEEvNS4_8identityENS4_23SM90_TMA_LOAD_MULTICASTES1C_vS1D_EENS_8epilogue10collective6detail29Sm90TmaWarpSpecializedAdapterINS1H_15DefaultEpilogueISK_SL_SL_NS1G_6thread17LinearCombinationISK_Li1EffLNS1L_9ScaleType4KindE0ELNS_15FloatRoundStyleE2ESK_EENS1_15EpilogueDefaultEEEEEvvEEEEvNT_6ParamsE)
	.align		4
        /*000c*/ 	.word	index@(__assertfail)
	.align		4
        /*0010*/ 	.word	0x00000000
	.align		4
        /*0014*/ 	.word	0xfffffffe
	.align		4
        /*0018*/ 	.word	0x00000000
	.align		4
        /*001c*/ 	.word	0xfffffffd
	.align		4
        /*0020*/ 	.word	0x00000000
	.align		4
        /*0024*/ 	.word	0xfffffffc


//--------------------- .nv.constant4             --------------------------
	.section	.nv.constant4,"a",@progbits
	.align	8
	.align		8
.nv.constant4:
        /*0000*/ 	.dword	__assertfail
	.align		8
        /*0008*/ 	.dword	__unnamed_1
	.align		8
        /*0010*/ 	.dword	_ZN40_INTERNAL_d078f3e2_4_k_cu_f8e16131_148684cuda3std3__45__cpo5beginE
	.align		8
        /*0018*/ 	.dword	_ZN40_INTERNAL_d078f3e2_4_k_cu_f8e16131_148684cuda3std3__45__cpo3endE
	.align		8
        /*0020*/ 	.dword	_ZN40_INTERNAL_d078f3e2_4_k_cu_f8e16131_148684cuda3std3__45__cpo6cbeginE
	.align		8
        /*0028*/ 	.dword	_ZN40_INTERNAL_d078f3e2_4_k_cu_f8e16131_148684cuda3std3__45__cpo4cendE
	.align		8
        /*0030*/ 	.dword	_ZN40_INTERNAL_d078f3e2_4_k_cu_f8e16131_148684cuda3std3__442_GLOBAL__N__d078f3e2_4_k_cu_f8e16131_148686ignoreE
	.align		8
        /*0038*/ 	.dword	_ZN40_INTERNAL_d078f3e2_4_k_cu_f8e16131_148684cuda3std3__419piecewise_constructE
	.align		8
        /*0040*/ 	.dword	_ZN40_INTERNAL_d078f3e2_4_k_cu_f8e16131_148684cuda3std3__48in_placeE
	.align		8
        /*0048*/ 	.dword	_ZN40_INTERNAL_d078f3e2_4_k_cu_f8e16131_148684cuda3std6ranges3__45__cpo4swapE
	.align		8
        /*0050*/ 	.dword	_ZN40_INTERNAL_d078f3e2_4_k_cu_f8e16131_148684cuda3std6ranges3__45__cpo9iter_moveE
	.align		8
        /*0058*/ 	.dword	_ZN40_INTERNAL_d078f3e2_4_k_cu_f8e16131_148684cute7productE
	.align		8
        /*0060*/ 	.dword	_ZN40_INTERNAL_d078f3e2_4_k_cu_f8e16131_148684cute1_E
	.align		8
        /*0068*/ 	.dword	$str$22
	.align		8
        /*0070*/ 	.dword	$str$23


//--------------------- .text._ZN7cutlass13device_kernelINS_4gemm6kernel13GemmUniversalIN4cute5tupleIJiiiiEEENS1_10collective13CollectiveMmaINS1_34MainloopSm90TmaGmmaWarpSpecializedILi8ENS5_IJNS4_1CILi2EEENSA_ILi1EEESC_EEENS1_35KernelTmaWarpSpecializedCooperativeEEENS5_IJNSA_ILi384EEENSA_ILi512EEENSA_ILi16EEEEEENS_10bfloat16_tENS5_IJlSC_lEEESK_SL_NS4_8TiledMMAINS4_8MMA_AtomIJNS4_4SM904GMMA28MMA_64x256x16_F32BF16BF16_SSILNSP_5MajorE0ELSR_0ELNSP_7ScaleInE1ELSS_1EEEEEENS4_6LayoutISD_NS5_IJSC_NSA_ILi0EEESW_EEEEENS5_IJNS4_10UnderscoreESZ_SZ_EEEEENS4_13SM90_TMA_LOADENS4_14ComposedLayoutINS4_7SwizzleILi1ELi4ELi3EEENS4_18smem_ptr_flag_bitsILi16EEENSV_INS5_IJNSA_ILi8EEESI_EEENS5_IJSI_SC_EEEEEEEvNS4_8identityENS4_23SM90_TMA_LOAD_MULTICASTES1C_vS1D_EENS_8epilogue10collective6detail29Sm90TmaWarpSpecializedAdapterINS1H_15DefaultEpilogueISK_SL_SL_NS1G_6thread17LinearCombinationISK_Li1EffLNS1L_9ScaleType4KindE0ELNS_15FloatRoundStyleE2ESK_EENS1_15EpilogueDefaultEEEEEvvEEEEvNT_6ParamsE --------------------------
	.section	.text._ZN7cutlass13device_kernelINS_4gemm6kernel13GemmUniversalIN4cute5tupleIJiiiiEEENS1_10collective13CollectiveMmaINS1_34MainloopSm90TmaGmmaWarpSpecializedILi8ENS5_IJNS4_1CILi2EEENSA_ILi1EEESC_EEENS1_35KernelTmaWarpSpecializedCooperativeEEENS5_IJNSA_ILi384EEENSA_ILi512EEENSA_ILi16EEEEEENS_10bfloat16_tENS5_IJlSC_lEEESK_SL_NS4_8TiledMMAINS4_8MMA_AtomIJNS4_4SM904GMMA28MMA_64x256x16_F32BF16BF16_SSILNSP_5MajorE0ELSR_0ELNSP_7ScaleInE1ELSS_1EEEEEENS4_6LayoutISD_NS5_IJSC_NSA_ILi0EEESW_EEEEENS5_IJNS4_10UnderscoreESZ_SZ_EEEEENS4_13SM90_TMA_LOADENS4_14ComposedLayoutINS4_7SwizzleILi1ELi4ELi3EEENS4_18smem_ptr_flag_bitsILi16EEENSV_INS5_IJNSA_ILi8EEESI_EEENS5_IJSI_SC_EEEEEEEvNS4_8identityENS4_23SM90_TMA_LOAD_MULTICASTES1C_vS1D_EENS_8epilogue10collective6detail29Sm90TmaWarpSpecializedAdapterINS1H_15DefaultEpilogueISK_SL_SL_NS1G_6thread17LinearCombinationISK_Li1EffLNS1L_9ScaleType4KindE0ELNS_15FloatRoundStyleE2ESK_EENS1_15EpilogueDefaultEEEEEvvEEEEvNT_6ParamsE,"ax",@progbits
	.align	128
.text._ZN7cutlass13device_kernelINS_4gemm6kernel13GemmUniversalIN4cute5tupleIJiiiiEEENS1_10collective13CollectiveMmaINS1_34MainloopSm90TmaGmmaWarpSpecializedILi8ENS5_IJNS4_1CILi2EEENSA_ILi1EEESC_EEENS1_35KernelTmaWarpSpecializedCooperativeEEENS5_IJNSA_ILi384EEENSA_ILi512EEENSA_ILi16EEEEEENS_10bfloat16_tENS5_IJlSC_lEEESK_SL_NS4_8TiledMMAINS4_8MMA_AtomIJNS4_4SM904GMMA28MMA_64x256x16_F32BF16BF16_SSILNSP_5MajorE0ELSR_0ELNSP_7ScaleInE1ELSS_1EEEEEENS4_6LayoutISD_NS5_IJSC_NSA_ILi0EEESW_EEEEENS5_IJNS4_10UnderscoreESZ_SZ_EEEEENS4_13SM90_TMA_LOADENS4_14ComposedLayoutINS4_7SwizzleILi1ELi4ELi3EEENS4_18smem_ptr_flag_bitsILi16EEENSV_INS5_IJNSA_ILi8EEESI_EEENS5_IJSI_SC_EEEEEEEvNS4_8identityENS4_23SM90_TMA_LOAD_MULTICASTES1C_vS1D_EENS_8epilogue10collective6detail29Sm90TmaWarpSpecializedAdapterINS1H_15DefaultEpilogueISK_SL_SL_NS1G_6thread17LinearCombinationISK_Li1EffLNS1L_9ScaleType4KindE0ELNS_15FloatRoundStyleE2ESK_EENS1_15EpilogueDefaultEEEEEvvEEEEvNT_6ParamsE:
        .type           _ZN7cutlass13device_kernelINS_4gemm6kernel13GemmUniversalIN4cute5tupleIJiiiiEEENS1_10collective13CollectiveMmaINS1_34MainloopSm90TmaGmmaWarpSpecializedILi8ENS5_IJNS4_1CILi2EEENSA_ILi1EEESC_EEENS1_35KernelTmaWarpSpecializedCooperativeEEENS5_IJNSA_ILi384EEENSA_ILi512EEENSA_ILi16EEEEEENS_10bfloat16_tENS5_IJlSC_lEEESK_SL_NS4_8TiledMMAINS4_8MMA_AtomIJNS4_4SM904GMMA28MMA_64x256x16_F32BF16BF16_SSILNSP_5MajorE0ELSR_0ELNSP_7ScaleInE1ELSS_1EEEEEENS4_6LayoutISD_NS5_IJSC_NSA_ILi0EEESW_EEEEENS5_IJNS4_10UnderscoreESZ_SZ_EEEEENS4_13SM90_TMA_LOADENS4_14ComposedLayoutINS4_7SwizzleILi1ELi4ELi3EEENS4_18smem_ptr_flag_bitsILi16EEENSV_INS5_IJNSA_ILi8EEESI_EEENS5_IJSI_SC_EEEEEEEvNS4_8identityENS4_23SM90_TMA_LOAD_MULTICASTES1C_vS1D_EENS_8epilogue10collective6detail29Sm90TmaWarpSpecializedAdapterINS1H_15DefaultEpilogueISK_SL_SL_NS1G_6thread17LinearCombinationISK_Li1EffLNS1L_9ScaleType4KindE0ELNS_15FloatRoundStyleE2ESK_EENS1_15EpilogueDefaultEEEEEvvEEEEvNT_6ParamsE,@function
        .size           _ZN7cutlass13device_kernelINS_4gemm6kernel13GemmUniversalIN4cute5tupleIJiiiiEEENS1_10collective13CollectiveMmaINS1_34MainloopSm90TmaGmmaWarpSpecializedILi8ENS5_IJNS4_1CILi2EEENSA_ILi1EEESC_EEENS1_35KernelTmaWarpSpecializedCooperativeEEENS5_IJNSA_ILi384EEENSA_ILi512EEENSA_ILi16EEEEEENS_10bfloat16_tENS5_IJlSC_lEEESK_SL_NS4_8TiledMMAINS4_8MMA_AtomIJNS4_4SM904GMMA28MMA_64x256x16_F32BF16BF16_SSILNSP_5MajorE0ELSR_0ELNSP_7ScaleInE1ELSS_1EEEEEENS4_6LayoutISD_NS5_IJSC_NSA_ILi0EEESW_EEEEENS5_IJNS4_10UnderscoreESZ_SZ_EEEEENS4_13SM90_TMA_LOADENS4_14ComposedLayoutINS4_7SwizzleILi1ELi4ELi3EEENS4_18smem_ptr_flag_bitsILi16EEENSV_INS5_IJNSA_ILi8EEESI_EEENS5_IJSI_SC_EEEEEEEvNS4_8identityENS4_23SM90_TMA_LOAD_MULTICASTES1C_vS1D_EENS_8epilogue10collective6detail29Sm90TmaWarpSpecializedAdapterINS1H_15DefaultEpilogueISK_SL_SL_NS1G_6thread17LinearCombinationISK_Li1EffLNS1L_9ScaleType4KindE0ELNS_15FloatRoundStyleE2ESK_EENS1_15EpilogueDefaultEEEEEvvEEEEvNT_6ParamsE,(.L_x_1610 - _ZN7cutlass13device_kernelINS_4gemm6kernel13GemmUniversalIN4cute5tupleIJiiiiEEENS1_10collective13CollectiveMmaINS1_34MainloopSm90TmaGmmaWarpSpecializedILi8ENS5_IJNS4_1CILi2EEENSA_ILi1EEESC_EEENS1_35KernelTmaWarpSpecializedCooperativeEEENS5_IJNSA_ILi384EEENSA_ILi512EEENSA_ILi16EEEEEENS_10bfloat16_tENS5_IJlSC_lEEESK_SL_NS4_8TiledMMAINS4_8MMA_AtomIJNS4_4SM904GMMA28MMA_64x256x16_F32BF16BF16_SSILNSP_5MajorE0ELSR_0ELNSP_7ScaleInE1ELSS_1EEEEEENS4_6LayoutISD_NS5_IJSC_NSA_ILi0EEESW_EEEEENS5_IJNS4_10UnderscoreESZ_SZ_EEEEENS4_13SM90_TMA_LOADENS4_14ComposedLayoutINS4_7SwizzleILi1ELi4ELi3EEENS4_18smem_ptr_flag_bitsILi16EEENSV_INS5_IJNSA_ILi8EEESI_EEENS5_IJSI_SC_EEEEEEEvNS4_8identityENS4_23SM90_TMA_LOAD_MULTICASTES1C_vS1D_EENS_8epilogue10collective6detail29Sm90TmaWarpSpecializedAdapterINS1H_15DefaultEpilogueISK_SL_SL_NS1G_6thread17LinearCombinationISK_Li1EffLNS1L_9ScaleType4KindE0ELNS_15FloatRoundStyleE2ESK_EENS1_15EpilogueDefaultEEEEEvvEEEEvNT_6ParamsE)
        .other          _ZN7cutlass13device_kernelINS_4gemm6kernel13GemmUniversalIN4cute5tupleIJiiiiEEENS1_10collective13CollectiveMmaINS1_34MainloopSm90TmaGmmaWarpSpecializedILi8ENS5_IJNS4_1CILi2EEENSA_ILi1EEESC_EEENS1_35KernelTmaWarpSpecializedCooperativeEEENS5_IJNSA_ILi384EEENSA_ILi512EEENSA_ILi16EEEEEENS_10bfloat16_tENS5_IJlSC_lEEESK_SL_NS4_8TiledMMAINS4_8MMA_AtomIJNS4_4SM904GMMA28MMA_64x256x16_F32BF16BF16_SSILNSP_5MajorE0ELSR_0ELNSP_7ScaleInE1ELSS_1EEEEEENS4_6LayoutISD_NS5_IJSC_NSA_ILi0EEESW_EEEEENS5_IJNS4_10UnderscoreESZ_SZ_EEEEENS4_13SM90_TMA_LOADENS4_14ComposedLayoutINS4_7SwizzleILi1ELi4ELi3EEENS4_18smem_ptr_flag_bitsILi16EEENSV_INS5_IJNSA_ILi8EEESI_EEENS5_IJSI_SC_EEEEEEEvNS4_8identityENS4_23SM90_TMA_LOAD_MULTICASTES1C_vS1D_EENS_8epilogue10collective6detail29Sm90TmaWarpSpecializedAdapterINS1H_15DefaultEpilogueISK_SL_SL_NS1G_6thread17LinearCombinationISK_Li1EffLNS1L_9ScaleType4KindE0ELNS_15FloatRoundStyleE2ESK_EENS1_15EpilogueDefaultEEEEEvvEEEEvNT_6ParamsE,@"STO_CUDA_ENTRY STV_DEFAULT"
_ZN7cutlass13device_kernelINS_4gemm6kernel13GemmUniversalIN4cute5tupleIJiiiiEEENS1_10collective13CollectiveMmaINS1_34MainloopSm90TmaGmmaWarpSpecializedILi8ENS5_IJNS4_1CILi2EEENSA_ILi1EEESC_EEENS1_35KernelTmaWarpSpecializedCooperativeEEENS5_IJNSA_ILi384EEENSA_ILi512EEENSA_ILi16EEEEEENS_10bfloat16_tENS5_IJlSC_lEEESK_SL_NS4_8TiledMMAINS4_8MMA_AtomIJNS4_4SM904GMMA28MMA_64x256x16_F32BF16BF16_SSILNSP_5MajorE0ELSR_0ELNSP_7ScaleInE1ELSS_1EEEEEENS4_6LayoutISD_NS5_IJSC_NSA_ILi0EEESW_EEEEENS5_IJNS4_10UnderscoreESZ_SZ_EEEEENS4_13SM90_TMA_LOADENS4_14ComposedLayoutINS4_7SwizzleILi1ELi4ELi3EEENS4_18smem_ptr_flag_bitsILi16EEENSV_INS5_IJNSA_ILi8EEESI_EEENS5_IJSI_SC_EEEEEEEvNS4_8identityENS4_23SM90_TMA_LOAD_MULTICASTES1C_vS1D_EENS_8epilogue10collective6detail29Sm90TmaWarpSpecializedAdapterINS1H_15DefaultEpilogueISK_SL_SL_NS1G_6thread17LinearCombinationISK_Li1EffLNS1L_9ScaleType4KindE0ELNS_15FloatRoundStyleE2ESK_EENS1_15EpilogueDefaultEEEEEvvEEEEvNT_6ParamsE:
[----:B------:R-:W0:Y:S02]  /*0000*/  LDC R1, c[0x0][0x28] ;  /* 0x00000a00ff017b82 */ /* 0x000e240000000800 */
[----:B0-----:R-:W-:Y:S01]  /*0010*/  VIADD R1, R1, 0xffffed40 ;  /* 0xffffed4001017836 */ /* 0x001fe20000000000 */
[----:B------:R-:W0:Y:S01]  /*0020*/  S2R R4, SR_TID.X ;  /* 0x0000000000047919 */ /* 0x000e220000002100 */
[----:B------:R-:W-:Y:S01]  /*0030*/  ELECT P0, URZ, PT ;  /* 0x00000000003f782f */ /* 0x000fe20003800000 */
[----:B------:R-:W-:Y:S01]  /*0040*/  BSSY B0, `(.L_x_0) ;  /* 0x0000015000007945 */ /* 0x000fe20003800000 */
[--C-:B0-----:R-:W-:Y:S02]  /*0050*/  SHF.R.U32.HI R0, RZ, 0x5, R4.reuse ;  /* 0x00000005ff007819 */ /* 0x101fe40000011604 */
[----:B------:R-:W-:-:S03]  /*0060*/  SHF.R.U32.HI R2, RZ, 0x7, R4 ;  /* 0x00000007ff027819 */ /* 0x000fc60000011604 */
[----:B------:R-:W0:Y:S04]  /*0070*/  SHFL.IDX PT, R3, R0, RZ, 0x1f ;  /* 0x00001fff00037589 */ /* 0x000e2800000e0000 */
[----:B------:R-:W1:Y:S01]  /*0080*/  SHFL.IDX PT, R2, R2, RZ, 0x1f ;  /* 0x00001fff02027589 */ /* 0x000e6200000e0000 */
[----:B0-----:R-:W-:Y:S02]  /*0090*/  R2UR UR9, R3 ;  /* 0x00000000030972ca */ /* 0x001fe400000e0000 */
[----:B-1----:R-:W-:-:S11]  /*00a0*/  R2UR UR5, R2 ;  /* 0x00000000020572ca */ /* 0x002fd600000e0000 */
[----:B------:R-:W-:Y:S02]  /*00b0*/  USHF.R.S32.HI UR4, URZ, 0x1f, UR9 ;  /* 0x0000001f3f047899 */ /* 0x000fe40008011409 */
[----:B------:R-:W-:Y:S02]  /*00c0*/  ISETP.NE.OR P0, PT, RZ, UR9, !P0 ;  /* 0x00000009ff007c0c */ /* 0x000fe4000c705670 */
[----:B------:R-:W-:-:S04]  /*00d0*/  ULEA.HI UR4, UR4, UR9, URZ, 0x2 ;  /* 0x0000000904047291 */ /* 0x000fc8000f8f103f */
[----:B------:R-:W-:-:S04]  /*00e0*/  ULOP3.LUT UR4, UR4, 0xfffffffc, URZ, 0xc0, !UPT ;  /* 0xfffffffc04047892 */ /* 0x000fc8000f8ec03f */
[----:B------:R-:W-:-:S03]  /*00f0*/  UIADD3 UR9, UR9, -UR4, URZ ;  /* 0x8000000409097290 */ /* 0x000fc6000fffe03f */
[----:B------:R-:W-:Y:S09]  /*0100*/  @P0 BRA `(.L_x_1) ;  /* 0x0000000000200947 */ /* 0x000ff20003800000 */
[----:B------:R-:W-:Y:S02]  /*0110*/  ULDC.64 UR6, c[0x0][0x198] ;  /* 0x0000660000067ab9 */ /* 0x000fe40000000a00 */
[----:B------:R-:W-:Y:S02]  /*0120*/  UIADD3 UR10, UP0, UR6, 0xf0, URZ ;  /* 0x000000f0060a7890 */ /* 0x000fe4000ff1e03f */
[----:B------:R-:W-:Y:S02]  /*0130*/  UIADD3 UR6, UP1, UR6, 0x1f0, URZ ;  /* 0x000001f006067890 */ /* 0x000fe4000ff3e03f */
[----:B------:R-:W-:Y:S02]  /*0140*/  UIADD3.X UR11, URZ, UR7, URZ, UP0, !UPT ;  /* 0x000000073f0b7290 */ /* 0x000fe400087fe43f */
[----:B------:R-:W-:-:S07]  /*0150*/  UIADD3.X UR7, URZ, UR7, URZ, UP1, !UPT ;  /* 0x000000073f077290 */ /* 0x000fce0008ffe43f */
[----:B------:R0:W-:Y:S02]  /*0160*/  UTMACCTL.PF [UR10] ;  /* 0x000000000a0079b9 */ /* 0x0001e40008040000 */
[----:B------:R0:W-:Y:S02]  /*0170*/  UTMACCTL.PF [UR6] ;  /* 0x00000000060079b9 */ /* 0x0001e40008040000 */
[----:B0-----:R-:W-:Y:S01]  /*0180*/  NOP ;  /* 0x0000000000007918 */ /* 0x001fe20000000000 */
.L_x_1:
[----:B------:R-:W-:Y:S05]  /*0190*/  BSYNC B0 ;  /* 0x0000000000007941 */ /* 0x000fea0003800000 */
.L_x_0:
[----:B------:R-:W0:Y:S01]  /*01a0*/  SHFL.IDX PT, R2, R0, RZ, 0x1f ;  /* 0x00001fff00027589 */ /* 0x000e2200000e0000 */
[----:B------:R-:W-:Y:S01]  /*01b0*/  UISETP.NE.AND UP0, UPT, UR9, 0x3, UPT ;  /* 0x000000030900788c */ /* 0x000fe2000bf05270 */
[----:B------:R-:W-:Y:S01]  /*01c0*/  ISETP.NE.AND P1, PT, RZ, UR5, PT ;  /* 0x00000005ff007c0c */ /* 0x000fe2000bf25270 */
[----:B------:R-:W-:Y:S02]  /*01d0*/  UIADD3 UR16, UR5, -0x1, URZ ;  /* 0xffffffff05107890 */ /* 0x000fe4000fffe03f */
[----:B------:R-:W-:Y:S02]  /*01e0*/  UISETP.EQ.OR UP0, UPT, UR9, URZ, !UP0 ;  /* 0x0000003f0900728c */ /* 0x000fe4000c702670 */
[----:B------:R-:W-:Y:S02]  /*01f0*/  UISETP.GE.U32.AND UP1, UPT, UR16, 0x2, UPT ;  /* 0x000000021000788c */ /* 0x000fe4000bf26070 */
[----:B------:R-:W-:-:S04]  /*0200*/  UISETP.EQ.AND UP0, UPT, UR5, URZ, UP0 ;  /* 0x0000003f0500728c */ /* 0x000fc80008702270 */
[----:B------:R-:W-:-:S04]  /*0210*/  USEL UR40, URZ, 0x1, !UP0 ;  /* 0x000000013f287887 */ /* 0x000fc8000c000000 */
[----:B------:R-:W-:Y:S01]  /*0220*/  USEL UR40, UR40, 0x2, UP1 ;  /* 0x0000000228287887 */ /* 0x000fe20008800000 */
[----:B0-----:R-:W-:-:S13]  /*0230*/  ISETP.NE.AND P0, PT, R2, RZ, PT ;  /* 0x000000ff0200720c */ /* 0x001fda0003f05270 */
[----:B------:R-:W-:Y:S05]  /*0240*/  @P0 BRA `(.L_x_2) ;  /* 0x0000000000840947 */ /* 0x000fea0003800000 */
[----:B------:R-:W-:Y:S01]  /*0250*/  ELECT P0, URZ, PT ;  /* 0x00000000003f782f */ /* 0x000fe20003800000 */
[----:B------:R-:W-:-:S12]  /*0260*/  BSSY B0, `(.L_x_2) ;  /* 0x000001f000007945 */ /* 0x000fd80003800000 */
[----:B------:R-:W-:Y:S05]  /*0270*/  @!P0 BRA `(.L_x_3) ;  /* 0x0000000000748947 */ /* 0x000fea0003800000 */
[----:B------:R-:W0:Y:S01]  /*0280*/  S2UR UR8, SR_CgaCtaId ;  /* 0x00000000000879c3 */ /* 0x000e220000008800 */
[----:B------:R-:W-:Y:S01]  /*0290*/  UMOV UR4, 0x400 ;  /* 0x0000040000047882 */ /* 0x000fe20000000000 */
[----:B------:R-:W-:Y:S01]  /*02a0*/  UMOV UR5, 0x1 ;  /* 0x0000000100057882 */ /* 0x000fe20000000000 */
[----:B------:R-:W-:Y:S02]  /*02b0*/  UMOV UR6, 0x4 ;  /* 0x0000000400067882 */ /* 0x000fe40000000000 */
[----:B------:R-:W-:-:S04]  /*02c0*/  UIADD3 UR6, -UR6, 0x100000, URZ ;  /* 0x0010000006067890 */ /* 0x000fc8000fffe13f */
[----:B------:R-:W-:Y:S02]  /*02d0*/  USHF.L.U32 UR7, UR6, 0xb, URZ ;  /* 0x0000000b06077899 */ /* 0x000fe4000800063f */
[----:B------:R-:W-:Y:S02]  /*02e0*/  USHF.L.U32 UR6, UR6, 0x1, URZ ;  /* 0x0000000106067899 */ /* 0x000fe4000800063f */
[----:B0-----:R-:W-:Y:S02]  /*02f0*/  ULEA UR8, UR8, UR4, 0x18 ;  /* 0x0000000408087291 */ /* 0x001fe4000f8ec03f */
[----:B------:R-:W-:-:S04]  /*0300*/  UIADD3 UR4, -UR5, 0x100000, URZ ;  /* 0x0010000005047890 */ /* 0x000fc8000fffe13f */
[----:B------:R-:W-:Y:S02]  /*0310*/  USHF.L.U32 UR5, UR4, 0xb, URZ ;  /* 0x0000000b04057899 */ /* 0x000fe4000800063f */
[----:B------:R-:W-:Y:S01]  /*0320*/  USHF.L.U32 UR4, UR4, 0x1, URZ ;  /* 0x0000000104047899 */ /* 0x000fe2000800063f */
[----:B------:R-:W0:Y:S11]  /*0330*/  FENCE.VIEW.ASYNC.S ;  /* 0x00000000000073c6 */ /* 0x000e360000000000 */
[----:B0-----:R0:W1:Y:S01]  /*0340*/  SYNCS.EXCH.64 URZ, [UR8], UR4 ;  /* 0x00000004083f75b2 */ /* 0x0010620008000100 */
[----:B------:R0:W2:Y:S01]  /*0350*/  SYNCS.EXCH.64 URZ, [UR8+0x40], UR6 ;  /* 0x00004006083f75b2 */ /* 0x0000a20008000100 */
[----:B------:R0:W3:Y:S01]  /*0360*/  SYNCS.EXCH.64 URZ, [UR8+0x8], UR4 ;  /* 0x00000804083f75b2 */ /* 0x0000e20008000100 */
[----:B------:R0:W4:Y:S01]  /*0370*/  SYNCS.EXCH.64 URZ, [UR8+0x48], UR6 ;  /* 0x00004806083f75b2 */ /* 0x0001220008000100 */
[----:B------:R0:W0:Y:S01]  /*0380*/  SYNCS.EXCH.64 URZ, [UR8+0x10], UR4 ;  /* 0x00001004083f75b2 */ /* 0x0000220008000100 */
        /* <DEDUP_REMOVED lines=11> */
[----:B------:R-:W-:Y:S01]  /*0440*/  NOP ;  /* 0x0000000000007918 */ /* 0x000fe20000000000 */
.L_x_3:
[----:B0-----:R-:W-:Y:S05]  /*0450*/  BSYNC B0 ;  /* 0x0000000000007941 */ /* 0x001fea0003800000 */
.L_x_2:
[----:B------:R-:W0:Y:S01]  /*0460*/  S2UR UR13, SR_CTAID.X ;  /* 0x00000000000d79c3 */ /* 0x000e220000002500 */
[----:B------:R-:W-:Y:S01]  /*0470*/  SHF.R.S32.HI R3, RZ, 0x1f, R4 ;  /* 0x0000001fff037819 */ /* 0x000fe20000011404 */
[----:B------:R5:W1:Y:S01]  /*0480*/  SHFL.IDX PT, R6, R0, RZ, 0x1f ;  /* 0x00001fff00067589 */ /* 0x000a6200000e0000 */
[----:B------:R-:W-:Y:S01]  /*0490*/  ULDC UR4, c[0x0][0x150] ;  /* 0x0000540000047ab9 */ /* 0x000fe20000000800 */
[----:B------:R-:W-:Y:S02]  /*04a0*/  ELECT P0, URZ, PT ;  /* 0x00000000003f782f */ /* 0x000fe40003800000 */
[----:B------:R-:W-:Y:S01]  /*04b0*/  LEA.HI R3, R3, R4, RZ, 0x7 ;  /* 0x0000000403037211 */ /* 0x000fe200078f38ff */
[----:B------:R-:W-:Y:S01]  /*04c0*/  ULDC UR5, c[0x0][0x154] ;  /* 0x0000550000057ab9 */ /* 0x000fe20000000800 */
[----:B------:R-:W-:Y:S01]  /*04d0*/  SHF.R.S32.HI R7, RZ, 0x1f, R2 ;  /* 0x0000001fff077819 */ /* 0x000fe20000011402 */
[----:B------:R-:W2:Y:S01]  /*04e0*/  S2UR UR10, SR_CTAID.Y ;  /* 0x00000000000a79c3 */ /* 0x000ea20000002600 */
[----:B------:R-:W-:Y:S01]  /*04f0*/  LOP3.LUT R3, R3, 0xffffff80, RZ, 0xc0, !PT ;  /* 0xffffff8003037812 */ /* 0x000fe200078ec0ff */
[----:B------:R-:W-:Y:S01]  /*0500*/  ULDC UR8, c[0x0][0x144] ;  /* 0x0000510000087ab9 */ /* 0x000fe20000000800 */
[----:B------:R-:W-:Y:S01]  /*0510*/  LEA.HI R7, R7, R2, RZ, 0x2 ;  /* 0x0000000207077211 */ /* 0x000fe200078f10ff */
[----:B------:R-:W-:Y:S01]  /*0520*/  NOP ;  /* 0x0000000000007918 */ /* 0x000fe20000000000 */
[----:B------:R-:W-:Y:S01]  /*0530*/  NOP ;  /* 0x0000000000007918 */ /* 0x000fe20000000000 */
[----:B------:R-:W-:Y:S01]  /*0540*/  IMAD.IADD R3, R4, 0x1, -R3 ;  /* 0x0000000104037824 */ /* 0x000fe200078e0a03 */
[----:B------:R-:W-:Y:S01]  /*0550*/  LOP3.LUT R7, R7, 0x3ffffffc, RZ, 0xc0, !PT ;  /* 0x3ffffffc07077812 */ /* 0x000fe200078ec0ff */
[----:B------:R-:W-:-:S03]  /*0560*/  ULDC UR11, c[0x0][0x148] ;  /* 0x00005200000b7ab9 */ /* 0x000fc60000000800 */
[----:B------:R-:W-:Y:S01]  /*0570*/  SHF.R.S32.HI R4, RZ, 0x1f, R3 ;  /* 0x0000001fff047819 */ /* 0x000fe20000011403 */
[----:B------:R-:W-:-:S03]  /*0580*/  IMAD.IADD R2, R2, 0x1, -R7 ;  /* 0x0000000102027824 */ /* 0x000fc600078e0a07 */
[----:B------:R-:W-:Y:S02]  /*0590*/  LEA.HI R4, R4, R3, RZ, 0x3 ;  /* 0x0000000304047211 */ /* 0x000fe400078f18ff */
[----:B0-----:R-:W-:Y:S02]  /*05a0*/  I2FP.F32.U32 R5, UR13 ;  /* 0x0000000d00057c45 */ /* 0x001fe40008201000 */
[--C-:B-----5:R-:W-:Y:S02]  /*05b0*/  SHF.R.S32.HI R0, RZ, 0x3, R4.reuse ;  /* 0x00000003ff007819 */ /* 0x120fe40000011404 */
[----:B-1----:R-:W-:Y:S01]  /*05c0*/  ISETP.NE.OR P0, PT, R6, RZ, !P0 ;  /* 0x000000ff0600720c */ /* 0x002fe20004705670 */
[----:B------:R-:W-:Y:S01]  /*05d0*/  FMUL R8, R5, UR4 ;  /* 0x0000000405087c20 */ /* 0x000fe20008400000 */
[----:B------:R-:W-:-:S04]  /*05e0*/  SHF.R.S32.HI R5, RZ, 0x1f, R4 ;  /* 0x0000001fff057819 */ /* 0x000fc80000011404 */
[----:B------:R-:W-:Y:S01]  /*05f0*/  LEA.HI R5, R5, R0, RZ, 0x2 ;  /* 0x0000000005057211 */ /* 0x000fe200078f10ff */
[----:B------:R-:W0:Y:S03]  /*0600*/  F2I.U32.TRUNC.NTZ R8, R8 ;  /* 0x0000000800087305 */ /* 0x000e26000020f000 */
[----:B------:R-:W-:-:S03]  /*0610*/  LOP3.LUT R5, R5, 0xfffffffc, RZ, 0xc0, !PT ;  /* 0xfffffffc05057812 */ /* 0x000fc600078ec0ff */
[----:B------:R-:W-:Y:S01]  /*0620*/  VOTEU.ALL UP0, P0 ;  /* 0x00000000003f7886 */ /* 0x000fe20000000000 */
[----:B------:R-:W-:Y:S01]  /*0630*/  VOTEU.ALL UP1, P0 ;  /* 0x00000000003f7886 */ /* 0x000fe20000020000 */
[----:B------:R-:W-:Y:S01]  /*0640*/  IMAD.IADD R5, R0, 0x1, -R5 ;  /* 0x0000000100057824 */ /* 0x000fe200078e0a05 */
[----:B--2---:R-:W-:Y:S02]  /*0650*/  I2FP.F32.U32 R0, UR10 ;  /* 0x0000000a00007c45 */ /* 0x004fe40008201000 */
[----:B------:R-:W1:Y:S01]  /*0660*/  @!UP0 S2UR UR7, SR_CgaCtaId ;  /* 0x00000000000789c3 */ /* 0x000e620000008800 */
[----:B------:R-:W-:Y:S01]  /*0670*/  IMAD R2, R2, 0x4, R5 ;  /* 0x0000000402027824 */ /* 0x000fe200078e0205 */
[----:B------:R-:W-:Y:S01]  /*0680*/  @!UP0 UMOV UR6, 0x400 ;  /* 0x0000040000068882 */ /* 0x000fe20000000000 */
[----:B------:R-:W-:Y:S01]  /*0690*/  FMUL R4, R0, UR5 ;  /* 0x0000000500047c20 */ /* 0x000fe20008400000 */
[----:B0-----:R-:W-:Y:S02]  /*06a0*/  R2UR UR4, R8 ;  /* 0x00000000080472ca */ /* 0x001fe400000e0000 */
[----:B------:R-:W-:-:S03]  /*06b0*/  LEA.HI R0, R2, R2, RZ, 0x1 ;  /* 0x0000000202007211 */ /* 0x000fc600078f08ff */
[----:B------:R-:W0:Y:S01]  /*06c0*/  F2I.U32.TRUNC.NTZ R4, R4 ;  /* 0x0000000400047305 */ /* 0x000e22000020f000 */
[----:B------:R-:W-:-:S05]  /*06d0*/  LOP3.LUT R5, R0, 0xfffffffe, RZ, 0xc0, !PT ;  /* 0xfffffffe00057812 */ /* 0x000fca00078ec0ff */
[----:B------:R-:W-:Y:S02]  /*06e0*/  IMAD.IADD R5, R2, 0x1, -R5 ;  /* 0x0000000102057824 */ /* 0x000fe400078e0a05 */
[----:B------:R-:W-:-:S04]  /*06f0*/  UIADD3 UR4, -UR4, URZ, URZ ;  /* 0x0000003f04047290 */ /* 0x000fc8000fffe13f */
[----:B------:R-:W-:Y:S01]  /*0700*/  UIMAD UR8, UR8, UR4, UR13 ;  /* 0x00000004080872a4 */ /* 0x000fe2000f8e020d */
[----:B0-----:R-:W-:Y:S02]  /*0710*/  R2UR UR12, R4 ;  /* 0x00000000040c72ca */ /* 0x001fe400000e0000 */
[----:B------:R-:W-:Y:S01]  /*0720*/  UMOV UR4, 0x20 ;  /* 0x0000002000047882 */ /* 0x000fe20000000000 */
[----:B-1----:R-:W-:Y:S02]  /*0730*/  @!UP0 ULEA UR6, UR7, UR6, 0x18 ;  /* 0x0000000607068291 */ /* 0x002fe4000f8ec03f */
[----:B------:R-:W-:Y:S01]  /*0740*/  ISETP.NE.AND P3, PT, R5, UR8, PT ;  /* 0x0000000805007c0c */ /* 0x000fe2000bf65270 */
[----:B------:R-:W-:-:S04]  /*0750*/  @!UP0 UIADD3 UR4, -UR4, 0x100000, URZ ;  /* 0x0010000004048890 */ /* 0x000fc8000fffe13f */
[----:B------:R-:W-:Y:S02]  /*0760*/  @!UP0 USHF.L.U32 UR5, UR4, 0xb, URZ ;  /* 0x0000000b04058899 */ /* 0x000fe4000800063f */
[----:B------:R-:W-:Y:S01]  /*0770*/  @!UP0 USHF.L.U32 UR4, UR4, 0x1, URZ ;  /* 0x0000000104048899 */ /* 0x000fe2000800063f */
[C---:B------:R-:W-:Y:S01]  /*0780*/  IMAD.SHL.U32 R5, R2.reuse, 0x4, RZ ;  /* 0x0000000402057824 */ /* 0x040fe200078e00ff */
[----:B------:R-:W-:Y:S01]  /*0790*/  VOTEU.ALL UP0, P0 ;  /* 0x00000000003f7886 */ /* 0x000fe20000000000 */
[----:B------:R-:W0:Y:S01]  /*07a0*/  LDC R4, c[0x0][0x140] ;  /* 0x00005000ff047b82 */ /* 0x000e220000000800 */
[----:B------:R-:W-:Y:S02]  /*07b0*/  LOP3.LUT P0, RZ, R3, 0x7, RZ, 0xc0, !PT ;  /* 0x0000000703ff7812 */ /* 0x000fe4000780c0ff */
[----:B------:R-:W-:Y:S01]  /*07c0*/  LOP3.LUT R9, R2, 0xc, R5, 0x78, !PT ;  /* 0x0000000c02097812 */ /* 0x000fe200078e7805 */
[----:B------:R-:W-:-:S03]  /*07d0*/  UIADD3 UR12, -UR12, URZ, URZ ;  /* 0x0000003f0c0c7290 */ /* 0x000fc6000fffe13f */
[C---:B------:R-:W-:Y:S01]  /*07e0*/  ISETP.LT.U32.AND P0, PT, R9.reuse, 0x2, !P0 ;  /* 0x000000020900780c */ /* 0x040fe20004701070 */
[----:B------:R1:W-:Y:S04]  /*07f0*/  STL [R1+0xa04], R9 ;  /* 0x000a040901007387 */ /* 0x0003e80000100800 */
[----:B------:R-:W2:Y:S02]  /*0800*/  FENCE.VIEW.ASYNC.S ;  /* 0x00000000000073c6 */ /* 0x000ea40000000000 */
[----:B--2---:R-:W2:Y:S01]  /*0810*/  @!UP0 SYNCS.EXCH.64 URZ, [UR6+0x90], UR4 ;  /* 0x00009004063f85b2 */ /* 0x004ea20008000100 */
[----:B------:R-:W-:Y:S02]  /*0820*/  @P3 LEA.HI R0, R9, R9, RZ, 0x1 ;  /* 0x0000000909003211 */ /* 0x000fe400078f08ff */
[----:B------:R-:W-:-:S02]  /*0830*/  SEL R3, RZ, 0x1, !P0 ;  /* 0x00000001ff037807 */ /* 0x000fc40004000000 */
[----:B------:R-:W-:Y:S02]  /*0840*/  @P3 SHF.R.S32.HI R0, RZ, 0x1, R0 ;  /* 0x00000001ff003819 */ /* 0x000fe40000011400 */
[----:B0-----:R-:W-:Y:S01]  /*0850*/  ISETP.EQ.U32.AND P2, PT, R4, 0x1, PT ;  /* 0x000000010400780c */ /* 0x001fe20003f42070 */
[----:B------:R0:W1:Y:S01]  /*0860*/  @!UP1 SYNCS.EXCH.64 URZ, [UR6+0x98], UR4 ;  /* 0x00009804063f95b2 */ /* 0x0000620008000100 */
[----:B------:R-:W-:Y:S01]  /*0870*/  NOP ;  /* 0x0000000000007918 */ /* 0x000fe20000000000 */
[----:B0-----:R-:W-:-:S06]  /*0880*/  UIMAD UR4, UR11, UR12, UR10 ;  /* 0x0000000c0b0472a4 */ /* 0x001fcc000f8e020a */
[----:B------:R-:W-:Y:S01]  /*0890*/  @P3 ISETP.NE.AND P4, PT, R0, UR4, PT ;  /* 0x0000000400003c0c */ /* 0x000fe2000bf85270 */
[----:B------:R-:W-:-:S03]  /*08a0*/  IMAD.MOV.U32 R0, RZ, RZ, 0x1 ;  /* 0x00000001ff007424 */ /* 0x000fc600078e00ff */
[----:B------:R-:W-:-:S04]  /*08b0*/  @P3 SEL R0, RZ, 0x1, P4 ;  /* 0x00000001ff003807 */ /* 0x000fc80002000000 */
[----:B------:R-:W-:-:S05]  /*08c0*/  LOP3.LUT R0, R0, R3, RZ, 0xc0, !PT ;  /* 0x0000000300007212 */ /* 0x000fca00078ec0ff */
[----:B------:R0:W-:Y:S01]  /*08d0*/  STL [R1+0xa00], R0 ;  /* 0x000a000001007387 */ /* 0x0001e20000100800 */
[----:B--2---:R-:W-:Y:S05]  /*08e0*/  @!P2 BRA `(.L_x_4) ;  /* 0x000000000008a947 */ /* 0x004fea0003800000 */
[----:B-1-34-:R-:W-:Y:S01]  /*08f0*/  UCGABAR_ARV ;  /* 0x00000000000079c7 */ /* 0x01afe20008000000 */
[----:B------:R-:W-:Y:S05]  /*0900*/  BRA `(.L_x_5) ;  /* 0x0000000000047947 */ /* 0x000fea0003800000 */
.L_x_4:
[----:B-1-34-:R-:W-:Y:S01]  /*0910*/  NOP ;  /* 0x0000000000007918 */ /* 0x01afe20000000000 */
.L_x_5:
[----:B------:R-:W-:Y:S01]  /*0920*/  ULDC UR4, c[0x0][0x65c] ;  /* 0x0001970000047ab9 */ /* 0x000fe20000000800 */
[----:B------:R-:W-:Y:S01]  /*0930*/  UMOV UR5, URZ ;  /* 0x0000003f00057c82 */ /* 0x000fe20008000000 */
[----:B------:R-:W-:-:S03]  /*0940*/  UISETP.NE.AND UP0, UPT, UR4, 0x1, UPT ;  /* 0x000000010400788c */ /* 0x000fc6000bf05270 */
[----:B------:R-:W-:Y:S01]  /*0950*/  UMOV UR4, UR13 ;  /* 0x0000000d00047c82 */ /* 0x000fe20008000000 */
[----:B------:R-:W-:Y:S02]  /*0960*/  UP2UR UR46, UPR, URZ, 0x1 ;  /* 0x000000013f2e7883 */ /* 0x000fe40008000000 */
[----:B------:R-:W-:Y:S02]  /*0970*/  PLOP3.LUT P0, PT, PT, PT, UP0, 0x80, 0x0 ;  /* 0x000000000000781c */ /* 0x000fe40003f0f008 */
[----:B------:R-:W-:Y:S02]  /*0980*/  PLOP3.LUT P3, PT, PT, PT, UP0, 0x80, 0x0 ;  /* 0x000000000000781c */ /* 0x000fe40003f6f008 */
[----:B------:R-:W-:Y:S01]  /*0990*/  PLOP3.LUT P5, PT, PT, PT, UP0, 0x80, 0x0 ;  /* 0x000000000000781c */ /* 0x000fe20003faf008 */
[----:B------:R-:W-:Y:S01]  /*09a0*/  @UP0 ULDC UR14, c[0x0][0x10] ;  /* 0x00000400000e0ab9 */ /* 0x000fe20000000800 */
[----:B------:R-:W-:Y:S01]  /*09b0*/  @UP0 UMOV UR6, UR10 ;  /* 0x0000000a00060c82 */ /* 0x000fe20008000000 */
[----:B------:R-:W-:Y:S01]  /*09c0*/  @UP0 UMOV UR7, URZ ;  /* 0x0000003f00070c82 */ /* 0x000fe20008000000 */
[----:B------:R-:W-:Y:S01]  /*09d0*/  PLOP3.LUT P4, PT, PT, PT, UP0, 0x80, 0x0 ;  /* 0x000000000000781c */ /* 0x000fe20003f8f008 */
[----:B------:R-:W-:-:S03]  /*09e0*/  @UP0 UIMAD.WIDE.U32 UR14, UR13, UR14, UR6 ;  /* 0x0000000e0d0e02a5 */ /* 0x000fc6000f8e0006 */
[----:B------:R-:W-:Y:S01]  /*09f0*/  @!UP0 ULDC UR7, c[0x0][0xc] ;  /* 0x0000030000078ab9 */ /* 0x000fe20000000800 */
[----:B------:R-:W-:Y:S01]  /*0a00*/  @UP0 UMOV UR6, URZ ;  /* 0x0000003f00060c82 */ /* 0x000fe20008000000 */
[----:B------:R-:W-:Y:S01]  /*0a10*/  @!UP0 UIMAD.WIDE.U32 UR4, UR10, UR7, UR4 ;  /* 0x000000070a0482a5 */ /* 0x000fe2000f8e0004 */
[----:B------:R-:W-:Y:S01]  /*0a20*/  IMAD.U32 R2, RZ, RZ, UR14 ;  /* 0x0000000eff027e24 */ /* 0x000fe2000f8e00ff */
[----:B------:R-:W-:Y:S02]  /*0a30*/  @UP0 UIADD3 UR6, UR15, UR6, URZ ;  /* 0x000000060f060290 */ /* 0x000fe4000fffe03f */
[----:B------:R-:W-:Y:S02]  /*0a40*/  IMAD.U32 R3, RZ, RZ, UR15 ;  /* 0x0000000fff037e24 */ /* 0x000fe4000f8e00ff */
[----:B------:R-:W-:Y:S02]  /*0a50*/  @P0 IMAD.MOV.U32 R7, RZ, RZ, R2 ;  /* 0x000000ffff070224 */ /* 0x000fe400078e0002 */
[----:B------:R-:W-:-:S02]  /*0a60*/  IMAD.U32 R5, RZ, RZ, UR5 ;  /* 0x00000005ff057e24 */ /* 0x000fc4000f8e00ff */
[----:B------:R-:W-:Y:S02]  /*0a70*/  IMAD.U32 R2, RZ, RZ, UR4 ;  /* 0x00000004ff027e24 */ /* 0x000fe4000f8e00ff */
[----:B------:R-:W-:Y:S02]  /*0a80*/  @P3 IMAD.U32 R6, RZ, RZ, UR6 ;  /* 0x00000006ff063e24 */ /* 0x000fe4000f8e00ff */
[----:B------:R-:W-:Y:S02]  /*0a90*/  @!P5 IMAD.MOV.U32 R6, RZ, RZ, R5 ;  /* 0x000000ffff06d224 */ /* 0x000fe400078e0005 */
[----:B------:R-:W-:Y:S02]  /*0aa0*/  @!P4 IMAD.MOV.U32 R7, RZ, RZ, R2 ;  /* 0x000000ffff07c224 */ /* 0x000fe400078e0002 */
[----:B------:R-:W-:Y:S01]  /*0ab0*/  IMAD.U32 R3, RZ, RZ, UR5 ;  /* 0x00000005ff037e24 */ /* 0x000fe2000f8e00ff */
[----:B------:R1:W-:Y:S01]  /*0ac0*/  STL [R1+0xa08], R6 ;  /* 0x000a080601007387 */ /* 0x0003e20000100800 */
[----:B------:R-:W-:-:S03]  /*0ad0*/  IMAD.U32 R4, RZ, RZ, UR4 ;  /* 0x00000004ff047e24 */ /* 0x000fc6000f8e00ff */
[----:B------:R1:W-:Y:S01]  /*0ae0*/  STL [R1+0xa0c], R7 ;  /* 0x000a0c0701007387 */ /* 0x0003e20000100800 */
[----:B------:R-:W-:Y:S05]  /*0af0*/  @!P2 BRA `(.L_x_6) ;  /* 0x00000000000ca947 */ /* 0x000fea0003800000 */
[----:B------:R-:W-:Y:S01]  /*0b00*/  UCGABAR_WAIT ;  /* 0x0000000000007dc7 */ /* 0x000fe20008000000 */
[----:B------:R-:W-:Y:S01]  /*0b10*/  CCTL.IVALL ;  /* 0x00000000ff00798f */ /* 0x000fe20002000000 */
[----:B------:R-:W-:Y:S05]  /*0b20*/  BRA `(.L_x_7) ;  /* 0x0000000000047947 */ /* 0x000fea0003800000 */
.L_x_6:
[----:B------:R-:W-:Y:S06]  /*0b30*/  BAR.SYNC.DEFER_BLOCKING 0x0 ;  /* 0x0000000000007b1d */ /* 0x000fec0000010000 */
.L_x_7:
[----:B------:R-:W-:Y:S05]  /*0b40*/  @!P1 BRA `(.L_x_8) ;  /* 0x000003c4001c9947 */ /* 0x000fea0003800000 */
[----:B------:R-:W-:-:S06]  /*0b50*/  UISETP.GT.U32.AND UP0, UPT, UR16, 0x1, UPT ;  /* 0x000000011000788c */ /* 0x000fcc000bf04070 */
[----:B------:R-:W-:-:S13]  /*0b60*/  PLOP3.LUT P0, PT, PT, PT, UP0, 0x80, 0x0 ;  /* 0x000000000000781c */ /* 0x000fda0003f0f008 */
[----:B------:R-:W-:Y:S05]  /*0b70*/  @P0 EXIT ;  /* 0x000000000000094d */ /* 0x000fea0003800000 */
[----:B------:R-:W-:Y:S01]  /*0b80*/  ULDC.64 UR4, c[0x0][0x650] ;  /* 0x0001940000047ab9 */ /* 0x000fe20000000a00 */
[----:B------:R-:W-:Y:S01]  /*0b90*/  UMOV UR41, 0xffffffff ;  /* 0xffffffff00297882 */ /* 0x000fe20000000000 */
[----:B------:R-:W-:Y:S01]  /*0ba0*/  ISETP.GE.U32.AND P0, PT, R7, UR4, PT ;  /* 0x0000000407007c0c */ /* 0x000fe2000bf06070 */
[----:B------:R-:W-:Y:S01]  /*0bb0*/  UMOV UR42, 0xffffffff ;  /* 0xffffffff002a7882 */ /* 0x000fe20000000000 */
[----:B------:R-:W-:Y:S01]  /*0bc0*/  UMOV UR43, 0xffffffff ;  /* 0xffffffff002b7882 */ /* 0x000fe20000000000 */
[----:B0-----:R-:W-:Y:S02]  /*0bd0*/  PRMT R0, RZ, 0x7610, R0 ;  /* 0x00007610ff007816 */ /* 0x001fe40000000000 */
[----:B------:R-:W-:-:S13]  /*0be0*/  ISETP.GE.U32.AND.EX P0, PT, R6, UR5, PT, P0 ;  /* 0x0000000506007c0c */ /* 0x000fda000bf06100 */
[----:B------:R-:W-:Y:S05]  /*0bf0*/  @P0 BRA `(.L_x_9) ;  /* 0x0000000400480947 */ /* 0x000fea0003800000 */
[----:B------:R-:W-:Y:S01]  /*0c00*/  ULDC.64 UR16, c[0x0][0x628] ;  /* 0x00018a0000107ab9 */ /* 0x000fe20000000a00 */
[C---:B------:R-:W-:Y:S01]  /*0c10*/  R2UR UR19, R7.reuse ;  /* 0x00000000071372ca */ /* 0x040fe200000e0000 */
[----:B------:R-:W-:Y:S01]  /*0c20*/  ULDC UR18, c[0x0][0x630] ;  /* 0x00018c0000127ab9 */ /* 0x000fe20000000800 */
[----:B------:R-:W-:Y:S02]  /*0c30*/  ISETP.NE.U32.AND P0, PT, RZ, UR16, PT ;  /* 0x00000010ff007c0c */ /* 0x000fe4000bf05070 */
[----:B------:R-:W-:Y:S02]  /*0c40*/  R2UR UR4, R7 ;  /* 0x00000000070472ca */ /* 0x000fe400000e0000 */
[----:B------:R-:W-:Y:S02]  /*0c50*/  ISETP.NE.AND.EX P0, PT, RZ, UR17, PT, P0 ;  /* 0x00000011ff007c0c */ /* 0x000fe4000bf05300 */
[----:B------:R-:W-:-:S11]  /*0c60*/  R2UR UR5, R6 ;  /* 0x00000000060572ca */ /* 0x000fd600000e0000 */
[----:B------:R-:W-:Y:S05]  /*0c70*/  @!P0 BRA `(.L_x_10) ;  /* 0x0000000000308947 */ /* 0x000fea0003800000 */
[----:B------:R-:W-:Y:S01]  /*0c80*/  R2UR UR4, R7 ;  /* 0x00000000070472ca */ /* 0x000fe200000e0000 */
[----:B------:R-:W-:Y:S01]  /*0c90*/  ULDC UR9, c[0x0][0x634] ;  /* 0x00018d0000097ab9 */ /* 0x000fe20000000800 */
[----:B------:R-:W-:-:S11]  /*0ca0*/  R2UR UR13, R6 ;  /* 0x00000000060d72ca */ /* 0x000fd600000e0000 */
[----:B------:R-:W-:-:S04]  /*0cb0*/  UIADD3 UR9, UP0, UR4, UR9, URZ ;  /* 0x0000000904097290 */ /* 0x000fc8000ff1e03f */
[----:B------:R-:W-:-:S04]  /*0cc0*/  UIADD3.X UR13, URZ, UR13, URZ, UP0, !UPT ;  /* 0x0000000d3f0d7290 */ /* 0x000fc800087fe43f */
[----:B------:R-:W-:-:S04]  /*0cd0*/  UIMAD.WIDE.U32 UR4, UR13, UR16, URZ ;  /* 0x000000100d0472a5 */ /* 0x000fc8000f8e003f */
[----:B------:R-:W-:Y:S02]  /*0ce0*/  UIMAD.WIDE.U32 UR6, UP0, UR9, UR17, UR4 ;  /* 0x00000011090672a5 */ /* 0x000fe4000f800004 */
[----:B------:R-:W-:Y:S02]  /*0cf0*/  UIMAD.WIDE.U32 UR4, UR9, UR16, URZ ;  /* 0x00000010090472a5 */ /* 0x000fe4000f8e003f */
[----:B------:R-:W-:Y:S02]  /*0d00*/  UIADD3.X UR15, URZ, URZ, URZ, UP0, !UPT ;  /* 0x0000003f3f0f7290 */ /* 0x000fe400087fe43f */
[----:B------:R-:W-:Y:S01]  /*0d10*/  UIADD3 URZ, UP0, UR5, UR6, URZ ;  /* 0x00000006053f7290 */ /* 0x000fe2000ff1e03f */
[----:B------:R-:W-:-:S03]  /*0d20*/  UMOV UR14, UR7 ;  /* 0x00000007000e7c82 */ /* 0x000fc60008000000 */
[----:B------:R-:W-:-:S12]  /*0d30*/  UIMAD.WIDE.U32.X UR4, UR13, UR17, UR14, UP0 ;  /* 0x000000110d0472a5 */ /* 0x000fd800080e040e */
.L_x_10:
[----:B------:R-:W-:Y:S01]  /*0d40*/  USHF.R.U64 UR43, UR4, UR18, UR5 ;  /* 0x00000012042b7299 */ /* 0x000fe20008001205 */
[----:B------:R-:W-:Y:S01]  /*0d50*/  R2UR UR7, R6 ;  /* 0x00000000060772ca */ /* 0x000fe200000e0000 */
[----:B------:R-:W-:Y:S02]  /*0d60*/  USHF.R.U32.HI UR4, URZ, UR18, UR5 ;  /* 0x000000123f047299 */ /* 0x000fe40008011605 */
[----:B------:R-:W-:Y:S01]  /*0d70*/  UIADD3 UR5, UP0, URZ, -UR43, URZ ;  /* 0x8000002b3f057290 */ /* 0x000fe2000ff1e03f */
[----:B------:R-:W-:Y:S01]  /*0d80*/  ULDC.64 UR14, c[0x0][0x620] ;  /* 0x00018800000e7ab9 */ /* 0x000fe20000000a00 */
[----:B------:R-:W-:Y:S02]  /*0d90*/  UMOV UR6, UR19 ;  /* 0x0000001300067c82 */ /* 0x000fe40008000000 */
[----:B------:R-:W-:Y:S01]  /*0da0*/  UIADD3.X UR4, URZ, ~UR4, URZ, UP0, !UPT ;  /* 0x800000043f047290 */ /* 0x000fe200087fe43f */
[----:B------:R-:W-:Y:S01]  /*0db0*/  ULDC UR9, c[0x0][0x618] ;  /* 0x0001860000097ab9 */ /* 0x000fe20000000800 */
[----:B------:R-:W-:-:S02]  /*0dc0*/  UIMAD UR12, UR11, UR12, UR10 ;  /* 0x0000000c0b0c72a4 */ /* 0x000fc4000f8e020a */
[----:B------:R-:W-:Y:S02]  /*0dd0*/  UIMAD UR4, UR4, UR14, URZ ;  /* 0x0000000e040472a4 */ /* 0x000fe4000f8e023f */
[----:B------:R-:W-:Y:S02]  /*0de0*/  UIMAD.WIDE.U32 UR6, UR5, UR14, UR6 ;  /* 0x0000000e050672a5 */ /* 0x000fe4000f8e0006 */
[----:B------:R-:W-:Y:S01]  /*0df0*/  UIMAD UR4, UR5, UR15, UR4 ;  /* 0x0000000f050472a4 */ /* 0x000fe2000f8e0204 */
[----:B------:R-:W-:Y:S01]  /*0e00*/  ULDC UR10, c[0x0][0x608] ;  /* 0x00018200000a7ab9 */ /* 0x000fe20000000800 */
[----:B------:R-:W-:Y:S02]  /*0e10*/  ULDC UR18, c[0x0][0x658] ;  /* 0x0001960000127ab9 */ /* 0x000fe40000000800 */
[----:B------:R-:W-:Y:S01]  /*0e20*/  UIADD3 UR7, UR7, UR4, URZ ;  /* 0x0000000407077290 */ /* 0x000fe2000fffe03f */
[----:B------:R-:W-:Y:S02]  /*0e30*/  UMOV UR11, 0xffffffff ;  /* 0xffffffff000b7882 */ /* 0x000fe40000000000 */
[----:B------:R-:W-:Y:S01]  /*0e40*/  ULDC.64 UR4, c[0x0][0x640] ;  /* 0x0001900000047ab9 */ /* 0x000fe20000000a00 */
[----:B------:R-:W-:Y:S01]  /*0e50*/  USHF.R.U64 UR16, UR6, UR9, UR7 ;  /* 0x0000000906107299 */ /* 0x000fe20008001207 */
[----:B------:R-:W-:Y:S01]  /*0e60*/  ISETP.NE.U32.AND P0, PT, RZ, UR4, PT ;  /* 0x00000004ff007c0c */ /* 0x000fe2000bf05070 */
[----:B------:R-:W-:-:S02]  /*0e70*/  USHF.R.U32.HI UR7, URZ, UR9, UR7 ;  /* 0x000000093f077299 */ /* 0x000fc40008011607 */
[----:B------:R-:W-:Y:S01]  /*0e80*/  USHF.L.U32 UR6, UR11, UR18, URZ ;  /* 0x000000120b067299 */ /* 0x000fe2000800063f */
[----:B------:R-:W-:Y:S01]  /*0e90*/  ISETP.NE.AND.EX P0, PT, RZ, UR5, PT, P0 ;  /* 0x00000005ff007c0c */ /* 0x000fe2000bf05300 */
[----:B------:R-:W-:Y:S02]  /*0ea0*/  USHF.R.U64 UR22, UR16, UR10, UR7 ;  /* 0x0000000a10167299 */ /* 0x000fe40008001207 */
[----:B------:R-:W-:Y:S02]  /*0eb0*/  USHF.R.U32.HI UR7, URZ, UR10, UR7 ;  /* 0x0000000a3f077299 */ /* 0x000fe40008011607 */
[----:B------:R-:W-:Y:S02]  /*0ec0*/  UISETP.NE.AND UP1, UPT, UR46, URZ, UPT ;  /* 0x0000003f2e00728c */ /* 0x000fe4000bf25270 */
[----:B------:R-:W-:Y:S01]  /*0ed0*/  USHF.R.U64 UR23, UR22, UR18, UR7 ;  /* 0x0000001216177299 */ /* 0x000fe20008001207 */
[----:B------:R-:W-:Y:S01]  /*0ee0*/  ULDC UR17, c[0x0][0x600] ;  /* 0x0001800000117ab9 */ /* 0x000fe20000000800 */
[----:B------:R-:W-:-:S02]  /*0ef0*/  ULOP3.LUT UR13, URZ, UR6, URZ, 0x33, !UPT ;  /* 0x000000063f0d7292 */ /* 0x000fc4000f8e333f */
[----:B------:R-:W-:Y:S02]  /*0f00*/  UIADD3 UR15, UR17, -0x1, URZ ;  /* 0xffffffff110f7890 */ /* 0x000fe4000fffe03f */
[----:B------:R-:W-:Y:S02]  /*0f10*/  USEL UR12, UR8, UR12, !UP1 ;  /* 0x0000000c080c7287 */ /* 0x000fe4000c800000 */
[----:B------:R-:W-:Y:S01]  /*0f20*/  USHF.R.U32.HI UR7, URZ, UR18, UR7 ;  /* 0x000000123f077299 */ /* 0x000fe20008011607 */
[----:B------:R-:W-:Y:S01]  /*0f30*/  ULDC UR19, c[0x0][0x648] ;  /* 0x0001920000137ab9 */ /* 0x000fe20000000800 */
[----:B------:R-:W-:Y:S01]  /*0f40*/  ULDC UR20, c[0x0][0x638] ;  /* 0x00018e0000147ab9 */ /* 0x000fe20000000800 */
[----:B------:R-:W-:Y:S01]  /*0f50*/  UMOV UR21, 0x1 ;  /* 0x0000000100157882 */ /* 0x000fe20000000000 */
[----:B------:R-:W-:Y:S01]  /*0f60*/  UMOV UR6, UR23 ;  /* 0x0000001700067c82 */ /* 0x000fe20008000000 */
[----:B------:R-:W-:Y:S07]  /*0f70*/  @!P0 BRA `(.L_x_11) ;  /* 0x0000000000308947 */ /* 0x000fee0003800000 */
[----:B------:R-:W-:Y:S02]  /*0f80*/  ULDC UR10, c[0x0][0x64c] ;  /* 0x00019300000a7ab9 */ /* 0x000fe40000000800 */
        /* <DEDUP_REMOVED lines=8> */
[----:B------:R-:W-:-:S07]  /*1010*/  UIMAD.WIDE.U32.X UR4, UR14, UR5, UR10, UP0 ;  /* 0x000000050e0472a5 */ /* 0x000fce00080e040a */
[----:B------:R-:W-:Y:S01]  /*1020*/  UMOV UR6, UR4 ;  /* 0x0000000400067c82 */ /* 0x000fe20008000000 */
[----:B------:R-:W-:-:S05]  /*1030*/  UMOV UR7, UR5 ;  /* 0x0000000500077c82 */ /* 0x000fca0008000000 */
.L_x_11:
[----:B------:R-:W-:Y:S01]  /*1040*/  USHF.R.U64 UR5, UR6, UR19, UR7 ;  /* 0x0000001306057299 */ /* 0x000fe20008001207 */
[----:B------:R-:W-:Y:S01]  /*1050*/  IMAD.MOV.U32 R0, RZ, RZ, 0x1 ;  /* 0x00000001ff007424 */ /* 0x000fe200078e00ff */
[----:B------:R-:W-:Y:S02]  /*1060*/  USHF.L.U32 UR4, UR21, UR18, URZ ;  /* 0x0000001215047299 */ /* 0x000fe4000800063f */
[----:B------:R-:W-:Y:S02]  /*1070*/  ULOP3.LUT UR13, UR22, UR13, URZ, 0xc0, !UPT ;  /* 0x0000000d160d7292 */ /* 0x000fe4000f8ec03f */
[----:B------:R-:W-:Y:S02]  /*1080*/  UIADD3 UR6, -UR5, URZ, URZ ;  /* 0x0000003f05067290 */ /* 0x000fe4000fffe13f */
[----:B------:R-:W-:Y:S02]  /*1090*/  UIMAD UR13, UR4, UR5, UR13 ;  /* 0x00000005040d72a4 */ /* 0x000fe4000f8e020d */
[----:B------:R-:W-:-:S02]  /*10a0*/  ULOP3.LUT UR15, UR16, UR15, URZ, 0xc0, !UPT ;  /* 0x0000000f100f7292 */ /* 0x000fc4000f8ec03f */
[----:B------:R-:W-:Y:S01]  /*10b0*/  UIMAD UR4, UR6, UR20, UR23 ;  /* 0x00000014060472a4 */ /* 0x000fe2000f8e0217 */
[----:B------:R-:W-:Y:S01]  /*10c0*/  ULDC UR5, c[0x0][0x610] ;  /* 0x0001840000057ab9 */ /* 0x000fe20000000800 */
[----:B------:R-:W-:Y:S02]  /*10d0*/  UISETP.NE.AND UP0, UPT, UR46, URZ, UPT ;  /* 0x0000003f2e00728c */ /* 0x000fe4000bf05270 */
[----:B------:R-:W-:Y:S02]  /*10e0*/  UIMAD UR12, UR13, UR5, UR12 ;  /* 0x000000050d0c72a4 */ /* 0x000fe4000f8e020c */
[----:B------:R-:W-:-:S04]  /*10f0*/  UIMAD UR4, UR4, UR17, UR15 ;  /* 0x00000011040472a4 */ /* 0x000fc8000f8e020f */
[----:B------:R-:W-:Y:S02]  /*1100*/  USEL UR42, UR4, UR12, !UP0 ;  /* 0x0000000c042a7287 */ /* 0x000fe4000c000000 */
[----:B------:R-:W-:-:S12]  /*1110*/  USEL UR41, UR12, UR4, !UP0 ;  /* 0x000000040c297287 */ /* 0x000fd8000c000000 */
.L_x_9:
[----:B------:R-:W-:-:S08]  /*1120*/  NOP ;  /* 0x0000000000007918 */ /* 0x000fd00000000000 */
[----:B------:R-:W0:Y:S02]  /*1130*/  USETMAXREG.TRY_ALLOC.CTAPOOL UP0, 0xf0 ;  /* 0x000000f0000079c8 */ /* 0x000e240008000600 */
[----:B0-----:R-:W-:-:S13]  /*1140*/  PLOP3.LUT P0, PT, PT, PT, UP0, 0x80, 0x0 ;  /* 0x000000000000781c */ /* 0x001fda0003f0f008 */
[----:B------:R-:W-:Y:S05]  /*1150*/  @!P0 BRA `(.L_x_9) ;  /* 0xfffffffc00f08947 */ /* 0x000fea000383ffff */
[----:B------:R-:W-:Y:S01]  /*1160*/  ULDC.64 UR4, c[0x0][0x598] ;  /* 0x0001660000047ab9 */ /* 0x000fe20000000a00 */
[----:B------:R-:W-:Y:S01]  /*1170*/  ULDC.64 UR36, c[0x0][0x208] ;  /* 0x0000820000247ab9 */ /* 0x000fe20000000a00 */
[----:B------:R-:W-:-:S04]  /*1180*/  ISETP.NE.U32.AND P0, PT, RZ, UR4, PT ;  /* 0x00000004ff007c0c */ /* 0x000fc8000bf05070 */
[----:B------:R-:W-:-:S13]  /*1190*/  ISETP.NE.AND.EX P0, PT, RZ, UR5, PT, P0 ;  /* 0x00000005ff007c0c */ /* 0x000fda000bf05300 */
[----:B------:R-:W-:Y:S05]  /*11a0*/  @!P0 BRA `(.L_x_12) ;  /* 0x00000000001c8947 */ /* 0x000fea0003800000 */
[----:B------:R-:W0:Y:S02]  /*11b0*/  LDC.64 R2, c[0x0][0x598] ;  /* 0x00016600ff027b82 */ /* 0x000e240000000a00 */
[----:B0-----:R-:W2:Y:S02]  /*11c0*/  LDG.E.64 R2, desc[UR36][R2.64] ;  /* 0x0000002402027981 */ /* 0x001ea4000c1e1b00 */
[----:B--2---:R-:W-:-:S04]  /*11d0*/  ISETP.NE.U32.AND P0, PT, R2, RZ, PT ;  /* 0x000000ff0200720c */ /* 0x004fc80003f05070 */
[----:B------:R-:W-:-:S13]  /*11e0*/  ISETP.NE.AND.EX P0, PT, R3, RZ, PT, P0 ;  /* 0x000000ff0300720c */ /* 0x000fda0003f05300 */
[----:B------:R-:W-:Y:S05]  /*11f0*/  @!P0 BRA `(.L_x_12) ;  /* 0x0000000000088947 */ /* 0x000fea0003800000 */
[----:B------:R0:W5:Y:S01]  /*1200*/  LD.E R2, desc[UR36][R2.64] ;  /* 0x0000002402027980 */ /* 0x000162000c101900 */
[----:B------:R-:W-:Y:S05]  /*1210*/  BRA `(.L_x_13) ;  /* 0x0000000000247947 */ /* 0x000fea0003800000 */
.L_x_12:
[----:B------:R-:W-:Y:S02]  /*1220*/  ULDC.64 UR4, c[0x0][0x588] ;  /* 0x0001620000047ab9 */ /* 0x000fe40000000a00 */
[----:B------:R-:W-:-:S04]  /*1230*/  ISETP.NE.U32.AND P0, PT, RZ, UR4, PT ;  /* 0x00000004ff007c0c */ /* 0x000fc8000bf05070 */
[----:B------:R-:W-:-:S13]  /*1240*/  ISETP.NE.AND.EX P0, PT, RZ, UR5, PT, P0 ;  /* 0x00000005ff007c0c */ /* 0x000fda000bf05300 */
[----:B------:R-:W-:Y:S05]  /*1250*/  @!P0 BRA `(.L_x_14) ;  /* 0x00000000000c8947 */ /* 0x000fea0003800000 */
[----:B------:R-:W0:Y:S02]  /*1260*/  LDC.64 R2, c[0x0][0x588] ;  /* 0x00016200ff027b82 */ /* 0x000e240000000a00 */
[----:B0-----:R2:W5:Y:S01]  /*1270*/  LDG.E R2, desc[UR36][R2.64] ;  /* 0x0000002402027981 */ /* 0x001562000c1e1900 */
[----:B------:R-:W-:Y:S05]  /*1280*/  BRA `(.L_x_13) ;  /* 0x0000000000087947 */ /* 0x000fea0003800000 */
.L_x_14:
[----:B------:R-:W-:Y:S02]  /*1290*/  ULDC UR4, c[0x0][0x580] ;  /* 0x0001600000047ab9 */ /* 0x000fe40000000800 */
[----:B------:R-:W-:-:S07]  /*12a0*/  IMAD.U32 R2, RZ, RZ, UR4 ;  /* 0x00000004ff027e24 */ /* 0x000fce000f8e00ff */
.L_x_13:
[----:B------:R-:W-:Y:S02]  /*12b0*/  ULDC.64 UR4, c[0x0][0x5a0] ;  /* 0x0001680000047ab9 */ /* 0x000fe40000000a00 */
[----:B------:R-:W-:-:S04]  /*12c0*/  ISETP.NE.U32.AND P0, PT, RZ, UR4, PT ;  /* 0x00000004ff007c0c */ /* 0x000fc8000bf05070 */
[----:B------:R-:W-:-:S13]  /*12d0*/  ISETP.NE.AND.EX P0, PT, RZ, UR5, PT, P0 ;  /* 0x00000005ff007c0c */ /* 0x000fda000bf05300 */
[----:B------:R-:W-:Y:S05]  /*12e0*/  @!P0 BRA `(.L_x_15) ;  /* 0x00000000001c8947 */ /* 0x000fea0003800000 */
[----:B------:R-:W3:Y:S02]  /*12f0*/  LDC.64 R4, c[0x0][0x5a0] ;  /* 0x00016800ff047b82 */ /* 0x000ee40000000a00 */
[----:B---3--:R-:W3:Y:S02]  /*1300*/  LDG.E.64 R4, desc[UR36][R4.64] ;  /* 0x0000002404047981 */ /* 0x008ee4000c1e1b00 */
[----:B---3--:R-:W-:-:S04]  /*1310*/  ISETP.NE.U32.AND P0, PT, R4, RZ, PT ;  /* 0x000000ff0400720c */ /* 0x008fc80003f05070 */
[----:B------:R-:W-:-:S13]  /*1320*/  ISETP.NE.AND.EX P0, PT, R5, RZ, PT, P0 ;  /* 0x000000ff0500720c */ /* 0x000fda0003f05300 */
[----:B------:R-:W-:Y:S05]  /*1330*/  @!P0 BRA `(.L_x_15) ;  /* 0x0000000000088947 */ /* 0x000fea0003800000 */
[----:B------:R3:W5:Y:S01]  /*1340*/  LD.E R16, desc[UR36][R4.64] ;  /* 0x0000002404107980 */ /* 0x000762000c101900 */
[----:B------:R-:W-:Y:S05]  /*1350*/  BRA `(.L_x_16) ;  /* 0x0000000000247947 */ /* 0x000fea0003800000 */
.L_x_15:
[----:B------:R-:W-:Y:S02]  /*1360*/  ULDC.64 UR4, c[0x0][0x590] ;  /* 0x0001640000047ab9 */ /* 0x000fe40000000a00 */
[----:B------:R-:W-:-:S04]  /*1370*/  ISETP.NE.U32.AND P0, PT, RZ, UR4, PT ;  /* 0x00000004ff007c0c */ /* 0x000fc8000bf05070 */
[----:B------:R-:W-:-:S13]  /*1380*/  ISETP.NE.AND.EX P0, PT, RZ, UR5, PT, P0 ;  /* 0x00000005ff007c0c */ /* 0x000fda000bf05300 */
[----:B------:R-:W-:Y:S05]  /*1390*/  @!P0 BRA `(.L_x_17) ;  /* 0x00000000000c8947 */ /* 0x000fea0003800000 */
[----:B------:R-:W3:Y:S02]  /*13a0*/  LDC.64 R16, c[0x0][0x590] ;  /* 0x00016400ff107b82 */ /* 0x000ee40000000a00 */
[----:B---3--:R4:W5:Y:S01]  /*13b0*/  LDG.E R16, desc[UR36][R16.64] ;  /* 0x0000002410107981 */ /* 0x008962000c1e1900 */
[----:B------:R-:W-:Y:S05]  /*13c0*/  BRA `(.L_x_16) ;  /* 0x0000000000087947 */ /* 0x000fea0003800000 */
.L_x_17:
[----:B------:R-:W-:Y:S02]  /*13d0*/  ULDC UR4, c[0x0][0x584] ;  /* 0x0001610000047ab9 */ /* 0x000fe40000000800 */
[----:B------:R-:W-:-:S07]  /*13e0*/  IMAD.U32 R16, RZ, RZ, UR4 ;  /* 0x00000004ff107e24 */ /* 0x000fce000f8e00ff */
.L_x_16:
[----:B------:R-:W-:-:S13]  /*13f0*/  LOP3.LUT P0, RZ, R0, 0xff, RZ, 0xc0, !PT ;  /* 0x000000ff00ff7812 */ /* 0x000fda000780c0ff */
[----:B------:R-:W-:Y:S05]  /*1400*/  @!P0 EXIT ;  /* 0x000000000000894d */ /* 0x000fea0003800000 */
[----:B------:R-:W-:Y:S01]  /*1410*/  ULDC UR4, c[0x0][0x28c] ;  /* 0x0000a30000047ab9 */ /* 0x000fe20000000800 */
[----:B------:R-:W-:Y:S01]  /*1420*/  UMOV UR38, URZ ;  /* 0x0000003f00267c82 */ /* 0x000fe20008000000 */
[----:B------:R-:W-:Y:S01]  /*1430*/  UIADD3 UR4, UR4, 0xf, URZ ;  /* 0x0000000f04047890 */ /* 0x000fe2000fffe03f */
[----:B------:R-:W-:-:S03]  /*1440*/  UMOV UR39, URZ ;  /* 0x0000003f00277c82 */ /* 0x000fc60008000000 */
[----:B------:R-:W-:-:S04]  /*1450*/  USHF.R.S32.HI UR5, URZ, 0x1f, UR4 ;  /* 0x0000001f3f057899 */ /* 0x000fc80008011404 */
[----:B------:R-:W-:-:S04]  /*1460*/  ULEA.HI UR5, UR5, UR4, URZ, 0x4 ;  /* 0x0000000405057291 */ /* 0x000fc8000f8f203f */
[----:B------:R-:W-:-:S12]  /*1470*/  USHF.R.S32.HI UR44, URZ, 0x4, UR5 ;  /* 0x000000043f2c7899 */ /* 0x000fd80008011405 */
.L_x_1567:
[----:B------:R-:W0:Y:S01]  /*1480*/  S2R R0, SR_TID.X ;  /* 0x0000000000007919 */ /* 0x000e220000002100 */
[----:B------:R-:W1:Y:S01]  /*1490*/  S2UR UR6, SR_CgaCtaId ;  /* 0x00000000000679c3 */ /* 0x000e620000008800 */
[----:B------:R-:W-:Y:S02]  /*14a0*/  UMOV UR45, 0x400 ;  /* 0x00000400002d7882 */ /* 0x000fe40000000000 */
[----:B-1----:R-:W-:Y:S01]  /*14b0*/  ULEA UR45, UR6, UR45, 0x18 ;  /* 0x0000002d062d7291 */ /* 0x002fe2000f8ec03f */
[----:B0-----:R-:W-:-:S04]  /*14c0*/  LOP3.LUT R0, R0, 0x80, RZ, 0xc0, !PT ;  /* 0x0000008000007812 */ /* 0x001fc800078ec0ff */
[----:B------:R-:W-:-:S06]  /*14d0*/  SHF.R.U32.HI R0, RZ, 0x7, R0 ;  /* 0x00000007ff007819 */ /* 0x000fcc0000011600 */
[----:B------:R-:W0:Y:S02]  /*14e0*/  SHFL.IDX PT, R0, R0, RZ, 0x1f ;  /* 0x00001fff00007589 */ /* 0x000e2400000e0000 */
[----:B0-----:R-:W-:-:S13]  /*14f0*/  R2UR UR4, R0 ;  /* 0x00000000000472ca */ /* 0x001fda00000e0000 */
[----:B------:R-:W-:-:S04]  /*1500*/  ULEA.HI UR5, UR4, UR4, URZ, 0x1 ;  /* 0x0000000404057291 */ /* 0x000fc8000f8f083f */
[----:B------:R-:W-:-:S04]  /*1510*/  ULOP3.LUT UR5, UR5, 0x1ffffe, URZ, 0xc0, !UPT ;  /* 0x001ffffe05057892 */ /* 0x000fc8000f8ec03f */
[----:B------:R-:W-:-:S03]  /*1520*/  UIADD3 UR5, UR4, -UR5, URZ ;  /* 0x8000000504057290 */ /* 0x000fc6000fffe03f */
[----:B------:R-:W-:Y:S01]  /*1530*/  ULDC UR4, c[0x0][0x28c] ;  /* 0x0000a30000047ab9 */ /* 0x000fe20000000800 */
[----:B------:R-:W-:Y:S01]  /*1540*/  ULEA UR5, UR5, UR45, 0xb ;  /* 0x0000002d05057291 */ /* 0x000fe2000f8e583f */
[----:B------:R-:W-:-:S03]  /*1550*/  ISETP.LT.AND P0, PT, RZ, UR4, PT ;  /* 0x00000004ff007c0c */ /* 0x000fc6000bf01270 */
[----:B------:R-:W-:-:S04]  /*1560*/  UIADD3 UR5, UR5, 0x180, URZ ;  /* 0x0000018005057890 */ /* 0x000fc8000fffe03f */
[----:B------:R-:W-:-:S04]  /*1570*/  USHF.R.U32.HI UR5, URZ, 0x4, UR5 ;  /* 0x000000043f057899 */ /* 0x000fc80008011605 */
[----:B------:R-:W-:Y:S02]  /*1580*/  ULOP3.LUT UR47, UR5, 0x3fff, URZ, 0xc0, !UPT ;  /* 0x00003fff052f7892 */ /* 0x000fe4000f8ec03f */
[----:B--2---:R-:W-:Y:S10]  /*1590*/  @P0 BRA `(.L_x_18) ;  /* 0x0000000000400947 */ /* 0x004ff40003800000 */
[----:B------:R-:W-:Y:S01]  /*15a0*/  MOV R0, 0x0 ;  /* 0x0000000000007802 */ /* 0x000fe20000000f00 */
[----:B------:R-:W-:Y:S01]  /*15b0*/  ULDC.64 UR4, c[0x4][0x68] ;  /* 0x01001a0000047ab9 */ /* 0x000fe20000000a00 */
[----:B------:R-:W-:Y:S01]  /*15c0*/  ULDC.64 UR6, c[0x4][0x8] ;  /* 0x0100020000067ab9 */ /* 0x000fe20000000a00 */
[----:B---3--:R-:W-:Y:S01]  /*15d0*/  IMAD.U32 R4, RZ, RZ, UR4 ;  /* 0x00000004ff047e24 */ /* 0x008fe2000f8e00ff */
[----:B------:R0:W1:Y:S01]  /*15e0*/  LDC.64 R14, c[0x4][R0] ;  /* 0x01000000000e7b82 */ /* 0x0000620000000a00 */
[----:B------:R-:W-:Y:S01]  /*15f0*/  IMAD.U32 R5, RZ, RZ, UR5 ;  /* 0x00000005ff057e24 */ /* 0x000fe2000f8e00ff */
[----:B------:R-:W-:Y:S01]  /*1600*/  ULDC.64 UR4, c[0x4][0x70] ;  /* 0x01001c0000047ab9 */ /* 0x000fe20000000a00 */
[----:B------:R-:W-:Y:S02]  /*1610*/  IMAD.U32 R10, RZ, RZ, UR6 ;  /* 0x00000006ff0a7e24 */ /* 0x000fe4000f8e00ff */
[----:B------:R-:W-:Y:S02]  /*1620*/  IMAD.U32 R6, RZ, RZ, UR4 ;  /* 0x00000004ff067e24 */ /* 0x000fe4000f8e00ff */
[----:B------:R-:W-:-:S02]  /*1630*/  IMAD.U32 R7, RZ, RZ, UR5 ;  /* 0x00000005ff077e24 */ /* 0x000fc4000f8e00ff */
[----:B------:R-:W-:Y:S02]  /*1640*/  IMAD.U32 R11, RZ, RZ, UR7 ;  /* 0x00000007ff0b7e24 */ /* 0x000fe4000f8e00ff */
[----:B------:R-:W-:Y:S02]  /*1650*/  IMAD.MOV.U32 R8, RZ, RZ, 0x1e1 ;  /* 0x000001e1ff087424 */ /* 0x000fe400078e00ff */
[----:B------:R-:W-:Y:S02]  /*1660*/  IMAD.MOV.U32 R12, RZ, RZ, 0x1 ;  /* 0x00000001ff0c7424 */ /* 0x000fe400078e00ff */
[----:B0-----:R-:W-:-:S07]  /*1670*/  IMAD.MOV.U32 R13, RZ, RZ, RZ ;  /* 0x000000ffff0d7224 */ /* 0x001fce00078e00ff */
[----:B------:R-:W-:-:S07]  /*1680*/  LEPC R20, `(.L_x_18) ;  /* 0x000000001014794e */ /* 0x000fce0000000000 */
[----:B-12-45:R-:W-:Y:S05]  /*1690*/  CALL.ABS.NOINC R14 ;  /* 0x000000000e007343 */ /* 0x036fea0003c00000 */
.L_x_18:
[----:B------:R-:W-:-:S06]  /*16a0*/  ULOP3.LUT UR4, UR40, 0x1, URZ, 0xfc, !UPT ;  /* 0x0000000128047892 */ /* 0x000fcc000f8efc3f */
[----:B------:R-:W-:-:S05]  /*16b0*/  IMAD.U32 R0, RZ, RZ, UR4 ;  /* 0x00000004ff007e24 */ /* 0x000fca000f8e00ff */
[----:B------:R-:W-:-:S13]  /*16c0*/  ISETP.NE.AND P0, PT, R0, 0x3, PT ;  /* 0x000000030000780c */ /* 0x000fda0003f05270 */
[----:B------:R-:W-:Y:S05]  /*16d0*/  @!P0 BRA `(.L_x_19) ;  /* 0x0000000000048947 */ /* 0x000fea0003800000 */
[----:B------:R-:W-:Y:S01]  /*16e0*/  BPT.TRAP 0x1 ;  /* 0x000000040000795c */ /* 0x000fe20000300000 */
.L_x_19:
[----:B--2---:R-:W-:Y:S02]  /*16f0*/  IMAD.U32 R3, RZ, RZ, UR39 ;  /* 0x00000027ff037e24 */ /* 0x004fe4000f8e00ff */
[----:B------:R-:W-:-:S03]  /*1700*/  IMAD.U32 R0, RZ, RZ, UR38 ;  /* 0x00000026ff007e24 */ /* 0x000fc6000f8e00ff */
[----:B------:R-:W-:Y:S02]  /*1710*/  LEA R3, R3, UR45, 0x3 ;  /* 0x0000002d03037c11 */ /* 0x000fe4000f8e18ff */
[----:B------:R-:W-:-:S04]  /*1720*/  SHF.L.U32 R0, R0, 0x1f, RZ ;  /* 0x0000001f00007819 */ /* 0x000fc800000006ff */
[----:B------:R0:W1:Y:S01]  /*1730*/  SYNCS.PHASECHK.TRANS64.TRYWAIT P1, [R3+URZ], R0 ;  /* 0x00000000030075a7 */ /* 0x000062000802017f */
[----:B------:R-:W-:Y:S05]  /*1740*/  @!P0 BRA `(.L_x_20) ;  /* 0x0000000000048947 */ /* 0x000fea0003800000 */
[----:B------:R-:W-:Y:S01]  /*1750*/  BPT.TRAP 0x1 ;  /* 0x000000040000795c */ /* 0x000fe20000300000 */
.L_x_20:
[----:B-1----:R-:W-:Y:S05]  /*1760*/  @P1 BRA `(.L_x_21) ;  /* 0x0000000000081947 */ /* 0x002fea0003800000 */
[----:B------:R-:W1:Y:S02]  /*1770*/  SYNCS.PHASECHK.TRANS64.TRYWAIT P1, [R3+URZ], R0 ;  /* 0x00000000030075a7 */ /* 0x000e64000802017f */
[----:B-1----:R-:W-:Y:S05]  /*1780*/  @!P1 BRA `(.L_x_22) ;  /* 0x000003d0006c9947 */ /* 0x002fea0003800000 */
.L_x_21:
[----:B------:R-:W-:-:S04]  /*1790*/  UISETP.LT.AND UP0, UPT, UR44, 0x1, UPT ;  /* 0x000000012c00788c */ /* 0x000fc8000bf01270 */
[----:B------:R-:W-:-:S06]  /*17a0*/  USEL UR4, UR44, 0x1, UP0 ;  /* 0x000000012c047887 */ /* 0x000fcc0008000000 */
[----:B------:R-:W-:Y:S01]  /*17b0*/  IMAD.U32 R6, RZ, RZ, UR4 ;  /* 0x00000004ff067e24 */ /* 0x000fe2000f8e00ff */
[----:B------:R-:W-:Y:S05]  /*17c0*/  WARPSYNC.ALL ;  /* 0x0000000000007948 */ /* 0x000fea0003800000 */
[----:B------:R-:W-:-:S04]  /*17d0*/  IADD3 R6, -R6, UR44, RZ ;  /* 0x0000002c06067c10 */ /* 0x000fc8000fffe1ff */
[----:B------:R-:W-:Y:S01]  /*17e0*/  ISETP.GE.AND P1, PT, R6, 0x1, PT ;  /* 0x000000010600780c */ /* 0x000fe20003f26270 */
[----:B------:R-:W-:Y:S01]  /*17f0*/  UIADD3 UR4, UR45, 0x18180, URZ ;  /* 0x000181802d047890 */ /* 0x000fe2000fffe03f */
[----:B------:R-:W-:Y:S01]  /*1800*/  WARPGROUP.ARRIVE ;  /* 0x00000000000079c5 */ /* 0x000fe20000000000 */
[----:B------:R-:W-:Y:S02]  /*1810*/  ULOP3.LUT UR12, UR47, 0x10000, URZ, 0xfc, !UPT ;  /* 0x000100002f0c7892 */ /* 0x000fe4000f8efc3f */
[----:B------:R-:W-:Y:S02]  /*1820*/  USHF.R.U32.HI UR4, URZ, 0x4, UR4 ;  /* 0x000000043f047899 */ /* 0x000fe40008011604 */
[----:B------:R-:W-:Y:S02]  /*1830*/  UIMAD UR14, UR39, 0x300, UR12 ;  /* 0x00000300270e78a4 */ /* 0x000fe4000f8e020c */
[----:B------:R-:W-:Y:S01]  /*1840*/  ULOP3.LUT UR4, UR4, 0x3fff, URZ, 0xc0, !UPT ;  /* 0x00003fff04047892 */ /* 0x000fe2000f8ec03f */
[----:B------:R-:W-:Y:S01]  /*1850*/  UMOV UR5, 0xc0000010 ;  /* 0xc000001000057882 */ /* 0x000fe20000000000 */
[----:B------:R-:W-:-:S02]  /*1860*/  UMOV UR7, 0xc0000010 ;  /* 0xc000001000077882 */ /* 0x000fc40000000000 */
[----:B------:R-:W-:Y:S01]  /*1870*/  ULOP3.LUT UR13, UR4, 0x10000, URZ, 0xfc, !UPT ;  /* 0x00010000040d7892 */ /* 0x000fe2000f8efc3f */
[----:B------:R-:W-:Y:S02]  /*1880*/  UMOV UR9, UR5 ;  /* 0x0000000500097c82 */ /* 0x000fe40008000000 */
[----:B------:R-:W-:Y:S01]  /*1890*/  UMOV UR4, UR14 ;  /* 0x0000000e00047c82 */ /* 0x000fe20008000000 */
[----:B------:R-:W-:Y:S01]  /*18a0*/  ULEA UR6, UR39, UR13, 0xa ;  /* 0x0000000d27067291 */ /* 0x000fe2000f8e503f */
[----:B------:R-:W-:Y:S01]  /*18b0*/  UMOV UR8, UR4 ;  /* 0x0000000400087c82 */ /* 0x000fe20008000000 */
[----:B------:R-:W-:Y:S02]  /*18c0*/  UMOV UR11, 0xc0000010 ;  /* 0xc0000010000b7882 */ /* 0x000fe40000000000 */
[----:B------:R-:W-:-:S05]  /*18d0*/  UIADD3 UR10, UR6, 0x200, URZ ;  /* 0x00000200060a7890 */ /* 0x000fca000fffe03f */
[----:B------:R-:W-:Y:S03]  /*18e0*/  HGMMA.64x256x16.F32.BF16 R24, gdesc[UR4], RZ, !UPT, gsb0 ;  /* 0x03e00000041879f0 */ /* 0x000fe6000c0018ff */
[----:B------:R-:W-:Y:S02]  /*18f0*/  WARPGROUP.DEPBAR.LE gsb0, 0x0 ;  /* 0x00008000000079c5 */ /* 0x000fe40000010000 */
[----:B------:R-:W-:Y:S04]  /*1900*/  STL.64 [R1+0x800], R24 ;  /* 0x0008001801007387 */ /* 0x000fe80000100a00 */
        /* <DEDUP_REMOVED lines=62> */
[----:B------:R2:W-:Y:S02]  /*1cf0*/  STL.64 [R1+0x9f8], R150 ;  /* 0x0009f89601007387 */ /* 0x0005e40000100a00 */
[----:B--2---:R-:W-:-:S06]  /*1d00*/  WARPGROUP.ARRIVE ;  /* 0x00000000000079c5 */ /* 0x004fcc0000000000 */
[----:B------:R-:W-:Y:S01]  /*1d10*/  HGMMA.64x256x16.F32.BF16 R24, gdesc[UR8], RZ, !UPT, gsb0 ;  /* 0x03e00000081879f0 */ /* 0x000fe2000c0018ff */
[----:B------:R-:W-:Y:S01]  /*1d20*/  UIADD3 UR8, UR14, 0x100, URZ ;  /* 0x000001000e087890 */ /* 0x000fe2000fffe03f */
[----:B------:R-:W-:Y:S02]  /*1d30*/  UMOV UR9, 0xc0000010 ;  /* 0xc000001000097882 */ /* 0x000fe40000000000 */
[----:B------:R-:W-:-:S04]  /*1d40*/  UMOV UR5, UR9 ;  /* 0x0000000900057c82 */ /* 0x000fc80008000000 */
[----:B------:R-:W-:Y:S01]  /*1d50*/  UMOV UR4, UR8 ;  /* 0x0000000800047c82 */ /* 0x000fe20008000000 */
        /* <DEDUP_REMOVED lines=66> */
[----:B------:R-:W-:Y:S03]  /*2180*/  HGMMA.64x256x16.F32.BF16 R24, gdesc[UR8], RZ, !UPT, gsb0 ;  /* 0x03e00000081879f0 */ /* 0x000fe6000c0018ff */
[----:B------:R-:W-:Y:S02]  /*2190*/  WARPGROUP.DEPBAR.LE gsb0, 0x0 ;  /* 0x00008000000079c5 */ /* 0x000fe40000010000 */
[----:B------:R-:W-:Y:S04]  /*21a0*/  STL.64 [R1], R24 ;  /* 0x0000001801007387 */ /* 0x000fe80000100a00 */
        /* <DEDUP_REMOVED lines=66> */
[----:B------:R-:W-:Y:S01]  /*25d0*/  UMOV UR5, 0xc0000010 ;  /* 0xc000001000057882 */ /* 0x000fe20000000000 */
        /* <DEDUP_REMOVED lines=67> */
[----:B------:R-:W-:Y:S01]  /*2a10*/  UMOV UR6, UR10 ;  /* 0x0000000a00067c82 */ /* 0x000fe20008000000 */
        /* <DEDUP_REMOVED lines=69> */
[----:B------:R-:W-:Y:S05]  /*2e70*/  @!P1 BRA `(.L_x_23) ;  /* 0x0000004c00e49947 */ /* 0x000fea0003800000 */
[----:B------:R-:W-:Y:S01]  /*2e80*/  UIADD3 UR4, UR39, 0x1, URZ ;  /* 0x0000000127047890 */ /* 0x000fe2000fffe03f */
[----:B01----:R-:W-:Y:S02]  /*2e90*/  IMAD.MOV.U32 R3, RZ, RZ, R6 ;  /* 0x000000ffff037224 */ /* 0x003fe400078e0006 */
[----:B------:R-:W-:Y:S01]  /*2ea0*/  IMAD.U32 R0, RZ, RZ, UR39 ;  /* 0x00000027ff007e24 */ /* 0x000fe2000f8e00ff */
[----:B------:R-:W-:-:S04]  /*2eb0*/  UISETP.NE.AND UP0, UPT, UR4, 0x8, UPT ;  /* 0x000000080400788c */ /* 0x000fc8000bf05270 */
[----:B------:R-:W-:Y:S02]  /*2ec0*/  USEL UR5, URZ, 0x1, UP0 ;  /* 0x000000013f057887 */ /* 0x000fe40008000000 */
[----:B------:R-:W-:Y:S02]  /*2ed0*/  USEL UR14, UR4, URZ, UP0 ;  /* 0x0000003f040e7287 */ /* 0x000fe40008000000 */
[----:B------:R-:W-:-:S06]  /*2ee0*/  ULOP3.LUT UR5, UR38, UR5, URZ, 0x3c, !UPT ;  /* 0x0000000526057292 */ /* 0x000fcc000f8e3c3f */
[----:B---3--:R-:W-:-:S07]  /*2ef0*/  IMAD.U32 R4, RZ, RZ, UR5 ;  /* 0x00000005ff047e24 */ /* 0x008fce000f8e00ff */
.L_x_30:
[----:B------:R-:W-:Y:S05]  /*2f00*/  @!P0 BRA `(.L_x_24) ;  /* 0x0000000000048947 */ /* 0x000fea0003800000 */
[----:B------:R-:W-:Y:S01]  /*2f10*/  BPT.TRAP 0x1 ;  /* 0x000000040000795c */ /* 0x000fe20000300000 */
.L_x_24:
[----:B------:R-:W-:Y:S01]  /*2f20*/  ULEA UR4, UR14, UR45, 0x3 ;  /* 0x0000002d0e047291 */ /* 0x000fe2000f8e183f */
[----:B------:R-:W-:-:S08]  /*2f30*/  SHF.L.U32 R5, R4, 0x1f, RZ ;  /* 0x0000001f04057819 */ /* 0x000fd000000006ff */
[----:B------:R0:W1:Y:S01]  /*2f40*/  SYNCS.PHASECHK.TRANS64.TRYWAIT P1, [UR4], R5 ;  /* 0x00000005ff0075a7 */ /* 0x0000620008020144 */
[----:B------:R-:W-:Y:S05]  /*2f50*/  @!P0 BRA `(.L_x_25) ;  /* 0x0000000000048947 */ /* 0x000fea0003800000 */
[----:B------:R-:W-:Y:S01]  /*2f60*/  BPT.TRAP 0x1 ;  /* 0x000000040000795c */ /* 0x000fe20000300000 */
.L_x_25:
[----:B-1----:R-:W-:Y:S05]  /*2f70*/  @P1 BRA `(.L_x_26) ;  /* 0x0000000000081947 */ /* 0x002fea0003800000 */
[----:B------:R-:W1:Y:S02]  /*2f80*/  SYNCS.PHASECHK.TRANS64.TRYWAIT P1, [UR4], R5 ;  /* 0x00000005ff0075a7 */ /* 0x000e640008020144 */
[----:B-1----:R-:W-:Y:S05]  /*2f90*/  @!P1 BRA `(.L_x_27) ;  /* 0x000003b8007c9947 */ /* 0x002fea0003800000 */
.L_x_26:
        /* <DEDUP_REMOVED lines=21> */
[----:B------:R2:W-:Y:S04]  /*30f0*/  STL.64 [R1+0xa10], R108 ;  /* 0x000a106c01007387 */ /* 0x0005e80000100a00 */
[----:B--2---:R-:W2:Y:S04]  /*3100*/  LDL.LU.64 R108, [R1+0x400] ;  /* 0x00040000016c7983 */ /* 0x004ea80000300a00 */
[----:B------:R-:W3:Y:S04]  /*3110*/  LDL.LU.64 R110, [R1+0x408] ;  /* 0x00040800016e7983 */ /* 0x000ee80000300a00 */
[----:B------:R-:W4:Y:S04]  /*3120*/  LDL.LU.64 R112, [R1+0x410] ;  /* 0x0004100001707983 */ /* 0x000f280000300a00 */
[----:B------:R-:W2:Y:S04]  /*3130*/  LDL.LU.64 R114, [R1+0x418] ;  /* 0x0004180001727983 */ /* 0x000ea80000300a00 */
        /* <DEDUP_REMOVED lines=18> */
[----:B--2---:R-:W-:Y:S04]  /*3260*/  STL.64 [R1+0xcb8], R150 ;  /* 0x000cb89601007387 */ /* 0x004fe80000100a00 */
[----:B----4-:R-:W-:Y:S04]  /*3270*/  STL.64 [R1+0xcb0], R148 ;  /* 0x000cb09401007387 */ /* 0x010fe80000100a00 */
[----:B---3--:R-:W-:Y:S04]  /*3280*/  STL.64 [R1+0xca8], R146 ;  /* 0x000ca89201007387 */ /* 0x008fe80000100a00 */
        /* <DEDUP_REMOVED lines=189> */
[----:B--2---:R-:W2:Y:S04]  /*3e60*/  LDL.LU.64 R24, [R1] ;  /* 0x0000000001187983 */ /* 0x004ea80000300a00 */
        /* <DEDUP_REMOVED lines=256> */
[----:B------:R-:W2:Y:S04]  /*4e70*/  LDL.LU.64 R26, [R1+0x808] ;  /* 0x00080800011a7983 */ /* 0x000ea80000300a00 */
        /* <DEDUP_REMOVED lines=61> */
[----:B------:R-:W2:Y:S01]  /*5250*/  LDL.LU.64 R150, [R1+0x9f8] ;  /* 0x0009f80001967983 */ /* 0x000ea20000300a00 */
[----:B------:R-:W-:-:S02]  /*5260*/  UIMAD UR15, UR14, 0x300, UR12 ;  /* 0x000003000e0f78a4 */ /* 0x000fc4000f8e020c */
[----:B------:R-:W-:Y:S01]  /*5270*/  ULEA UR6, UR14, UR13, 0xa ;  /* 0x0000000d0e067291 */ /* 0x000fe2000f8e503f */
[----:B------:R-:W3:Y:S01]  /*5280*/  LDL.LU.64 R152, [R1+0x4b0] ;  /* 0x0004b00001987983 */ /* 0x000ee20000300a00 */
[----:B------:R-:W-:Y:S01]  /*5290*/  UMOV UR5, 0xc0000010 ;  /* 0xc000001000057882 */ /* 0x000fe20000000000 */
[----:B------:R-:W-:Y:S02]  /*52a0*/  UMOV UR7, 0xc0000010 ;  /* 0xc000001000077882 */ /* 0x000fe40000000000 */
[----:B------:R-:W-:Y:S01]  /*52b0*/  UMOV UR4, UR15 ;  /* 0x0000000f00047c82 */ /* 0x000fe20008000000 */
[----:B------:R-:W3:Y:S04]  /*52c0*/  LDL.LU.64 R154, [R1+0x4b8] ;  /* 0x0004b800019a7983 */ /* 0x000ee80000300a00 */
        /* <DEDUP_REMOVED lines=39> */
[----:B------:R-:W3:Y:S01]  /*5540*/  LDL.LU.64 R234, [R1+0x5f8] ;  /* 0x0005f80001ea7983 */ /* 0x000ee20000300a00 */
[----:B--2---:R-:W-:-:S06]  /*5550*/  WARPGROUP.ARRIVE ;  /* 0x00000000000079c5 */ /* 0x004fcc0000000000 */
[----:B------:R-:W-:Y:S03]  /*5560*/  HGMMA.64x256x16.F32.BF16 R24, gdesc[UR4], R24, gsb0 ;  /* 0x03e00000041879f0 */ /* 0x000fe60008001818 */
        /* <DEDUP_REMOVED lines=129> */
[----:B------:R-:W-:Y:S01]  /*5d80*/  UIADD3 UR10, UR6, 0x200, URZ ;  /* 0x00000200060a7890 */ /* 0x000fe2000fffe03f */
[----:B------:R-:W-:Y:S01]  /*5d90*/  UMOV UR8, UR4 ;  /* 0x0000000400087c82 */ /* 0x000fe20008000000 */
[----:B------:R-:W-:Y:S01]  /*5da0*/  UMOV UR9, UR5 ;  /* 0x0000000500097c82 */ /* 0x000fe20008000000 */
[----:B------:R-:W-:Y:S01]  /*5db0*/  UMOV UR11, 0xc0000010 ;  /* 0xc0000010000b7882 */ /* 0x000fe20000000000 */
        /* <DEDUP_REMOVED lines=132> */
[----:B------:R-:W-:Y:S01]  /*6600*/  UMOV UR9, 0xc0000010 ;  /* 0xc000001000097882 */ /* 0x000fe20000000000 */
[----:B--2---:R-:W-:-:S07]  /*6610*/  WARPGROUP.ARRIVE ;  /* 0x00000000000079c5 */ /* 0x004fce0000000000 */
[----:B------:R-:W-:Y:S03]  /*6620*/  HGMMA.64x256x16.F32.BF16 R24, gdesc[UR8], R24, gsb0 ;  /* 0x03e00000081879f0 */ /* 0x000fe60008001818 */
        /* <DEDUP_REMOVED lines=129> */
[----:B------:R-:W-:Y:S01]  /*6e40*/  UMOV UR4, UR8 ;  /* 0x0000000800047c82 */ /* 0x000fe20008000000 */
[----:B------:R-:W-:Y:S01]  /*6e50*/  UMOV UR5, UR9 ;  /* 0x0000000900057c82 */ /* 0x000fe20008000000 */
        /* <DEDUP_REMOVED lines=67> */
[----:B--2---:R-:W3:Y:S04]  /*7290*/  LDL.LU.64 R150, [R1+0xcb8] ;  /* 0x000cb80001967983 */ /* 0x004ee80000300a00 */
        /* <DEDUP_REMOVED lines=21> */
[----:B------:R-:W-:Y:S01]  /*73f0*/  UIADD3 UR4, UR15, 0x200, URZ ;  /* 0x000002000f047890 */ /* 0x000fe2000fffe03f */
[----:B------:R-:W-:-:S02]  /*7400*/  UMOV UR5, 0xc0000010 ;  /* 0xc000001000057882 */ /* 0x000fc40000000000 */
        /* <DEDUP_REMOVED lines=42> */
[----:B---3--:R-:W-:-:S06]  /*76b0*/  WARPGROUP.ARRIVE ;  /* 0x00000000000079c5 */ /* 0x008fcc0000000000 */
        /* <DEDUP_REMOVED lines=66> */
[----:B---3--:R-:W2:Y:S04]  /*7ae0*/  LDL.LU.64 R150, [R1+0xab8] ;  /* 0x000ab80001967983 */ /* 0x008ea80000300a00 */
        /* <DEDUP_REMOVED lines=26> */
[----:B----4-:R-:W-:Y:S05]  /*7c90*/  @!P0 BRA `(.L_x_28) ;  /* 0x0000000000048947 */ /* 0x010fea0003800000 */
[----:B------:R-:W-:Y:S01]  /*7ca0*/  BPT.TRAP 0x1 ;  /* 0x000000040000795c */ /* 0x000fe20000300000 */
.L_x_28:
[----:B01----:R-:W2:Y:S04]  /*7cb0*/  LDL R5, [R1+0xa00] ;  /* 0x000a000001057983 */ /* 0x003ea80000100800 */
[----:B------:R-:W3:Y:S01]  /*7cc0*/  LDL R7, [R1+0xa04] ;  /* 0x000a040001077983 */ /* 0x000ee20000100800 */
[----:B------:R-:W-:Y:S01]  /*7cd0*/  UISETP.GT.U32.AND UP0, UPT, UR40, 0x1, UPT ;  /* 0x000000012800788c */ /* 0x000fe2000bf04070 */
[----:B--2---:R-:W-:-:S13]  /*7ce0*/  ISETP.NE.AND P1, PT, R5, RZ, PT ;  /* 0x000000ff0500720c */ /* 0x004fda0003f25270 */
[----:B------:R-:W-:-:S05]  /*7cf0*/  @P1 LEA R5, R0, UR45, 0x3 ;  /* 0x0000002d00051c11 */ /* 0x000fca000f8e18ff */
[----:B------:R-:W-:-:S05]  /*7d00*/  @P1 VIADD R5, R5, 0x40 ;  /* 0x0000004005051836 */ /* 0x000fca0000000000 */
[----:B---3--:R-:W-:-:S04]  /*7d10*/  @P1 PRMT R5, R7, 0x654, R5 ;  /* 0x0000065407051816 */ /* 0x008fc80000000005 */
[----:B------:R0:W-:Y:S01]  /*7d20*/  @P1 SYNCS.ARRIVE.TRANS64.RED.A1T0 RZ, [R5+URZ], RZ ;  /* 0x000000ff05ff19a7 */ /* 0x0001e2000810043f */
[----:B------:R-:W-:-:S13]  /*7d30*/  PLOP3.LUT P1, PT, PT, PT, UP0, 0x80, 0x0 ;  /* 0x000000000000781c */ /* 0x000fda0003f2f008 */
[----:B0-----:R-:W-:Y:S05]  /*7d40*/  @P1 BRA `(.L_x_29) ;  /* 0x0000000000041947 */ /* 0x001fea0003800000 */
[----:B------:R-:W-:Y:S01]  /*7d50*/  BPT.TRAP 0x1 ;  /* 0x000000040000795c */ /* 0x000fe20000300000 */
.L_x_29:
[----:B------:R-:W-:Y:S01]  /*7d60*/  UIADD3 UR14, UR14, 0x1, URZ ;  /* 0x000000010e0e7890 */ /* 0x000fe2000fffe03f */
[C---:B------:R-:W-:Y:S01]  /*7d70*/  ISETP.GT.AND P2, PT, R3.reuse, 0x1, PT ;  /* 0x000000010300780c */ /* 0x040fe20003f44270 */
[----:B------:R-:W-:Y:S02]  /*7d80*/  VIADD R0, R0, 0x1 ;  /* 0x0000000100007836 */ /* 0x000fe40000000000 */
[----:B------:R-:W-:Y:S01]  /*7d90*/  UISETP.NE.AND UP0, UPT, UR14, 0x8, UPT ;  /* 0x000000080e00788c */ /* 0x000fe2000bf05270 */
[----:B------:R-:W-:Y:S02]  /*7da0*/  VIADD R3, R3, 0xffffffff ;  /* 0xffffffff03037836 */ /* 0x000fe40000000000 */
[C---:B------:R-:W-:Y:S01]  /*7db0*/  ISETP.NE.AND P1, PT, R0.reuse, 0x8, PT ;  /* 0x000000080000780c */ /* 0x040fe20003f25270 */
[----:B------:R-:W-:Y:S02]  /*7dc0*/  USEL UR4, URZ, 0x1, UP0 ;  /* 0x000000013f047887 */ /* 0x000fe40008000000 */
[----:B------:R-:W-:Y:S01]  /*7dd0*/  USEL UR14, UR14, URZ, UP0 ;  /* 0x0000003f0e0e7287 */ /* 0x000fe20008000000 */
[----:B------:R-:W-:-:S03]  /*7de0*/  SEL R0, R0, RZ, P1 ;  /* 0x000000ff00007207 */ /* 0x000fc60000800000 */
[----:B------:R-:W-:Y:S01]  /*7df0*/  LOP3.LUT R4, R4, UR4, RZ, 0x3c, !PT ;  /* 0x0000000404047c12 */ /* 0x000fe2000f8e3cff */
[----:B------:R-:W-:Y:S07]  /*7e00*/  @P2 BRA `(.L_x_30) ;  /* 0xffffffb0003c2947 */ /* 0x000fee000383ffff */
.L_x_23:
[----:B01----:R-:W0:Y:S02]  /*7e10*/  LDC R0, c[0x0][0x28c] ;  /* 0x0000a300ff007b82 */ /* 0x003e240000000800 */
[----:B0-----:R-:W-:-:S13]  /*7e20*/  ISETP.GE.AND P1, PT, R0, 0x1, PT ;  /* 0x000000010000780c */ /* 0x001fda0003f26270 */
[----:B------:R-:W-:Y:S05]  /*7e30*/  @!P1 BRA `(.L_x_31) ;  /* 0x0000000000449947 */ /* 0x000fea0003800000 */
[----:B------:R-:W-:Y:S05]  /*7e40*/  @!P0 BRA `(.L_x_32) ;  /* 0x0000000000048947 */ /* 0x000fea0003800000 */
[----:B------:R-:W-:Y:S01]  /*7e50*/  BPT.TRAP 0x1 ;  /* 0x000000040000795c */ /* 0x000fe20000300000 */
.L_x_32:
[----:B------:R-:W2:Y:S04]  /*7e60*/  LDL R0, [R1+0xa00] ;  /* 0x000a000001007983 */ /* 0x000ea80000100800 */
[----:B------:R-:W3:Y:S01]  /*7e70*/  LDL R3, [R1+0xa04] ;  /* 0x000a040001037983 */ /* 0x000ee20000100800 */
[----:B------:R-:W-:Y:S01]  /*7e80*/  UISETP.GT.U32.AND UP0, UPT, UR40, 0x1, UPT ;  /* 0x000000012800788c */ /* 0x000fe2000bf04070 */
[----:B--2---:R-:W-:Y:S01]  /*7e90*/  ISETP.NE.AND P0, PT, R0, RZ, PT ;  /* 0x000000ff0000720c */ /* 0x004fe20003f05270 */
[----:B---3--:R-:W-:-:S12]  /*7ea0*/  IMAD.MOV.U32 R4, RZ, RZ, R3 ;  /* 0x000000ffff047224 */ /* 0x008fd800078e0003 */
[----:B------:R-:W-:-:S04]  /*7eb0*/  @P0 VIADD R0, R6, UR39 ;  /* 0x0000002706000c36 */ /* 0x000fc80008000000 */
[----:B------:R-:W-:Y:S02]  /*7ec0*/  @P0 IMAD.SHL.U32 R0, R0, 0x8, RZ ;  /* 0x0000000800000824 */ /* 0x000fe400078e00ff */
[----:B------:R-:W-:-:S03]  /*7ed0*/  IMAD.U32 R3, RZ, RZ, UR45 ;  /* 0x0000002dff037e24 */ /* 0x000fc6000f8e00ff */
[----:B------:R-:W-:-:S04]  /*7ee0*/  @P0 LOP3.LUT R0, R0, 0x38, RZ, 0xc0, !PT ;  /* 0x0000003800000812 */ /* 0x000fc800078ec0ff */
[----:B------:R-:W-:-:S04]  /*7ef0*/  @P0 IADD3 R0, R3, 0x40, R0 ;  /* 0x0000004003000810 */ /* 0x000fc80007ffe000 */
[----:B------:R-:W-:-:S04]  /*7f00*/  @P0 PRMT R0, R4, 0x654, R0 ;  /* 0x0000065404000816 */ /* 0x000fc80000000000 */
[----:B------:R0:W-:Y:S01]  /*7f10*/  @P0 SYNCS.ARRIVE.TRANS64.RED.A1T0 RZ, [R0+URZ], RZ ;  /* 0x000000ff00ff09a7 */ /* 0x0001e2000810043f */
[----:B------:R-:W-:-:S13]  /*7f20*/  PLOP3.LUT P0, PT, PT, PT, UP0, 0x80, 0x0 ;  /* 0x000000000000781c */ /* 0x000fda0003f0f008 */
[----:B0-----:R-:W-:Y:S05]  /*7f30*/  @P0 BRA `(.L_x_31) ;  /* 0x0000000000040947 */ /* 0x001fea0003800000 */
[----:B------:R-:W-:Y:S01]  /*7f40*/  BPT.TRAP 0x1 ;  /* 0x000000040000795c */ /* 0x000fe20000300000 */
.L_x_31:
[----:B------:R-:W0:Y:S01]  /*7f50*/  S2R R6, SR_TID.X ;  /* 0x0000000000067919 */ /* 0x000e220000002100 */
[----:B------:R-:W-:Y:S01]  /*7f60*/  USHF.L.U32 UR42, UR42, 0x9, URZ ;  /* 0x000000092a2a7899 */ /* 0x000fe2000800063f */
[----:B------:R-:W-:Y:S01]  /*7f70*/  ULDC UR8, c[0x0][0x288] ;  /* 0x0000a20000087ab9 */ /* 0x000fe20000000800 */
[----:B------:R-:W-:Y:S02]  /*7f80*/  UIADD3 UR39, UR44, UR39, URZ ;  /* 0x000000272c277290 */ /* 0x000fe4000fffe03f */
[----:B------:R-:W-:Y:S02]  /*7f90*/  UIMAD.WIDE UR6, UR41, 0x180, URZ ;  /* 0x00000180290678a5 */ /* 0x000fe4000f8e023f */
[----:B------:R-:W-:Y:S01]  /*7fa0*/  IMAD.U32 R10, RZ, RZ, UR42 ;  /* 0x0000002aff0a7e24 */ /* 0x000fe2000f8e00ff */
[----:B------:R-:W-:Y:S02]  /*7fb0*/  UIMAD UR41, UR41, 0x180, URZ ;  /* 0x00000180292978a4 */ /* 0x000fe4000f8e023f */
[----:B------:R-:W-:Y:S01]  /*7fc0*/  UISETP.GE.AND UP2, UPT, UR42, UR8, UPT ;  /* 0x000000082a00728c */ /* 0x000fe2000bf46270 */
[----:B------:R-:W-:Y:S01]  /*7fd0*/  ULDC UR9, c[0x0][0x284] ;  /* 0x0000a10000097ab9 */ /* 0x000fe20000000800 */
[----:B------:R-:W-:-:S02]  /*7fe0*/  USHF.R.U32.HI UR4, URZ, 0x3, UR39 ;  /* 0x000000033f047899 */ /* 0x000fc40008011627 */
[----:B------:R-:W-:Y:S02]  /*7ff0*/  UISETP.GE.OR UP2, UPT, UR41, UR9, UP2 ;  /* 0x000000092900728c */ /* 0x000fe40009746670 */
[----:B------:R-:W-:Y:S02]  /*8000*/  ULOP3.LUT UR4, UR4, 0x1, URZ, 0xc0, !UPT ;  /* 0x0000000104047892 */ /* 0x000fe4000f8ec03f */
[----:B------:R-:W-:Y:S01]  /*8010*/  USHF.R.S32.HI UR12, URZ, 0x1f, UR43 ;  /* 0x0000001f3f0c7899 */ /* 0x000fe2000801142b */
[----:B------:R-:W-:Y:S01]  /*8020*/  ULDC.64 UR10, c[0x0][0x5d0] ;  /* 0x00017400000a7ab9 */ /* 0x000fe20000000a00 */
[----:B------:R-:W-:Y:S01]  /*8030*/  UISETP.GT.U32.AND UP1, UPT, UR39, 0x7, UPT ;  /* 0x000000072700788c */ /* 0x000fe2000bf24070 */
[----:B------:R-:W-:Y:S01]  /*8040*/  PLOP3.LUT P0, PT, PT, PT, UP2, 0x80, 0x0 ;  /* 0x000000000000781c */ /* 0x000fe20003f0f028 */
[----:B------:R-:W-:Y:S01]  /*8050*/  UISETP.NE.U32.AND UP0, UPT, UR4, 0x1, UPT ;  /* 0x000000010400788c */ /* 0x000fe2000bf05070 */
[----:B------:R-:W-:Y:S01]  /*8060*/  IMAD.U32 R8, RZ, RZ, UR10 ;  /* 0x0000000aff087e24 */ /* 0x000fe2000f8e00ff */
[----:B------:R-:W-:-:S02]  /*8070*/  UIMAD UR5, UR12, UR10, URZ ;  /* 0x0000000a0c0572a4 */ /* 0x000fc4000f8e023f */
[----:B------:R-:W-:Y:S02]  /*8080*/  UISETP.LT.U32.AND UP1, UPT, UR44, 0x8, UP1 ;  /* 0x000000082c00788c */ /* 0x000fe40008f21070 */
[----:B------:R-:W-:Y:S01]  /*8090*/  UISETP.GT.U32.AND UP0, UPT, UR44, 0x7, !UP0 ;  /* 0x000000072c00788c */ /* 0x000fe2000c704070 */
[--C-:B0-----:R-:W-:Y:S01]  /*80a0*/  SHF.R.U32.HI R3, RZ, 0x7, R6.reuse ;  /* 0x00000007ff037819 */ /* 0x101fe20000011606 */
[C---:B------:R-:W-:Y:S01]  /*80b0*/  IMAD.SHL.U32 R11, R6.reuse, 0x2, RZ ;  /* 0x00000002060b7824 */ /* 0x040fe200078e00ff */
[----:B---3--:R-:W-:Y:S01]  /*80c0*/  SHF.R.U32.HI R4, RZ, 0x2, R6 ;  /* 0x00000002ff047819 */ /* 0x008fe20000011606 */
[----:B------:R-:W-:Y:S01]  /*80d0*/  UIMAD UR5, UR43, UR11, UR5 ;  /* 0x0000000b2b0572a4 */ /* 0x000fe2000f8e0205 */
[----:B------:R-:W-:Y:S01]  /*80e0*/  LOP3.LUT R5, R6, 0x60, RZ, 0xc0, !PT ;  /* 0x0000006006057812 */ /* 0x000fe200078ec0ff */
[----:B------:R-:W-:Y:S01]  /*80f0*/  USEL UR4, URZ, 0x1, !UP0 ;  /* 0x000000013f047887 */ /* 0x000fe2000c000000 */
[----:B------:R-:W-:Y:S01]  /*8100*/  LOP3.LUT R3, R3, 0x1, RZ, 0xc0, !PT ;  /* 0x0000000103037812 */ /* 0x000fe200078ec0ff */
[----:B------:R-:W-:Y:S01]  /*8110*/  ULOP3.LUT UR39, UR39, 0x7, URZ, 0xc0, !UPT ;  /* 0x0000000727277892 */ /* 0x000fe2000f8ec03f */
[----:B------:R-:W-:-:S02]  /*8120*/  LOP3.LUT R4, R4, 0x7, RZ, 0xc0, !PT ;  /* 0x0000000704047812 */ /* 0x000fc400078ec0ff */
[----:B------:R-:W-:Y:S01]  /*8130*/  SHF.R.U32.HI R5, RZ, 0x1, R5 ;  /* 0x00000001ff057819 */ /* 0x000fe20000011605 */
[----:B----4-:R-:W-:Y:S01]  /*8140*/  IMAD.SHL.U32 R17, R3, 0x40, RZ ;  /* 0x0000004003117824 */ /* 0x010fe200078e00ff */
[----:B------:R-:W-:Y:S02]  /*8150*/  LOP3.LUT R10, R10, 0x6, R11, 0xf8, !PT ;  /* 0x000000060a0a7812 */ /* 0x000fe400078ef80b */
[--C-:B------:R-:W-:Y:S02]  /*8160*/  IADD3 R0, RZ, -R5, -R4.reuse ;  /* 0x80000005ff007210 */ /* 0x100fe40007ffe804 */
[----:B------:R-:W-:Y:S01]  /*8170*/  LOP3.LUT R17, R17, 0x40, R4, 0xe2, !PT ;  /* 0x0000004011117812 */ /* 0x000fe200078ee204 */
[----:B------:R-:W-:Y:S01]  /*8180*/  IMAD.U32 R4, RZ, RZ, UR9 ;  /* 0x00000009ff047e24 */ /* 0x000fe2000f8e00ff */
[----:B------:R-:W-:Y:S01]  /*8190*/  SHF.R.S32.HI R11, RZ, 0x1f, R10 ;  /* 0x0000001fff0b7819 */ /* 0x000fe2000001140a */
[----:B------:R-:W-:Y:S01]  /*81a0*/  IMAD R3, R3, -0x40, R0 ;  /* 0xffffffc003037824 */ /* 0x000fe200078e0200 */
[----:B------:R-:W-:Y:S01]  /*81b0*/  LOP3.LUT R17, R17, UR6, R5, 0xfe, !PT ;  /* 0x0000000611117c12 */ /* 0x000fe2000f8efe05 */
[----:B------:R-:W-:Y:S01]  /*81c0*/  IMAD.MOV.U32 R5, RZ, RZ, -0x2 ;  /* 0xfffffffeff057424 */ /* 0x000fe200078e00ff */
[----:B------:R-:W-:Y:S01]  /*81d0*/  LOP3.LUT R0, R6, 0x3, RZ, 0xc0, !PT ;  /* 0x0000000306007812 */ /* 0x000fe200078ec0ff */
[----:B------:R-:W-:Y:S01]  /*81e0*/  IMAD.WIDE.U32 R8, R8, UR43, R10 ;  /* 0x0000002b08087c25 */ /* 0x000fe2000f8e000a */
[----:B------:R-:W-:Y:S01]  /*81f0*/  IADD3 R3, R4, -UR41, R3 ;  /* 0x8000002904037c10 */ /* 0x000fe2000fffe003 */
[----:B------:R-:W-:-:S02]  /*8200*/  UMOV UR41, 0xffffffff ;  /* 0xffffffff00297882 */ /* 0x000fc40000000000 */
[----:B------:R-:W-:Y:S01]  /*8210*/  IMAD R0, R0, R5, UR8 ;  /* 0x0000000800007e24 */ /* 0x000fe2000f8e0205 */
[----:B------:R-:W-:Y:S01]  /*8220*/  USEL UR8, URZ, 0x1, !UP1 ;  /* 0x000000013f087887 */ /* 0x000fe2000c800000 */
[----:B------:R-:W-:Y:S02]  /*8230*/  VIADD R9, R9, UR5 ;  /* 0x0000000509097c36 */ /* 0x000fe40008000000 */
[----:B------:R-:W-:Y:S01]  /*8240*/  VIADD R0, R0, -UR42 ;  /* 0x8000002a00007c36 */ /* 0x000fe20008000000 */
[----:B------:R-:W-:Y:S01]  /*8250*/  ULOP3.LUT UR38, UR4, UR38, UR8, 0x96, !UPT ;  /* 0x0000002604267292 */ /* 0x000fe2000f8e9608 */
[----:B------:R-:W-:Y:S11]  /*8260*/  @P0 BRA `(.L_x_33) ;  /* 0x0000034400740947 */ /* 0x000ff60003800000 */
[----:B-----5:R-:W-:Y:S01]  /*8270*/  FSETP.NEU.AND P1, PT, R16, RZ, PT ;  /* 0x000000ff1000720b */ /* 0x020fe20003f2d000 */
[----:B------:R-:W-:Y:S01]  /*8280*/  ULDC.64 UR8, c[0x0][0x5c8] ;  /* 0x0001720000087ab9 */ /* 0x000fe20000000a00 */
[----:B------:R-:W-:Y:S01]  /*8290*/  ISETP.GT.AND P0, PT, R3, RZ, PT ;  /* 0x000000ff0300720c */ /* 0x000fe20003f04270 */
[----:B------:R-:W-:Y:S01]  /*82a0*/  UIMAD UR4, UR7, UR8, URZ ;  /* 0x00000008070472a4 */ /* 0x000fe2000f8e023f */
[----:B------:R-:W-:Y:S01]  /*82b0*/  IMAD.U32 R19, RZ, RZ, UR9 ;  /* 0x00000009ff137e24 */ /* 0x000fe2000f8e00ff */
[----:B------:R-:W-:Y:S01]  /*82c0*/  BSSY B0, `(.L_x_33) ;  /* 0x0003457000007945 */ /* 0x000fe20003800000 */
[----:B------:R-:W-:Y:S01]  /*82d0*/  IMAD.WIDE.U32 R8, R17, UR8, R8 ;  /* 0x0000000811087c25 */ /* 0x000fe2000f8e0008 */
[----:B------:R-:W-:-:S03]  /*82e0*/  ISETP.GT.AND P2, PT, R0, RZ, P0 ;  /* 0x000000ff0000720c */ /* 0x000fc60000744270 */
[----:B------:R-:W-:-:S04]  /*82f0*/  IMAD R19, R17, R19, UR4 ;  /* 0x0000000411137e24 */ /* 0x000fc8000f8e0213 */
[----:B------:R-:W-:Y:S01]  /*8300*/  IMAD.IADD R19, R9, 0x1, R19 ;  /* 0x0000000109137824 */ /* 0x000fe200078e0213 */
[----:B------:R-:W-:Y:S06]  /*8310*/  @!P1 BRA `(.L_x_34) ;  /* 0x0000022000349947 */ /* 0x000fec0003800000 */
[----:B------:R-:W0:Y:S01]  /*8320*/  LDC.64 R162, c[0x0][0x5b8] ;  /* 0x00016e00ffa27b82 */ /* 0x000e220000000a00 */
[----:B------:R-:W2:Y:S01]  /*8330*/  LDL.LU R20, [R1+0x800] ;  /* 0x0008000001147983 */ /* 0x000ea20000300800 */
[----:B------:R-:W-:-:S06]  /*8340*/  ULDC.64 UR4, c[0x0][0x5c0] ;  /* 0x0001700000047ab9 */ /* 0x000fcc0000000a00 */
[----:B------:R-:W1:Y:S08]  /*8350*/  LDC.64 R4, c[0x0][0x5b0] ;  /* 0x00016c00ff047b82 */ /* 0x000e700000000a00 */
[----:B------:R-:W3:Y:S01]  /*8360*/  LDC.64 R6, c[0x0][0x5a8] ;  /* 0x00016a00ff067b82 */ /* 0x000ee20000000a00 */
[C---:B0-----:R-:W-:Y:S02]  /*8370*/  IMAD R168, R162.reuse, UR12, RZ ;  /* 0x0000000ca2a87c24 */ /* 0x041fe4000f8e02ff */
[----:B------:R-:W-:-:S04]  /*8380*/  IMAD.WIDE.U32 R164, R162, UR43, R10 ;  /* 0x0000002ba2a47c25 */ /* 0x000fc8000f8e000a */
[----:B------:R-:W-:Y:S02]  /*8390*/  IMAD R168, R163, UR43, R168 ;  /* 0x0000002ba3a87c24 */ /* 0x000fe4000f8e02a8 */
[----:B-1----:R-:W-:Y:S02]  /*83a0*/  IMAD R18, R4, UR7, RZ ;  /* 0x0000000704127c24 */ /* 0x002fe4000f8e02ff */
[----:B------:R-:W-:Y:S02]  /*83b0*/  IMAD.IADD R161, R165, 0x1, R168 ;  /* 0x00000001a5a17824 */ /* 0x000fe400078e02a8 */
[----:B------:R-:W-:Y:S02]  /*83c0*/  IMAD.MOV.U32 R160, RZ, RZ, R164 ;  /* 0x000000ffffa07224 */ /* 0x000fe400078e00a4 */
[C---:B------:R-:W-:Y:S02]  /*83d0*/  IMAD R18, R17.reuse, R5, R18 ;  /* 0x0000000511127224 */ /* 0x040fe400078e0212 */
[----:B------:R-:W-:-:S04]  /*83e0*/  IMAD.WIDE.U32 R12, R17, R4, R160 ;  /* 0x00000004110c7225 */ /* 0x000fc800078e00a0 */
[----:B------:R-:W-:Y:S01]  /*83f0*/  IMAD.IADD R9, R13, 0x1, R18 ;  /* 0x000000010d097824 */ /* 0x000fe200078e0212 */
[----:B---3--:R-:W-:-:S04]  /*8400*/  LEA R14, P1, R12, R6, 0x1 ;  /* 0x000000060c0e7211 */ /* 0x008fc800078208ff */
[----:B------:R-:W-:-:S05]  /*8410*/  LEA.HI.X R15, R12, R7, R9, 0x1, P1 ;  /* 0x000000070c0f7211 */ /* 0x000fca00008f0c09 */
[----:B------:R0:W3:Y:S01]  /*8420*/  @P2 LDG.E.LTC128B.U16 R12, desc[UR36][R14.64] ;  /* 0x000000240e0c2981 */ /* 0x0000e2000c1e1520 */
[----:B------:R-:W-:Y:S01]  /*8430*/  BSSY B1, `(.L_x_35) ;  /* 0x0000011000017945 */ /* 0x000fe20003800000 */
[----:B0-----:R-:W-:-:S04]  /*8440*/  LEA R14, P1, R8, UR4, 0x1 ;  /* 0x00000004080e7c11 */ /* 0x001fc8000f8208ff */
[----:B------:R-:W-:Y:S01]  /*8450*/  LEA.HI.X R15, R8, UR5, R19, 0x1, P1 ;  /* 0x00000005080f7c11 */ /* 0x000fe200088f0c13 */
[----:B---3--:R-:W-:-:S04]  /*8460*/  IMAD.U32 R9, R12, 0x10000, RZ ;  /* 0x000100000c097824 */ /* 0x008fc800078e00ff */
[----:B------:R-:W-:-:S04]  /*8470*/  FMUL R9, R9, R16 ;  /* 0x0000001009097220 */ /* 0x000fc80000400000 */
[----:B--2---:R-:W-:-:S05]  /*8480*/  FFMA R9, R20, R2, R9 ;  /* 0x0000000214097223 */ /* 0x004fca0000000009 */
[----:B------:R-:W-:-:S05]  /*8490*/  F2FP.BF16.F32.PACK_AB R8, RZ, R9 ;  /* 0x00000009ff08723e */ /* 0x000fca00000010ff */
[----:B------:R0:W-:Y:S02]  /*84a0*/  @P2 STG.E.U16 desc[UR36][R14.64], R8 ;  /* 0x000000080e002986 */ /* 0x0001e4000c101524 */
[----:B0-----:R-:W-:-:S04]  /*84b0*/  IMAD.WIDE.U32 R8, R17, R4, R10 ;  /* 0x0000000411087225 */ /* 0x001fc800078e000a */
[----:B------:R-:W-:Y:S02]  /*84c0*/  IMAD.IADD R9, R18, 0x1, R9 ;  /* 0x0000000112097824 */ /* 0x000fe400078e0209 */
[----:B------:R-:W-:-:S04]  /*84d0*/  IMAD.WIDE.U32 R8, R162, UR43, R8 ;  /* 0x0000002ba2087c25 */ /* 0x000fc8000f8e0008 */
[----:B------:R-:W-:Y:S01]  /*84e0*/  IMAD.IADD R9, R168, 0x1, R9 ;  /* 0x00000001a8097824 */ /* 0x000fe200078e0209 */
[----:B------:R-:W-:-:S04]  /*84f0*/  LEA R156, P1, R8, R6, 0x1 ;  /* 0x00000006089c7211 */ /* 0x000fc800078208ff */
[----:B------:R-:W-:Y:S02]  /*8500*/  LEA.HI.X R157, R8, R7, R9, 0x1, P1 ;  /* 0x00000007089d7211 */ /* 0x000fe400008f0c09 */
[----:B------:R-:W-:-:S13]  /*8510*/  ISETP.GT.AND P1, PT, R0, 0x1, P0 ;  /* 0x000000010000780c */ /* 0x000fda0000724270 */
[----:B------:R-:W-:Y:S05]  /*8520*/  @!P1 BRA `(.L_x_36) ;  /* 0x0000000000049947 */ /* 0x000fea0003800000 */
[----:B------:R0:W5:Y:S02]  /*8530*/  LDG.E.LTC128B.U16 R12, desc[UR36][R156.64+0x2] ;  /* 0x000002249c0c7981 */ /* 0x000164000c1e1520 */
.L_x_36:
[----:B------:R-:W-:Y:S05]  /*8540*/  BSYNC B1 ;  /* 0x0000000000017941 */ /* 0x000fea0003800000 */
.L_x_35:
[----:B------:R-:W2:Y:S01]  /*8550*/  LDL.LU R9, [R1+0x804] ;  /* 0x0008040001097983 */ /* 0x000ea20000300800 */
[----:B-----5:R-:W-:Y:S01]  /*8560*/  IMAD.U32 R8, R12, 0x10000, RZ ;  /* 0x000100000c087824 */ /* 0x020fe200078e00ff */
[C---:B------:R-:W-:Y:S01]  /*8570*/  SHF.L.U64.HI R167, R4.reuse, 0x3, R5 ;  /* 0x0000000304a77819 */ /* 0x040fe20000010205 */
[----:B------:R-:W-:Y:S01]  /*8580*/  IMAD.SHL.U32 R166, R4, 0x8, RZ ;  /* 0x0000000804a67824 */ /* 0x000fe200078e00ff */
[----:B------:R-:W-:Y:S01]  /*8590*/  ISETP.GT.AND P5, PT, R3, 0x8, PT ;  /* 0x000000080300780c */ /* 0x000fe20003fa4270 */
[----:B------:R-:W-:Y:S01]  /*85a0*/  FMUL R8, R8, R16 ;  /* 0x0000001008087220 */ /* 0x000fe20000400000 */
[----:B------:R-:W3:Y:S03]  /*85b0*/  LDL.LU R20, [R1+0x808] ;  /* 0x0008080001147983 */ /* 0x000ee60000300800 */
[----:B--2---:R-:W-:Y:S01]  /*85c0*/  FFMA R8, R9, R2, R8 ;  /* 0x0000000209087223 */ /* 0x004fe20000000008 */
[----:B------:R-:W-:-:S04]  /*85d0*/  @P1 IMAD.MOV.U32 R9, RZ, RZ, R15 ;  /* 0x000000ffff091224 */ /* 0x000fc800078e000f */
[----:B------:R-:W-:-:S04]  /*85e0*/  F2FP.BF16.F32.PACK_AB R8, RZ, R8 ;  /* 0x00000008ff08723e */ /* 0x000fc800000010ff */
[----:B------:R-:W-:Y:S01]  /*85f0*/  PRMT R13, R8, 0x7610, R13 ;  /* 0x00007610080d7816 */ /* 0x000fe2000000000d */
[----:B------:R-:W-:-:S05]  /*8600*/  @P1 IMAD.MOV.U32 R8, RZ, RZ, R14 ;  /* 0x000000ffff081224 */ /* 0x000fca00078e000e */
[----:B------:R1:W-:Y:S01]  /*8610*/  @P1 STG.E.U16 desc[UR36][R8.64+0x2], R13 ;  /* 0x0000020d08001986 */ /* 0x0003e2000c101524 */
[----:B------:R-:W-:Y:S01]  /*8620*/  ISETP.GT.AND P1, PT, R0, RZ, P5 ;  /* 0x000000ff0000720c */ /* 0x000fe20002f24270 */
[----:B-1----:R-:W-:-:S04]  /*8630*/  IMAD.WIDE.U32 R8, R17, R4, R166 ;  /* 0x0000000411087225 */ /* 0x002fc800078e00a6 */
[----:B------:R-:W-:Y:S01]  /*8640*/  IMAD.IADD R13, R18, 0x1, R9 ;  /* 0x00000001120d7824 */ /* 0x000fe200078e0209 */
[----:B------:R-:W-:-:S05]  /*8650*/  IADD3 R9, P2, R164, R8, RZ ;  /* 0x00000008a4097210 */ /* 0x000fca0007f5e0ff */
[----:B------:R-:W-:Y:S01]  /*8660*/  IMAD.X R19, R13, 0x1, R161, P2 ;  /* 0x000000010d137824 */ /* 0x000fe200010e06a1 */
[----:B------:R-:W-:-:S04]  /*8670*/  LEA R18, P2, R9, R6, 0x1 ;  /* 0x0000000609127211 */ /* 0x000fc800078408ff */
[----:B------:R-:W-:-:S05]  /*8680*/  LEA.HI.X R19, R9, R7, R19, 0x1, P2 ;  /* 0x0000000709137211 */ /* 0x000fca00010f0c13 */
[----:B------:R-:W2:Y:S01]  /*8690*/  @P1 LDG.E.LTC128B.U16 R12, desc[UR36][R18.64] ;  /* 0x00000024120c1981 */ /* 0x000ea2000c1e1520 */
[----:B------:R-:W-:Y:S01]  /*86a0*/  IADD3 R8, P2, R10, R8, RZ ;  /* 0x000000080a087210 */ /* 0x000fe20007f5e0ff */
[----:B------:R-:W-:Y:S01]  /*86b0*/  IMAD.U32 R169, RZ, RZ, UR8 ;  /* 0x00000008ffa97e24 */ /* 0x000fe2000f8e00ff */
[----:B------:R-:W-:Y:S01]  /*86c0*/  ISETP.GT.AND P3, PT, R0, 0x1, P5 ;  /* 0x000000010000780c */ /* 0x000fe20002f64270 */
[----:B------:R-:W-:Y:S01]  /*86d0*/  IMAD.U32 R170, RZ, RZ, UR9 ;  /* 0x00000009ffaa7e24 */ /* 0x000fe2000f8e00ff */
[----:B------:R-:W-:Y:S01]  /*86e0*/  BSSY B1, `(.L_x_37) ;  /* 0x0000012000017945 */ /* 0x000fe20003800000 */
[----:B------:R-:W-:Y:S02]  /*86f0*/  IMAD.X R9, R11, 0x1, R13, P2 ;  /* 0x000000010b097824 */ /* 0x000fe400010e060d */
[----:B------:R-:W-:Y:S02]  /*8700*/  IMAD.SHL.U32 R169, R169, 0x10, RZ ;  /* 0x00000010a9a97824 */ /* 0x000fe400078e00ff */
[----:B------:R-:W-:-:S04]  /*8710*/  IMAD.WIDE.U32 R8, R162, UR43, R8 ;  /* 0x0000002ba2087c25 */ /* 0x000fc8000f8e0008 */
[----:B------:R-:W-:Y:S01]  /*8720*/  IMAD.IADD R9, R168, 0x1, R9 ;  /* 0x00000001a8097824 */ /* 0x000fe200078e0209 */
[----:B------:R-:W-:-:S04]  /*8730*/  LEA R154, P2, R8, R6, 0x1 ;  /* 0x00000006089a7211 */ /* 0x000fc800078408ff */
[----:B------:R-:W-:Y:S01]  /*8740*/  LEA.HI.X R155, R8, R7, R9, 0x1, P2 ;  /* 0x00000007089b7211 */ /* 0x000fe200010f0c09 */
[----:B------:R-:W-:Y:S01]  /*8750*/  IMAD.U32 R9, RZ, RZ, UR8 ;  /* 0x00000008ff097e24 */ /* 0x000fe2000f8e00ff */
[----:B------:R-:W-:-:S04]  /*8760*/  IADD3 R152, P2, R169, R14, RZ ;  /* 0x0000000ea9987210 */ /* 0x000fc80007f5e0ff */
[----:B------:R-:W-:-:S05]  /*8770*/  SHF.L.U64.HI R170, R9, 0x4, R170 ;  /* 0x0000000409aa7819 */ /* 0x000fca00000102aa */
[----:B------:R-:W-:Y:S02]  /*8780*/  IMAD.X R153, R170, 0x1, R15, P2 ;  /* 0x00000001aa997824 */ /* 0x000fe400010e060f */
[----:B--2---:R-:W-:-:S04]  /*8790*/  IMAD.U32 R8, R12, 0x10000, RZ ;  /* 0x000100000c087824 */ /* 0x004fc800078e00ff */
[----:B------:R-:W-:-:S04]  /*87a0*/  FMUL R8, R8, R16 ;  /* 0x0000001008087220 */ /* 0x000fc80000400000 */
[----:B---3--:R-:W-:-:S05]  /*87b0*/  FFMA R8, R20, R2, R8 ;  /* 0x0000000214087223 */ /* 0x008fca0000000008 */
[----:B------:R-:W-:-:S05]  /*87c0*/  F2FP.BF16.F32.PACK_AB R8, RZ, R8 ;  /* 0x00000008ff08723e */ /* 0x000fca00000010ff */
[----:B------:R1:W-:Y:S01]  /*87d0*/  @P1 STG.E.U16 desc[UR36][R152.64], R8 ;  /* 0x0000000898001986 */ /* 0x0003e2000c101524 */
[----:B------:R-:W-:Y:S05]  /*87e0*/  @!P3 BRA `(.L_x_38) ;  /* 0x000000000004b947 */ /* 0x000fea0003800000 */
[----:B------:R2:W5:Y:S02]  /*87f0*/  LDG.E.LTC128B.U16 R12, desc[UR36][R154.64+0x2] ;  /* 0x000002249a0c7981 */ /* 0x000564000c1e1520 */
.L_x_38:
[----:B------:R-:W-:Y:S05]  /*8800*/  BSYNC B1 ;  /* 0x0000000000017941 */ /* 0x000fea0003800000 */
.L_x_37:
[----:B------:R-:W3:Y:S01]  /*8810*/  LDL.LU R9, [R1+0x80c] ;  /* 0x00080c0001097983 */ /* 0x000ee20000300800 */
[----:B-1---5:R-:W-:Y:S01]  /*8820*/  IMAD.U32 R8, R12, 0x10000, RZ ;  /* 0x000100000c087824 */ /* 0x022fe200078e00ff */
[----:B------:R-:W-:Y:S01]  /*8830*/  ISETP.GT.AND P1, PT, R0, 0x8, P0 ;  /* 0x000000080000780c */ /* 0x000fe20000724270 */
[----:B------:R-:W-:Y:S02]  /*8840*/  BSSY B1, `(.L_x_39) ;  /* 0x000000b000017945 */ /* 0x000fe40003800000 */
[----:B------:R-:W-:-:S04]  /*8850*/  FMUL R8, R8, R16 ;  /* 0x0000001008087220 */ /* 0x000fc80000400000 */
[----:B---3--:R-:W-:Y:S01]  /*8860*/  FFMA R8, R9, R2, R8 ;  /* 0x0000000209087223 */ /* 0x008fe20000000008 */
[----:B------:R-:W-:-:S04]  /*8870*/  @P3 IMAD.MOV.U32 R9, RZ, RZ, R153 ;  /* 0x000000ffff093224 */ /* 0x000fc800078e0099 */
[----:B------:R-:W-:-:S04]  /*8880*/  F2FP.BF16.F32.PACK_AB R8, RZ, R8 ;  /* 0x00000008ff08723e */ /* 0x000fc800000010ff */
[----:B------:R-:W-:Y:S01]  /*8890*/  PRMT R13, R8, 0x7610, R13 ;  /* 0x00007610080d7816 */ /* 0x000fe2000000000d */
[----:B------:R-:W-:-:S05]  /*88a0*/  @P3 IMAD.MOV.U32 R8, RZ, RZ, R152 ;  /* 0x000000ffff083224 */ /* 0x000fca00078e0098 */
[----:B------:R1:W-:Y:S02]  /*88b0*/  @P3 STG.E.U16 desc[UR36][R8.64+0x2], R13 ;  /* 0x0000020d08003986 */ /* 0x0003e4000c101524 */
[----:B-1----:R-:W-:Y:S01]  /*88c0*/  PRMT R8, R12, 0x7610, R8 ;  /* 0x000076100c087816 */ /* 0x002fe20000000008 */
[----:B------:R-:W-:Y:S06]  /*88d0*/  @!P1 BRA `(.L_x_40) ;  /* 0x0000000000049947 */ /* 0x000fec0003800000 */
[----:B------:R1:W5:Y:S02]  /*88e0*/  LDG.E.LTC128B.U16 R8, desc[UR36][R156.64+0x10] ;  /* 0x000010249c087981 */ /* 0x000364000c1e1520 */
.L_x_40:
[----:B------:R-:W-:Y:S05]  /*88f0*/  BSYNC B1 ;  /* 0x0000000000017941 */ /* 0x000fea0003800000 */
.L_x_39:
[----:B------:R-:W3:Y:S01]  /*8900*/  LDL.LU R12, [R1+0x810] ;  /* 0x00081000010c7983 */ /* 0x000ee20000300800 */
[----:B-----5:R-:W-:Y:S01]  /*8910*/  IMAD.U32 R9, R8, 0x10000, RZ ;  /* 0x0001000008097824 */ /* 0x020fe200078e00ff */
[----:B------:R-:W-:Y:S01]  /*8920*/  ISETP.GT.AND P2, PT, R0, 0x9, P0 ;  /* 0x000000090000780c */ /* 0x000fe20000744270 */
[----:B------:R-:W-:Y:S01]  /*8930*/  @P1 IMAD.MOV.U32 R13, RZ, RZ, R15 ;  /* 0x000000ffff0d1224 */ /* 0x000fe200078e000f */
[----:B------:R-:W-:Y:S01]  /*8940*/  BSSY B1, `(.L_x_41) ;  /* 0x0000008000017945 */ /* 0x000fe20003800000 */
[----:B------:R-:W-:-:S04]  /*8950*/  FMUL R9, R9, R16 ;  /* 0x0000001009097220 */ /* 0x000fc80000400000 */
[----:B---3--:R-:W-:Y:S01]  /*8960*/  FFMA R9, R12, R2, R9 ;  /* 0x000000020c097223 */ /* 0x008fe20000000009 */
[----:B------:R-:W-:-:S04]  /*8970*/  @P1 IMAD.MOV.U32 R12, RZ, RZ, R14 ;  /* 0x000000ffff0c1224 */ /* 0x000fc800078e000e */
[----:B------:R-:W-:-:S05]  /*8980*/  F2FP.BF16.F32.PACK_AB R9, RZ, R9 ;  /* 0x00000009ff09723e */ /* 0x000fca00000010ff */
[----:B------:R3:W-:Y:S01]  /*8990*/  @P1 STG.E.U16 desc[UR36][R12.64+0x10], R9 ;  /* 0x000010090c001986 */ /* 0x0007e2000c101524 */
[----:B------:R-:W-:Y:S05]  /*89a0*/  @!P2 BRA `(.L_x_42) ;  /* 0x000000000004a947 */ /* 0x000fea0003800000 */
[----:B------:R4:W5:Y:S02]  /*89b0*/  LDG.E.LTC128B.U16 R8, desc[UR36][R156.64+0x12] ;  /* 0x000012249c087981 */ /* 0x000964000c1e1520 */
.L_x_42:
[----:B------:R-:W-:Y:S05]  /*89c0*/  BSYNC B1 ;  /* 0x0000000000017941 */ /* 0x000fea0003800000 */
.L_x_41:
[----:B---3--:R-:W3:Y:S01]  /*89d0*/  LDL.LU R12, [R1+0x814] ;  /* 0x00081400010c7983 */ /* 0x008ee20000300800 */
        /* <DEDUP_REMOVED lines=11> */
.L_x_44:
[----:B------:R-:W-:Y:S05]  /*8a90*/  BSYNC B1 ;  /* 0x0000000000017941 */ /* 0x000fea0003800000 */
.L_x_43:
        /* <DEDUP_REMOVED lines=12> */
.L_x_46:
[----:B------:R-:W-:Y:S05]  /*8b60*/  BSYNC B1 ;  /* 0x0000000000017941 */ /* 0x000fea0003800000 */
.L_x_45:
        /* <DEDUP_REMOVED lines=12> */
.L_x_48:
[----:B------:R-:W-:Y:S05]  /*8c30*/  BSYNC B1 ;  /* 0x0000000000017941 */ /* 0x000fea0003800000 */
.L_x_47:
        /* <DEDUP_REMOVED lines=12> */
.L_x_50:
[----:B------:R-:W-:Y:S05]  /*8d00*/  BSYNC B1 ;  /* 0x0000000000017941 */ /* 0x000fea0003800000 */
.L_x_49:
        /* <DEDUP_REMOVED lines=12> */
.L_x_52:
[----:B------:R-:W-:Y:S05]  /*8dd0*/  BSYNC B1 ;  /* 0x0000000000017941 */ /* 0x000fea0003800000 */
.L_x_51:
        /* <DEDUP_REMOVED lines=12> */
.L_x_54:
[----:B------:R-:W-:Y:S05]  /*8ea0*/  BSYNC B1 ;  /* 0x0000000000017941 */ /* 0x000fea0003800000 */
.L_x_53:
        /* <DEDUP_REMOVED lines=12> */
.L_x_56:
[----:B------:R-:W-:Y:S05]  /*8f70*/  BSYNC B1 ;  /* 0x0000000000017941 */ /* 0x000fea0003800000 */
.L_x_55:
        /* <DEDUP_REMOVED lines=12> */
.L_x_58:
[----:B------:R-:W-:Y:S05]  /*9040*/  BSYNC B1 ;  /* 0x0000000000017941 */ /* 0x000fea0003800000 */
.L_x_57:
        /* <DEDUP_REMOVED lines=12> */
.L_x_60:
[----:B------:R-:W-:Y:S05]  /*9110*/  BSYNC B1 ;  /* 0x0000000000017941 */ /* 0x000fea0003800000 */
.L_x_59:
        /* <DEDUP_REMOVED lines=12> */
.L_x_62:
[----:B------:R-:W-:Y:S05]  /*91e0*/  BSYNC B1 ;  /* 0x0000000000017941 */ /* 0x000fea0003800000 */
.L_x_61:
        /* <DEDUP_REMOVED lines=12> */
.L_x_64:
[----:B------:R-:W-:Y:S05]  /*92b0*/  BSYNC B1 ;  /* 0x0000000000017941 */ /* 0x000fea0003800000 */
.L_x_63:
        /* <DEDUP_REMOVED lines=12> */
.L_x_66:
[----:B------:R-:W-:Y:S05]  /*9380*/  BSYNC B1 ;  /* 0x0000000000017941 */ /* 0x000fea0003800000 */
.L_x_65:
        /* <DEDUP_REMOVED lines=12> */
.L_x_68:
[----:B------:R-:W-:Y:S05]  /*9450*/  BSYNC B1 ;  /* 0x0000000000017941 */ /* 0x000fea0003800000 */
.L_x_67:
        /* <DEDUP_REMOVED lines=12> */
.L_x_70:
[----:B------:R-:W-:Y:S05]  /*9520*/  BSYNC B1 ;  /* 0x0000000000017941 */ /* 0x000fea0003800000 */
.L_x_69:
        /* <DEDUP_REMOVED lines=12> */
.L_x_72:
[----:B------:R-:W-:Y:S05]  /*95f0*/  BSYNC B1 ;  /* 0x0000000000017941 */ /* 0x000fea0003800000 */
.L_x_71:
        /* <DEDUP_REMOVED lines=12> */
.L_x_74:
[----:B------:R-:W-:Y:S05]  /*96c0*/  BSYNC B1 ;  /* 0x0000000000017941 */ /* 0x000fea0003800000 */
.L_x_73:
        /* <DEDUP_REMOVED lines=12> */
.L_x_76:
[----:B------:R-:W-:Y:S05]  /*9790*/  BSYNC B1 ;  /* 0x0000000000017941 */ /* 0x000fea0003800000 */
.L_x_75:
        /* <DEDUP_REMOVED lines=12> */
.L_x_78:
[----:B------:R-:W-:Y:S05]  /*9860*/  BSYNC B1 ;  /* 0x0000000000017941 */ /* 0x000fea0003800000 */
.L_x_77:
        /* <DEDUP_REMOVED lines=12> */
.L_x_80:
[----:B------:R-:W-:Y:S05]  /*9930*/  BSYNC B1 ;  /* 0x0000000000017941 */ /* 0x000fea0003800000 */
.L_x_79:
        /* <DEDUP_REMOVED lines=12> */
.L_x_82:
[----:B------:R-:W-:Y:S05]  /*9a00*/  BSYNC B1 ;  /* 0x0000000000017941 */ /* 0x000fea0003800000 */
.L_x_81:
        /* <DEDUP_REMOVED lines=12> */
.L_x_84:
[----:B------:R-:W-:Y:S05]  /*9ad0*/  BSYNC B1 ;  /* 0x0000000000017941 */ /* 0x000fea0003800000 */
.L_x_83:
        /* <DEDUP_REMOVED lines=12> */
.L_x_86:
[----:B------:R-:W-:Y:S05]  /*9ba0*/  BSYNC B1 ;  /* 0x0000000000017941 */ /* 0x000fea0003800000 */
.L_x_85:
        /* <DEDUP_REMOVED lines=12> */
.L_x_88:
[----:B------:R-:W-:Y:S05]  /*9c70*/  BSYNC B1 ;  /* 0x0000000000017941 */ /* 0x000fea0003800000 */
.L_x_87:
        /* <DEDUP_REMOVED lines=12> */
.L_x_90:
[----:B------:R-:W-:Y:S05]  /*9d40*/  BSYNC B1 ;  /* 0x0000000000017941 */ /* 0x000fea0003800000 */
.L_x_89:
        /* <DEDUP_REMOVED lines=12> */
.L_x_92:
[----:B------:R-:W-:Y:S05]  /*9e10*/  BSYNC B1 ;  /* 0x0000000000017941 */ /* 0x000fea0003800000 */
.L_x_91:
        /* <DEDUP_REMOVED lines=12> */
.L_x_94:
[----:B------:R-:W-:Y:S05]  /*9ee0*/  BSYNC B1 ;  /* 0x0000000000017941 */ /* 0x000fea0003800000 */
.L_x_93:
        /* <DEDUP_REMOVED lines=12> */
.L_x_96:
[----:B------:R-:W-:Y:S05]  /*9fb0*/  BSYNC B1 ;  /* 0x0000000000017941 */ /* 0x000fea0003800000 */
.L_x_95:
        /* <DEDUP_REMOVED lines=12> */
.L_x_98:
[----:B------:R-:W-:Y:S05]  /*a080*/  BSYNC B1 ;  /* 0x0000000000017941 */ /* 0x000fea0003800000 */
.L_x_97:
        /* <DEDUP_REMOVED lines=12> */
.L_x_100:
[----:B------:R-:W-:Y:S05]  /*a150*/  BSYNC B1 ;  /* 0x0000000000017941 */ /* 0x000fea0003800000 */
.L_x_99:
        /* <DEDUP_REMOVED lines=12> */
.L_x_102:
[----:B------:R-:W-:Y:S05]  /*a220*/  BSYNC B1 ;  /* 0x0000000000017941 */ /* 0x000fea0003800000 */
.L_x_101:
        /* <DEDUP_REMOVED lines=12> */
.L_x_104:
[----:B------:R-:W-:Y:S05]  /*a2f0*/  BSYNC B1 ;  /* 0x0000000000017941 */ /* 0x000fea0003800000 */
.L_x_103:
        /* <DEDUP_REMOVED lines=12> */
.L_x_106:
[----:B------:R-:W-:Y:S05]  /*a3c0*/  BSYNC B1 ;  /* 0x0000000000017941 */ /* 0x000fea0003800000 */
.L_x_105:
        /* <DEDUP_REMOVED lines=12> */
.L_x_108:
[----:B------:R-:W-:Y:S05]  /*a490*/  BSYNC B1 ;  /* 0x0000000000017941 */ /* 0x000fea0003800000 */
.L_x_107:
        /* <DEDUP_REMOVED lines=12> */
.L_x_110:
[----:B------:R-:W-:Y:S05]  /*a560*/  BSYNC B1 ;  /* 0x0000000000017941 */ /* 0x000fea0003800000 */
.L_x_109:
        /* <DEDUP_REMOVED lines=12> */
.L_x_112:
[----:B------:R-:W-:Y:S05]  /*a630*/  BSYNC B1 ;  /* 0x0000000000017941 */ /* 0x000fea0003800000 */
.L_x_111:
        /* <DEDUP_REMOVED lines=12> */
.L_x_114:
[----:B------:R-:W-:Y:S05]  /*a700*/  BSYNC B1 ;  /* 0x0000000000017941 */ /* 0x000fea0003800000 */
.L_x_113:
        /* <DEDUP_REMOVED lines=12> */
.L_x_116:
[----:B------:R-:W-:Y:S05]  /*a7d0*/  BSYNC B1 ;  /* 0x0000000000017941 */ /* 0x000fea0003800000 */
.L_x_115:
        /* <DEDUP_REMOVED lines=12> */
.L_x_118:
[----:B------:R-:W-:Y:S05]  /*a8a0*/  BSYNC B1 ;  /* 0x0000000000017941 */ /* 0x000fea0003800000 */
.L_x_117:
        /* <DEDUP_REMOVED lines=12> */
.L_x_120:
[----:B------:R-:W-:Y:S05]  /*a970*/  BSYNC B1 ;  /* 0x0000000000017941 */ /* 0x000fea0003800000 */
.L_x_119:
        /* <DEDUP_REMOVED lines=12> */
.L_x_122:
[----:B------:R-:W-:Y:S05]  /*aa40*/  BSYNC B1 ;  /* 0x0000000000017941 */ /* 0x000fea0003800000 */
.L_x_121:
        /* <DEDUP_REMOVED lines=12> */
.L_x_124:
[----:B------:R-:W-:Y:S05]  /*ab10*/  BSYNC B1 ;  /* 0x0000000000017941 */ /* 0x000fea0003800000 */
.L_x_123:
        /* <DEDUP_REMOVED lines=12> */
.L_x_126:
[----:B------:R-:W-:Y:S05]  /*abe0*/  BSYNC B1 ;  /* 0x0000000000017941 */ /* 0x000fea0003800000 */
.L_x_125:
        /* <DEDUP_REMOVED lines=12> */
.L_x_128:
[----:B------:R-:W-:Y:S05]  /*acb0*/  BSYNC B1 ;  /* 0x0000000000017941 */ /* 0x000fea0003800000 */
.L_x_127:
        /* <DEDUP_REMOVED lines=12> */
.L_x_130:
[----:B------:R-:W-:Y:S05]  /*ad80*/  BSYNC B1 ;  /* 0x0000000000017941 */ /* 0x000fea0003800000 */
.L_x_129:
        /* <DEDUP_REMOVED lines=12> */
.L_x_132:
[----:B------:R-:W-:Y:S05]  /*ae50*/  BSYNC B1 ;  /* 0x0000000000017941 */ /* 0x000fea0003800000 */
.L_x_131:
        /* <DEDUP_REMOVED lines=12> */
.L_x_134:
[----:B------:R-:W-:Y:S05]  /*af20*/  BSYNC B1 ;  /* 0x0000000000017941 */ /* 0x000fea0003800000 */
.L_x_133:
        /* <DEDUP_REMOVED lines=12> */
.L_x_136:
[----:B------:R-:W-:Y:S05]  /*aff0*/  BSYNC B1 ;  /* 0x0000000000017941 */ /* 0x000fea0003800000 */
.L_x_135:
        /* <DEDUP_REMOVED lines=12> */
.L_x_138:
[----:B------:R-:W-:Y:S05]  /*b0c0*/  BSYNC B1 ;  /* 0x0000000000017941 */ /* 0x000fea0003800000 */
.L_x_137:
        /* <DEDUP_REMOVED lines=12> */
.L_x_140:
[----:B------:R-:W-:Y:S05]  /*b190*/  BSYNC B1 ;  /* 0x0000000000017941 */ /* 0x000fea0003800000 */
.L_x_139:
        /* <DEDUP_REMOVED lines=12> */
.L_x_142:
[----:B------:R-:W-:Y:S05]  /*b260*/  BSYNC B1 ;  /* 0x0000000000017941 */ /* 0x000fea0003800000 */
.L_x_141:
        /* <DEDUP_REMOVED lines=12> */
.L_x_144:
[----:B------:R-:W-:Y:S05]  /*b330*/  BSYNC B1 ;  /* 0x0000000000017941 */ /* 0x000fea0003800000 */
.L_x_143:
        /* <DEDUP_REMOVED lines=12> */
.L_x_146:
[----:B------:R-:W-:Y:S05]  /*b400*/  BSYNC B1 ;  /* 0x0000000000017941 */ /* 0x000fea0003800000 */
.L_x_145:
        /* <DEDUP_REMOVED lines=12> */
.L_x_148:
[----:B------:R-:W-:Y:S05]  /*b4d0*/  BSYNC B1 ;  /* 0x0000000000017941 */ /* 0x000fea0003800000 */
.L_x_147:
        /* <DEDUP_REMOVED lines=12> */
.L_x_150:
[----:B------:R-:W-:Y:S05]  /*b5a0*/  BSYNC B1 ;  /* 0x0000000000017941 */ /* 0x000fea0003800000 */
.L_x_149:
        /* <DEDUP_REMOVED lines=12> */
.L_x_152:
[----:B------:R-:W-:Y:S05]  /*b670*/  BSYNC B1 ;  /* 0x0000000000017941 */ /* 0x000fea0003800000 */
.L_x_151:
        /* <DEDUP_REMOVED lines=12> */
.L_x_154:
[----:B------:R-:W-:Y:S05]  /*b740*/  BSYNC B1 ;  /* 0x0000000000017941 */ /* 0x000fea0003800000 */
.L_x_153:
        /* <DEDUP_REMOVED lines=12> */
.L_x_156:
[----:B------:R-:W-:Y:S05]  /*b810*/  BSYNC B1 ;  /* 0x0000000000017941 */ /* 0x000fea0003800000 */
.L_x_155:
        /* <DEDUP_REMOVED lines=12> */
.L_x_158:
[----:B------:R-:W-:Y:S05]  /*b8e0*/  BSYNC B1 ;  /* 0x0000000000017941 */ /* 0x000fea0003800000 */
.L_x_157:
        /* <DEDUP_REMOVED lines=12> */
.L_x_160:
[----:B------:R-:W-:Y:S05]  /*b9b0*/  BSYNC B1 ;  /* 0x0000000000017941 */ /* 0x000fea0003800000 */
.L_x_159:
        /* <DEDUP_REMOVED lines=12> */
.L_x_162:
[----:B------:R-:W-:Y:S05]  /*ba80*/  BSYNC B1 ;  /* 0x0000000000017941 */ /* 0x000fea0003800000 */
.L_x_161:
        /* <DEDUP_REMOVED lines=12> */
.L_x_164:
[----:B------:R-:W-:Y:S05]  /*bb50*/  BSYNC B1 ;  /* 0x0000000000017941 */ /* 0x000fea0003800000 */
.L_x_163:
        /* <DEDUP_REMOVED lines=12> */
.L_x_166:
[----:B------:R-:W-:Y:S05]  /*bc20*/  BSYNC B1 ;  /* 0x0000000000017941 */ /* 0x000fea0003800000 */
.L_x_165:
        /* <DEDUP_REMOVED lines=12> */
.L_x_168:
[----:B------:R-:W-:Y:S05]  /*bcf0*/  BSYNC B1 ;  /* 0x0000000000017941 */ /* 0x000fea0003800000 */
.L_x_167:
        /* <DEDUP_REMOVED lines=12> */
.L_x_170:
[----:B------:R-:W-:Y:S05]  /*bdc0*/  BSYNC B1 ;  /* 0x0000000000017941 */ /* 0x000fea0003800000 */
.L_x_169:
        /* <DEDUP_REMOVED lines=12> */
.L_x_172:
[----:B------:R-:W-:Y:S05]  /*be90*/  BSYNC B1 ;  /* 0x0000000000017941 */ /* 0x000fea0003800000 */
.L_x_171:
        /* <DEDUP_REMOVED lines=12> */
.L_x_174:
[----:B------:R-:W-:Y:S05]  /*bf60*/  BSYNC B1 ;  /* 0x0000000000017941 */ /* 0x000fea0003800000 */
.L_x_173:
        /* <DEDUP_REMOVED lines=12> */
.L_x_176:
[----:B------:R-:W-:Y:S05]  /*c030*/  BSYNC B1 ;  /* 0x0000000000017941 */ /* 0x000fea0003800000 */
.L_x_175:
        /* <DEDUP_REMOVED lines=12> */
.L_x_178:
[----:B------:R-:W-:Y:S05]  /*c100*/  BSYNC B1 ;  /* 0x0000000000017941 */ /* 0x000fea0003800000 */
.L_x_177:
        /* <DEDUP_REMOVED lines=12> */
.L_x_180:
[----:B------:R-:W-:Y:S05]  /*c1d0*/  BSYNC B1 ;  /* 0x0000000000017941 */ /* 0x000fea0003800000 */
.L_x_179:
        /* <DEDUP_REMOVED lines=12> */
.L_x_182:
[----:B------:R-:W-:Y:S05]  /*c2a0*/  BSYNC B1 ;  /* 0x0000000000017941 */ /* 0x000fea0003800000 */
.L_x_181:
        /* <DEDUP_REMOVED lines=12> */
.L_x_184:
[----:B------:R-:W-:Y:S05]  /*c370*/  BSYNC B1 ;  /* 0x0000000000017941 */ /* 0x000fea0003800000 */
.L_x_183:
        /* <DEDUP_REMOVED lines=12> */
.L_x_186:
[----:B------:R-:W-:Y:S05]  /*c440*/  BSYNC B1 ;  /* 0x0000000000017941 */ /* 0x000fea0003800000 */
.L_x_185:
        /* <DEDUP_REMOVED lines=12> */
.L_x_188:
[----:B------:R-:W-:Y:S05]  /*c510*/  BSYNC B1 ;  /* 0x0000000000017941 */ /* 0x000fea0003800000 */
.L_x_187:
        /* <DEDUP_REMOVED lines=12> */
.L_x_190:
[----:B------:R-:W-:Y:S05]  /*c5e0*/  BSYNC B1 ;  /* 0x0000000000017941 */ /* 0x000fea0003800000 */
.L_x_189:
        /* <DEDUP_REMOVED lines=12> */
.L_x_192:
[----:B------:R-:W-:Y:S05]  /*c6b0*/  BSYNC B1 ;  /* 0x0000000000017941 */ /* 0x000fea0003800000 */
.L_x_191:
        /* <DEDUP_REMOVED lines=12> */
.L_x_194:
[----:B------:R-:W-:Y:S05]  /*c780*/  BSYNC B1 ;  /* 0x0000000000017941 */ /* 0x000fea0003800000 */
.L_x_193:
        /* <DEDUP_REMOVED lines=12> */
.L_x_196:
[----:B------:R-:W-:Y:S05]  /*c850*/  BSYNC B1 ;  /* 0x0000000000017941 */ /* 0x000fea0003800000 */
.L_x_195:
        /* <DEDUP_REMOVED lines=12> */
.L_x_198:
[----:B------:R-:W-:Y:S05]  /*c920*/  BSYNC B1 ;  /* 0x0000000000017941 */ /* 0x000fea0003800000 */
.L_x_197:
        /* <DEDUP_REMOVED lines=12> */
.L_x_200:
[----:B------:R-:W-:Y:S05]  /*c9f0*/  BSYNC B1 ;  /* 0x0000000000017941 */ /* 0x000fea0003800000 */
.L_x_199:
        /* <DEDUP_REMOVED lines=12> */
.L_x_202:
[----:B------:R-:W-:Y:S05]  /*cac0*/  BSYNC B1 ;  /* 0x0000000000017941 */ /* 0x000fea0003800000 */
.L_x_201:
        /* <DEDUP_REMOVED lines=12> */
.L_x_204:
[----:B------:R-:W-:Y:S05]  /*cb90*/  BSYNC B1 ;  /* 0x0000000000017941 */ /* 0x000fea0003800000 */
.L_x_203:
        /* <DEDUP_REMOVED lines=12> */
.L_x_206:
[----:B------:R-:W-:Y:S05]  /*cc60*/  BSYNC B1 ;  /* 0x0000000000017941 */ /* 0x000fea0003800000 */
.L_x_205:
        /* <DEDUP_REMOVED lines=12> */
.L_x_208:
[----:B------:R-:W-:Y:S05]  /*cd30*/  BSYNC B1 ;  /* 0x0000000000017941 */ /* 0x000fea0003800000 */
.L_x_207:
        /* <DEDUP_REMOVED lines=12> */
.L_x_210:
[----:B------:R-:W-:Y:S05]  /*ce00*/  BSYNC B1 ;  /* 0x0000000000017941 */ /* 0x000fea0003800000 */
.L_x_209:
        /* <DEDUP_REMOVED lines=12> */
.L_x_212:
[----:B------:R-:W-:Y:S05]  /*ced0*/  BSYNC B1 ;  /* 0x0000000000017941 */ /* 0x000fea0003800000 */
.L_x_211:
        /* <DEDUP_REMOVED lines=12> */
.L_x_214:
[----:B------:R-:W-:Y:S05]  /*cfa0*/  BSYNC B1 ;  /* 0x0000000000017941 */ /* 0x000fea0003800000 */
.L_x_213:
        /* <DEDUP_REMOVED lines=12> */
.L_x_216:
[----:B------:R-:W-:Y:S05]  /*d070*/  BSYNC B1 ;  /* 0x0000000000017941 */ /* 0x000fea0003800000 */
.L_x_215:
        /* <DEDUP_REMOVED lines=12> */
.L_x_218:
[----:B------:R-:W-:Y:S05]  /*d140*/  BSYNC B1 ;  /* 0x0000000000017941 */ /* 0x000fea0003800000 */
.L_x_217:
        /* <DEDUP_REMOVED lines=12> */
.L_x_220:
[----:B------:R-:W-:Y:S05]  /*d210*/  BSYNC B1 ;  /* 0x0000000000017941 */ /* 0x000fea0003800000 */
.L_x_219:
        /* <DEDUP_REMOVED lines=12> */
.L_x_222:
[----:B------:R-:W-:Y:S05]  /*d2e0*/  BSYNC B1 ;  /* 0x0000000000017941 */ /* 0x000fea0003800000 */
.L_x_221:
        /* <DEDUP_REMOVED lines=12> */
.L_x_224:
[----:B------:R-:W-:Y:S05]  /*d3b0*/  BSYNC B1 ;  /* 0x0000000000017941 */ /* 0x000fea0003800000 */
.L_x_223:
        /* <DEDUP_REMOVED lines=12> */
.L_x_226:
[----:B------:R-:W-:Y:S05]  /*d480*/  BSYNC B1 ;  /* 0x0000000000017941 */ /* 0x000fea0003800000 */
.L_x_225:
        /* <DEDUP_REMOVED lines=12> */
.L_x_228:
[----:B------:R-:W-:Y:S05]  /*d550*/  BSYNC B1 ;  /* 0x0000000000017941 */ /* 0x000fea0003800000 */
.L_x_227:
        /* <DEDUP_REMOVED lines=12> */
.L_x_230:
[----:B------:R-:W-:Y:S05]  /*d620*/  BSYNC B1 ;  /* 0x0000000000017941 */ /* 0x000fea0003800000 */
.L_x_229:
        /* <DEDUP_REMOVED lines=12> */
.L_x_232:
[----:B------:R-:W-:Y:S05]  /*d6f0*/  BSYNC B1 ;  /* 0x0000000000017941 */ /* 0x000fea0003800000 */
.L_x_231:
        /* <DEDUP_REMOVED lines=12> */
.L_x_234:
[----:B------:R-:W-:Y:S05]  /*d7c0*/  BSYNC B1 ;  /* 0x0000000000017941 */ /* 0x000fea0003800000 */
.L_x_233:
        /* <DEDUP_REMOVED lines=12> */
.L_x_236:
[----:B------:R-:W-:Y:S05]  /*d890*/  BSYNC B1 ;  /* 0x0000000000017941 */ /* 0x000fea0003800000 */
.L_x_235:
        /* <DEDUP_REMOVED lines=12> */
.L_x_238:
[----:B------:R-:W-:Y:S05]  /*d960*/  BSYNC B1 ;  /* 0x0000000000017941 */ /* 0x000fea0003800000 */
.L_x_237:
        /* <DEDUP_REMOVED lines=12> */
.L_x_240:
[----:B------:R-:W-:Y:S05]  /*da30*/  BSYNC B1 ;  /* 0x0000000000017941 */ /* 0x000fea0003800000 */
.L_x_239:
        /* <DEDUP_REMOVED lines=12> */
.L_x_242:
[----:B------:R-:W-:Y:S05]  /*db00*/  BSYNC B1 ;  /* 0x0000000000017941 */ /* 0x000fea0003800000 */
.L_x_241:
        /* <DEDUP_REMOVED lines=12> */
.L_x_244:
[----:B------:R-:W-:Y:S05]  /*dbd0*/  BSYNC B1 ;  /* 0x0000000000017941 */ /* 0x000fea0003800000 */
.L_x_243:
        /* <DEDUP_REMOVED lines=12> */
.L_x_246:
[----:B------:R-:W-:Y:S05]  /*dca0*/  BSYNC B1 ;  /* 0x0000000000017941 */ /* 0x000fea0003800000 */
.L_x_245:
        /* <DEDUP_REMOVED lines=12> */
.L_x_248:
[----:B------:R-:W-:Y:S05]  /*dd70*/  BSYNC B1 ;  /* 0x0000000000017941 */ /* 0x000fea0003800000 */
.L_x_247:
        /* <DEDUP_REMOVED lines=12> */
.L_x_250:
[----:B------:R-:W-:Y:S05]  /*de40*/  BSYNC B1 ;  /* 0x0000000000017941 */ /* 0x000fea0003800000 */
.L_x_249:
        /* <DEDUP_REMOVED lines=12> */
.L_x_252:
[----:B------:R-:W-:Y:S05]  /*df10*/  BSYNC B1 ;  /* 0x0000000000017941 */ /* 0x000fea0003800000 */
.L_x_251:
        /* <DEDUP_REMOVED lines=12> */
.L_x_254:
[----:B------:R-:W-:Y:S05]  /*dfe0*/  BSYNC B1 ;  /* 0x0000000000017941 */ /* 0x000fea0003800000 */
.L_x_253:
        /* <DEDUP_REMOVED lines=12> */
.L_x_256:
[----:B------:R-:W-:Y:S05]  /*e0b0*/  BSYNC B1 ;  /* 0x0000000000017941 */ /* 0x000fea0003800000 */
.L_x_255:
        /* <DEDUP_REMOVED lines=12> */
.L_x_258:
[----:B------:R-:W-:Y:S05]  /*e180*/  BSYNC B1 ;  /* 0x0000000000017941 */ /* 0x000fea0003800000 */
.L_x_257:
        /* <DEDUP_REMOVED lines=12> */
.L_x_260:
[----:B------:R-:W-:Y:S05]  /*e250*/  BSYNC B1 ;  /* 0x0000000000017941 */ /* 0x000fea0003800000 */
.L_x_259:
        /* <DEDUP_REMOVED lines=12> */
.L_x_262:
[----:B------:R-:W-:Y:S05]  /*e320*/  BSYNC B1 ;  /* 0x0000000000017941 */ /* 0x000fea0003800000 */
.L_x_261:
        /* <DEDUP_REMOVED lines=12> */
.L_x_264:
[----:B------:R-:W-:Y:S05]  /*e3f0*/  BSYNC B1 ;  /* 0x0000000000017941 */ /* 0x000fea0003800000 */
.L_x_263:
        /* <DEDUP_REMOVED lines=12> */
.L_x_266:
[----:B------:R-:W-:Y:S05]  /*e4c0*/  BSYNC B1 ;  /* 0x0000000000017941 */ /* 0x000fea0003800000 */
.L_x_265:
        /* <DEDUP_REMOVED lines=12> */
.L_x_268:
[----:B------:R-:W-:Y:S05]  /*e590*/  BSYNC B1 ;  /* 0x0000000000017941 */ /* 0x000fea0003800000 */
.L_x_267:
        /* <DEDUP_REMOVED lines=12> */
.L_x_270:
[----:B------:R-:W-:Y:S05]  /*e660*/  BSYNC B1 ;  /* 0x0000000000017941 */ /* 0x000fea0003800000 */
.L_x_269:
        /* <DEDUP_REMOVED lines=12> */
.L_x_272:
[----:B------:R-:W-:Y:S05]  /*e730*/  BSYNC B1 ;  /* 0x0000000000017941 */ /* 0x000fea0003800000 */
.L_x_271:
        /* <DEDUP_REMOVED lines=12> */
.L_x_274:
[----:B------:R-:W-:Y:S05]  /*e800*/  BSYNC B1 ;  /* 0x0000000000017941 */ /* 0x000fea0003800000 */
.L_x_273:
        /* <DEDUP_REMOVED lines=12> */
.L_x_276:
[----:B------:R-:W-:Y:S05]  /*e8d0*/  BSYNC B1 ;  /* 0x0000000000017941 */ /* 0x000fea0003800000 */
.L_x_275:
        /* <DEDUP_REMOVED lines=12> */
.L_x_278:
[----:B------:R-:W-:Y:S05]  /*e9a0*/  BSYNC B1 ;  /* 0x0000000000017941 */ /* 0x000fea0003800000 */
.L_x_277:
        /* <DEDUP_REMOVED lines=12> */
.L_x_280:
[----:B------:R-:W-:Y:S05]  /*ea70*/  BSYNC B1 ;  /* 0x0000000000017941 */ /* 0x000fea0003800000 */
.L_x_279:
        /* <DEDUP_REMOVED lines=12> */
.L_x_282:
[----:B------:R-:W-:Y:S05]  /*eb40*/  BSYNC B1 ;  /* 0x0000000000017941 */ /* 0x000fea0003800000 */
.L_x_281:
        /* <DEDUP_REMOVED lines=12> */
.L_x_284:
[----:B------:R-:W-:Y:S05]  /*ec10*/  BSYNC B1 ;  /* 0x0000000000017941 */ /* 0x000fea0003800000 */
.L_x_283:
[----:B---3--:R-:W3:Y:S01]  /*ec20*/  LDL.LU R12, [R1+0x9f8] ;  /* 0x0009f800010c7983 */ /* 0x008ee20000300800 */
[----:B-----5:R-:W-:Y:S01]  /*ec30*/  IMAD.U32 R9, R8, 0x10000, RZ ;  /* 0x0001000008097824 */ /* 0x020fe200078e00ff */
[----:B------:R-:W-:Y:S01]  /*ec40*/  ISETP.GT.AND P2, PT, R0, 0xf9, P5 ;  /* 0x000000f90000780c */ /* 0x000fe20002f44270 */
[----:B------:R-:W-:Y:S01]  /*ec50*/  @P3 IMAD.MOV.U32 R13, RZ, RZ, R153 ;  /* 0x000000ffff0d3224 */ /* 0x000fe200078e0099 */
[----:B------:R-:W-:Y:S01]  /*ec60*/  IADD3 R19, P1, R17, 0x80, RZ ;  /* 0x0000008011137810 */ /* 0x000fe20007f3e0ff */
[----:B------:R-:W-:Y:S01]  /*ec70*/  FMUL R9, R9, R16 ;  /* 0x0000001009097220 */ /* 0x000fe20000400000 */
[----:B------:R-:W-:Y:S01]  /*ec80*/  BSSY B1, `(.L_x_285) ;  /* 0x0000009000017945 */ /* 0x000fe20003800000 */
[----:B------:R-:W-:Y:S02]  /*ec90*/  PRMT R18, R8, 0x7610, R18 ;  /* 0x0000761008127816 */ /* 0x000fe40000000012 */
[----:B------:R-:W-:Y:S02]  /*eca0*/  IMAD.X R22, RZ, RZ, UR7, P1 ;  /* 0x00000007ff167e24 */ /* 0x000fe400088e06ff */
[----:B---3--:R-:W-:Y:S01]  /*ecb0*/  FFMA R9, R12, R2, R9 ;  /* 0x000000020c097223 */ /* 0x008fe20000000009 */
[----:B------:R-:W-:-:S04]  /*ecc0*/  @P3 IMAD.MOV.U32 R12, RZ, RZ, R152 ;  /* 0x000000ffff0c3224 */ /* 0x000fc800078e0098 */
[----:B------:R-:W-:-:S05]  /*ecd0*/  F2FP.BF16.F32.PACK_AB R9, RZ, R9 ;  /* 0x00000009ff09723e */ /* 0x000fca00000010ff */
[----:B------:R3:W-:Y:S01]  /*ece0*/  @P3 STG.E.U16 desc[UR36][R12.64+0x1f0], R9 ;  /* 0x0001f0090c003986 */ /* 0x0007e2000c101524 */
[----:B------:R-:W-:Y:S05]  /*ecf0*/  @!P2 BRA `(.L_x_286) ;  /* 0x000000000004a947 */ /* 0x000fea0003800000 */
[----:B------:R0:W5:Y:S02]  /*ed00*/  LDG.E.LTC128B.U16 R18, desc[UR36][R154.64+0x1f2] ;  /* 0x0001f2249a127981 */ /* 0x000164000c1e1520 */
.L_x_286:
[----:B------:R-:W-:Y:S05]  /*ed10*/  BSYNC B1 ;  /* 0x0000000000017941 */ /* 0x000fea0003800000 */
.L_x_285:
[----:B---3--:R-:W3:Y:S01]  /*ed20*/  LDL.LU R12, [R1+0x9fc] ;  /* 0x0009fc00010c7983 */ /* 0x008ee20000300800 */
[----:B-----5:R-:W-:Y:S02]  /*ed30*/  IMAD.U32 R8, R18, 0x10000, RZ ;  /* 0x0001000012087824 */ /* 0x020fe400078e00ff */
[----:B------:R-:W-:Y:S01]  /*ed40*/  IMAD R22, R22, R4, RZ ;  /* 0x0000000416167224 */ /* 0x000fe200078e02ff */
[----:B------:R-:W-:Y:S01]  /*ed50*/  ISETP.GT.AND P4, PT, R3, 0x80, PT ;  /* 0x000000800300780c */ /* 0x000fe20003f84270 */
[----:B------:R-:W-:Y:S01]  /*ed60*/  FMUL R13, R8, R16 ;  /* 0x00000010080d7220 */ /* 0x000fe20000400000 */
[C---:B------:R-:W-:Y:S01]  /*ed70*/  IMAD.WIDE.U32 R8, R19.reuse, R4, R160 ;  /* 0x0000000413087225 */ /* 0x040fe200078e00a0 */
[----:B------:R-:W2:Y:S01]  /*ed80*/  LDL.LU R23, [R1+0x600] ;  /* 0x0006000001177983 */ /* 0x000ea20000300800 */
[----:B------:R-:W-:Y:S02]  /*ed90*/  ISETP.GT.AND P1, PT, R0, RZ, P4 ;  /* 0x000000ff0000720c */ /* 0x000fe40002724270 */
[----:B------:R-:W-:-:S04]  /*eda0*/  IMAD R22, R19, R5, R22 ;  /* 0x0000000513167224 */ /* 0x000fc800078e0216 */
[----:B------:R-:W-:Y:S02]  /*edb0*/  IMAD.IADD R20, R9, 0x1, R22 ;  /* 0x0000000109147824 */ /* 0x000fe400078e0216 */
[----:B---3--:R-:W-:Y:S01]  /*edc0*/  FFMA R13, R12, R2, R13 ;  /* 0x000000020c0d7223 */ /* 0x008fe2000000000d */
[----:B------:R-:W-:-:S04]  /*edd0*/  LEA R12, P3, R8, R6, 0x1 ;  /* 0x00000006080c7211 */ /* 0x000fc800078608ff */
[----:B------:R-:W-:Y:S02]  /*ede0*/  F2FP.BF16.F32.PACK_AB R9, RZ, R13 ;  /* 0x0000000dff09723e */ /* 0x000fe400000010ff */
[----:B------:R-:W-:Y:S01]  /*edf0*/  LEA.HI.X R13, R8, R7, R20, 0x1, P3 ;  /* 0x00000007080d7211 */ /* 0x000fe200018f0c14 */
[----:B------:R-:W-:Y:S01]  /*ee00*/  @P2 IMAD.MOV.U32 R8, RZ, RZ, R152 ;  /* 0x000000ffff082224 */ /* 0x000fe200078e0098 */
[----:B------:R-:W-:Y:S01]  /*ee10*/  PRMT R20, R9, 0x7610, R20 ;  /* 0x0000761009147816 */ /* 0x000fe20000000014 */
[----:B------:R-:W-:-:S05]  /*ee20*/  @P2 IMAD.MOV.U32 R9, RZ, RZ, R153 ;  /* 0x000000ffff092224 */ /* 0x000fca00078e0099 */
[----:B------:R3:W-:Y:S04]  /*ee30*/  @P2 STG.E.U16 desc[UR36][R8.64+0x1f2], R20 ;  /* 0x0001f21408002986 */ /* 0x0007e8000c101524 */
[----:B------:R-:W4:Y:S01]  /*ee40*/  @P1 LDG.E.LTC128B.U16 R18, desc[UR36][R12.64] ;  /* 0x000000240c121981 */ /* 0x000f22000c1e1520 */
[----:B------:R-:W-:Y:S01]  /*ee50*/  IMAD.U32 R172, RZ, RZ, UR8 ;  /* 0x00000008ffac7e24 */ /* 0x000fe2000f8e00ff */
[----:B------:R-:W-:Y:S01]  /*ee60*/  ISETP.GT.AND P2, PT, R0, 0x1, P4 ;  /* 0x000000010000780c */ /* 0x000fe20002744270 */
[----:B------:R-:W-:Y:S01]  /*ee70*/  IMAD.U32 R21, RZ, RZ, UR8 ;  /* 0x00000008ff157e24 */ /* 0x000fe2000f8e00ff */
[----:B------:R-:W-:Y:S01]  /*ee80*/  BSSY B1, `(.L_x_287) ;  /* 0x0000013000017945 */ /* 0x000fe20003800000 */
[----:B------:R-:W-:Y:S02]  /*ee90*/  IMAD.U32 R171, RZ, RZ, UR9 ;  /* 0x00000009ffab7e24 */ /* 0x000fe4000f8e00ff */
[----:B------:R-:W-:-:S02]  /*eea0*/  IMAD.SHL.U32 R172, R172, 0x100, RZ ;  /* 0x00000100acac7824 */ /* 0x000fc400078e00ff */
[----:B---3--:R-:W-:Y:S01]  /*eeb0*/  IMAD.WIDE.U32 R8, R19, R4, R10 ;  /* 0x0000000413087225 */ /* 0x008fe200078e000a */
[----:B------:R-:W-:-:S03]  /*eec0*/  SHF.L.U64.HI R171, R21, 0x8, R171 ;  /* 0x0000000815ab7819 */ /* 0x000fc600000102ab */
[----:B------:R-:W-:Y:S02]  /*eed0*/  IMAD.IADD R9, R22, 0x1, R9 ;  /* 0x0000000116097824 */ /* 0x000fe400078e0209 */
[----:B----4-:R-:W-:-:S04]  /*eee0*/  IMAD.U32 R12, R18, 0x10000, RZ ;  /* 0x00010000120c7824 */ /* 0x010fc800078e00ff */
[----:B------:R-:W-:Y:S01]  /*eef0*/  FMUL R20, R12, R16 ;  /* 0x000000100c147220 */ /* 0x000fe20000400000 */
[----:B------:R-:W-:Y:S01]  /*ef00*/  IMAD.WIDE.U32 R12, R162, UR43, R8 ;  /* 0x0000002ba20c7c25 */ /* 0x000fe2000f8e0008 */
[----:B------:R-:W-:-:S03]  /*ef10*/  IADD3 R8, P3, R172, R14, RZ ;  /* 0x0000000eac087210 */ /* 0x000fc60007f7e0ff */
[----:B--2---:R-:W-:Y:S01]  /*ef20*/  FFMA R9, R23, R2, R20 ;  /* 0x0000000217097223 */ /* 0x004fe20000000014 */
[----:B------:R-:W-:Y:S01]  /*ef30*/  IMAD.IADD R21, R168, 0x1, R13 ;  /* 0x00000001a8157824 */ /* 0x000fe200078e020d */
[----:B------:R-:W-:-:S03]  /*ef40*/  LEA R20, P6, R12, R6, 0x1 ;  /* 0x000000060c147211 */ /* 0x000fc600078c08ff */
[----:B------:R-:W-:Y:S01]  /*ef50*/  F2FP.BF16.F32.PACK_AB R13, RZ, R9 ;  /* 0x00000009ff0d723e */ /* 0x000fe200000010ff */
[----:B------:R-:W-:Y:S01]  /*ef60*/  IMAD.X R9, R171, 0x1, R15, P3 ;  /* 0x00000001ab097824 */ /* 0x000fe200018e060f */
[----:B------:R-:W-:-:S04]  /*ef70*/  LEA.HI.X R21, R12, R7, R21, 0x1, P6 ;  /* 0x000000070c157211 */ /* 0x000fc800030f0c15 */
[----:B------:R2:W-:Y:S01]  /*ef80*/  @P1 STG.E.U16 desc[UR36][R8.64], R13 ;  /* 0x0000000d08001986 */ /* 0x0005e2000c101524 */
[----:B------:R-:W-:Y:S05]  /*ef90*/  @!P2 BRA `(.L_x_288) ;  /* 0x000000000004a947 */ /* 0x000fea0003800000 */
[----:B------:R3:W5:Y:S02]  /*efa0*/  LDG.E.LTC128B.U16 R18, desc[UR36][R20.64+0x2] ;  /* 0x0000022414127981 */ /* 0x000764000c1e1520 */
.L_x_288:
[----:B------:R-:W-:Y:S05]  /*efb0*/  BSYNC B1 ;  /* 0x0000000000017941 */ /* 0x000fea0003800000 */
.L_x_287:
[----:B------:R-:W4:Y:S01]  /*efc0*/  LDL.LU R158, [R1+0x604] ;  /* 0x00060400019e7983 */ /* 0x000f220000300800 */
[----:B--2---:R-:W-:Y:S01]  /*efd0*/  IMAD.WIDE.U32 R12, R19, R4, R166 ;  /* 0x00000004130c7225 */ /* 0x004fe200078e00a6 */
[----:B------:R-:W-:Y:S01]  /*efe0*/  ISETP.GT.AND P3, PT, R3, 0x88, PT ;  /* 0x000000880300780c */ /* 0x000fe20003f64270 */
[----:B------:R-:W-:Y:S02]  /*eff0*/  BSSY B1, `(.L_x_289) ;  /* 0x0000013000017945 */ /* 0x000fe40003800000 */
[----:B-----5:R-:W-:Y:S02]  /*f000*/  IMAD.U32 R23, R18, 0x10000, RZ ;  /* 0x0001000012177824 */ /* 0x020fe400078e00ff */
[----:B------:R-:W-:Y:S01]  /*f010*/  IMAD.IADD R19, R22, 0x1, R13 ;  /* 0x0000000116137824 */ /* 0x000fe200078e020d */
[----:B------:R-:W-:Y:S01]  /*f020*/  IADD3 R13, P1, R164, R12, RZ ;  /* 0x0000000ca40d7210 */ /* 0x000fe20007f3e0ff */
[----:B------:R-:W-:-:S04]  /*f030*/  FMUL R23, R23, R16 ;  /* 0x0000001017177220 */ /* 0x000fc80000400000 */
[----:B----4-:R-:W-:Y:S01]  /*f040*/  FFMA R22, R158, R2, R23 ;  /* 0x000000029e167223 */ /* 0x010fe20000000017 */
[----:B------:R-:W-:Y:S01]  /*f050*/  IMAD.X R23, R19, 0x1, R161, P1 ;  /* 0x0000000113177824 */ /* 0x000fe200008e06a1 */
[----:B------:R-:W-:Y:S02]  /*f060*/  ISETP.GT.AND P1, PT, R0, RZ, P3 ;  /* 0x000000ff0000720c */ /* 0x000fe40001f24270 */
[C---:B------:R-:W-:Y:S02]  /*f070*/  LEA R158, P6, R13.reuse, R6, 0x1 ;  /* 0x000000060d9e7211 */ /* 0x040fe400078c08ff */
[----:B------:R-:W-:Y:S02]  /*f080*/  F2FP.BF16.F32.PACK_AB R22, RZ, R22 ;  /* 0x00000016ff16723e */ /* 0x000fe400000010ff */
[----:B------:R-:W-:Y:S01]  /*f090*/  LEA.HI.X R159, R13, R7, R23, 0x1, P6 ;  /* 0x000000070d9f7211 */ /* 0x000fe200030f0c17 */
[----:B------:R-:W-:Y:S01]  /*f0a0*/  IMAD.MOV.U32 R23, RZ, RZ, R9 ;  /* 0x000000ffff177224 */ /* 0x000fe200078e0009 */
[----:B------:R-:W-:Y:S01]  /*f0b0*/  PRMT R163, R22, 0x7610, R163 ;  /* 0x0000761016a37816 */ /* 0x000fe200000000a3 */
[----:B------:R-:W-:Y:S01]  /*f0c0*/  IMAD.MOV.U32 R22, RZ, RZ, R8 ;  /* 0x000000ffff167224 */ /* 0x000fe200078e0008 */
[----:B------:R-:W-:-:S04]  /*f0d0*/  IADD3 R12, P6, R10, R12, RZ ;  /* 0x0000000c0a0c7210 */ /* 0x000fc80007fde0ff */
[----:B------:R2:W-:Y:S02]  /*f0e0*/  @P2 STG.E.U16 desc[UR36][R22.64+0x2], R163 ;  /* 0x000002a316002986 */ /* 0x0005e4000c101524 */
[----:B--2---:R-:W-:Y:S01]  /*f0f0*/  PRMT R163, R18, 0x7610, R163 ;  /* 0x0000761012a37816 */ /* 0x004fe200000000a3 */
[----:B------:R-:W-:Y:S06]  /*f100*/  @!P1 BRA `(.L_x_290) ;  /* 0x0000000000049947 */ /* 0x000fec0003800000 */
[----:B------:R2:W5:Y:S02]  /*f110*/  LDG.E.LTC128B.U16 R163, desc[UR36][R158.64] ;  /* 0x000000249ea37981 */ /* 0x000564000c1e1520 */
.L_x_290:
[----:B------:R-:W-:Y:S05]  /*f120*/  BSYNC B1 ;  /* 0x0000000000017941 */ /* 0x000fea0003800000 */
.L_x_289:
[----:B--2---:R-:W2:Y:S01]  /*f130*/  LDL.LU R158, [R1+0x608] ;  /* 0x00060800019e7983 */ /* 0x004ea20000300800 */
[----:B-----5:R-:W-:Y:S01]  /*f140*/  IMAD.U32 R18, R163, 0x10000, RZ ;  /* 0x00010000a3127824 */ /* 0x020fe200078e00ff */
[----:B------:R-:W-:Y:S01]  /*f150*/  BSSY B1, `(.L_x_291) ;  /* 0x0000010000017945 */ /* 0x000fe20003800000 */
[----:B------:R-:W-:Y:S02]  /*f160*/  IMAD.X R13, R11, 0x1, R19, P6 ;  /* 0x000000010b0d7824 */ /* 0x000fe400030e0613 */
[----:B------:R-:W-:Y:S01]  /*f170*/  FMUL R18, R18, R16 ;  /* 0x0000001012127220 */ /* 0x000fe20000400000 */
[----:B------:R-:W-:-:S04]  /*f180*/  IMAD.WIDE.U32 R12, R162, UR43, R12 ;  /* 0x0000002ba20c7c25 */ /* 0x000fc8000f8e000c */
[----:B------:R-:W-:Y:S02]  /*f190*/  IMAD.IADD R173, R168, 0x1, R13 ;  /* 0x00000001a8ad7824 */ /* 0x000fe400078e020d */
[----:B--2---:R-:W-:Y:S01]  /*f1a0*/  FFMA R19, R158, R2, R18 ;  /* 0x000000029e137223 */ /* 0x004fe20000000012 */
[----:B------:R-:W-:Y:S02]  /*f1b0*/  IADD3 R158, P2, R8, R169, RZ ;  /* 0x000000a9089e7210 */ /* 0x000fe40007f5e0ff */
[----:B------:R-:W-:Y:S02]  /*f1c0*/  LEA R18, P6, R12, R6, 0x1 ;  /* 0x000000060c127211 */ /* 0x000fe400078c08ff */
[----:B------:R-:W-:Y:S01]  /*f1d0*/  F2FP.BF16.F32.PACK_AB R13, RZ, R19 ;  /* 0x00000013ff0d723e */ /* 0x000fe200000010ff */
[----:B------:R-:W-:Y:S01]  /*f1e0*/  IMAD.X R159, R9, 0x1, R170, P2 ;  /* 0x00000001099f7824 */ /* 0x000fe200010e06aa */
[----:B------:R-:W-:Y:S02]  /*f1f0*/  ISETP.GT.AND P2, PT, R0, 0x1, P3 ;  /* 0x000000010000780c */ /* 0x000fe40001f44270 */
[----:B------:R-:W-:-:S02]  /*f200*/  LEA.HI.X R19, R12, R7, R173, 0x1, P6 ;  /* 0x000000070c137211 */ /* 0x000fc400030f0cad */
[----:B------:R2:W-:Y:S01]  /*f210*/  @P1 STG.E.U16 desc[UR36][R158.64], R13 ;  /* 0x0000000d9e001986 */ /* 0x0005e2000c101524 */
[----:B------:R-:W-:-:S08]  /*f220*/  PRMT R12, R163, 0x7610, R12 ;  /* 0x00007610a30c7816 */ /* 0x000fd0000000000c */
[----:B------:R-:W-:Y:S05]  /*f230*/  @!P2 BRA `(.L_x_292) ;  /* 0x000000000004a947 */ /* 0x000fea0003800000 */
[----:B------:R4:W5:Y:S02]  /*f240*/  LDG.E.LTC128B.U16 R12, desc[UR36][R18.64+0x2] ;  /* 0x00000224120c7981 */ /* 0x000964000c1e1520 */
.L_x_292:
[----:B------:R-:W-:Y:S05]  /*f250*/  BSYNC B1 ;  /* 0x0000000000017941 */ /* 0x000fea0003800000 */
.L_x_291:
[----:B--2---:R-:W2:Y:S01]  /*f260*/  LDL.LU R158, [R1+0x60c] ;  /* 0x00060c00019e7983 */ /* 0x004ea20000300800 */
[----:B-----5:R-:W-:Y:S01]  /*f270*/  IMAD.U32 R13, R12, 0x10000, RZ ;  /* 0x000100000c0d7824 */ /* 0x020fe200078e00ff */
[----:B------:R-:W-:Y:S01]  /*f280*/  IADD3 R8, P6, R169, R8, RZ ;  /* 0x00000008a9087210 */ /* 0x000fe20007fde0ff */
[----:B------:R-:W-:Y:S01]  /*f290*/  BSSY B1, `(.L_x_293) ;  /* 0x0000009000017945 */ /* 0x000fe20003800000 */
[----:B------:R-:W-:Y:S01]  /*f2a0*/  ISETP.GT.AND P1, PT, R0, 0x8, P4 ;  /* 0x000000080000780c */ /* 0x000fe20002724270 */
[----:B------:R-:W-:Y:S02]  /*f2b0*/  FMUL R13, R13, R16 ;  /* 0x000000100d0d7220 */ /* 0x000fe40000400000 */
[----:B------:R-:W-:Y:S02]  /*f2c0*/  IMAD.X R9, R170, 0x1, R9, P6 ;  /* 0x00000001aa097824 */ /* 0x000fe400030e0609 */
[----:B--2---:R-:W-:-:S05]  /*f2d0*/  FFMA R13, R158, R2, R13 ;  /* 0x000000029e0d7223 */ /* 0x004fca000000000d */
[----:B------:R-:W-:-:S05]  /*f2e0*/  F2FP.BF16.F32.PACK_AB R13, RZ, R13 ;  /* 0x0000000dff0d723e */ /* 0x000fca00000010ff */
[----:B------:R2:W-:Y:S01]  /*f2f0*/  @P2 STG.E.U16 desc[UR36][R8.64+0x2], R13 ;  /* 0x0000020d08002986 */ /* 0x0005e2000c101524 */
[----:B------:R-:W-:Y:S05]  /*f300*/  @!P1 BRA `(.L_x_294) ;  /* 0x0000000000049947 */ /* 0x000fea0003800000 */
[----:B------:R0:W5:Y:S02]  /*f310*/  LDG.E.LTC128B.U16 R12, desc[UR36][R20.64+0x10] ;  /* 0x00001024140c7981 */ /* 0x000164000c1e1520 */
.L_x_294:
[----:B------:R-:W-:Y:S05]  /*f320*/  BSYNC B1 ;  /* 0x0000000000017941 */ /* 0x000fea0003800000 */
.L_x_293:
[----:B--2---:R-:W2:Y:S01]  /*f330*/  LDL.LU R13, [R1+0x610] ;  /* 0x00061000010d7983 */ /* 0x004ea20000300800 */
[----:B-----5:R-:W-:Y:S01]  /*f340*/  IMAD.U32 R8, R12, 0x10000, RZ ;  /* 0x000100000c087824 */ /* 0x020fe200078e00ff */
[----:B------:R-:W-:Y:S01]  /*f350*/  ISETP.GT.AND P2, PT, R0, 0x9, P4 ;  /* 0x000000090000780c */ /* 0x000fe20002744270 */
[----:B------:R-:W-:Y:S02]  /*f360*/  BSSY B1, `(.L_x_295) ;  /* 0x0000009000017945 */ /* 0x000fe40003800000 */
[----:B------:R-:W-:-:S04]  /*f370*/  FMUL R8, R8, R16 ;  /* 0x0000001008087220 */ /* 0x000fc80000400000 */
[----:B--2---:R-:W-:-:S05]  /*f380*/  FFMA R8, R13, R2, R8 ;  /* 0x000000020d087223 */ /* 0x004fca0000000008 */
[----:B------:R-:W-:-:S04]  /*f390*/  F2FP.BF16.F32.PACK_AB R8, RZ, R8 ;  /* 0x00000008ff08723e */ /* 0x000fc800000010ff */
[----:B------:R-:W-:Y:S02]  /*f3a0*/  PRMT R9, R8, 0x7610, R9 ;  /* 0x0000761008097816 */ /* 0x000fe40000000009 */
[----:B------:R-:W-:-:S03]  /*f3b0*/  PRMT R8, R12, 0x7610, R8 ;  /* 0x000076100c087816 */ /* 0x000fc60000000008 */
[----:B------:R2:W-:Y:S01]  /*f3c0*/  @P1 STG.E.U16 desc[UR36][R22.64+0x10], R9 ;  /* 0x0000100916001986 */ /* 0x0005e2000c101524 */
[----:B------:R-:W-:Y:S05]  /*f3d0*/  @!P2 BRA `(.L_x_296) ;  /* 0x000000000004a947 */ /* 0x000fea0003800000 */
[----:B------:R0:W5:Y:S02]  /*f3e0*/  LDG.E.LTC128B.U16 R8, desc[UR36][R20.64+0x12] ;  /* 0x0000122414087981 */ /* 0x000164000c1e1520 */
.L_x_296:
[----:B------:R-:W-:Y:S05]  /*f3f0*/  BSYNC B1 ;  /* 0x0000000000017941 */ /* 0x000fea0003800000 */
.L_x_295:
[----:B------:R-:W3:Y:S01]  /*f400*/  LDL.LU R12, [R1+0x614] ;  /* 0x00061400010c7983 */ /* 0x000ee20000300800 */
[----:B--2--5:R-:W-:Y:S01]  /*f410*/  IMAD.U32 R9, R8, 0x10000, RZ ;  /* 0x0001000008097824 */ /* 0x024fe200078e00ff */
[----:B------:R-:W-:Y:S01]  /*f420*/  ISETP.GT.AND P1, PT, R0, 0x8, P3 ;  /* 0x000000080000780c */ /* 0x000fe20001f24270 */
[----:B------:R-:W-:Y:S02]  /*f430*/  BSSY B1, `(.L_x_297) ;  /* 0x0000007000017945 */ /* 0x000fe40003800000 */
[----:B------:R-:W-:-:S04]  /*f440*/  FMUL R9, R9, R16 ;  /* 0x0000001009097220 */ /* 0x000fc80000400000 */
[----:B---3--:R-:W-:-:S05]  /*f450*/  FFMA R9, R12, R2, R9 ;  /* 0x000000020c097223 */ /* 0x008fca0000000009 */
[----:B------:R-:W-:-:S05]  /*f460*/  F2FP.BF16.F32.PACK_AB R9, RZ, R9 ;  /* 0x00000009ff09723e */ /* 0x000fca00000010ff */
[----:B------:R2:W-:Y:S01]  /*f470*/  @P2 STG.E.U16 desc[UR36][R22.64+0x12], R9 ;  /* 0x0000120916002986 */ /* 0x0005e2000c101524 */
[----:B------:R-:W-:Y:S05]  /*f480*/  @!P1 BRA `(.L_x_298) ;  /* 0x0000000000049947 */ /* 0x000fea0003800000 */
[----:B------:R3:W5:Y:S02]  /*f490*/  LDG.E.LTC128B.U16 R8, desc[UR36][R18.64+0x10] ;  /* 0x0000102412087981 */ /* 0x000764000c1e1520 */
.L_x_298:
[----:B------:R-:W-:Y:S05]  /*f4a0*/  BSYNC B1 ;  /* 0x0000000000017941 */ /* 0x000fea0003800000 */
.L_x_297:
[----:B------:R-:W4:Y:S01]  /*f4b0*/  LDL.LU R158, [R1+0x618] ;  /* 0x00061800019e7983 */ /* 0x000f220000300800 */
[----:B--2--5:R-:W-:Y:S01]  /*f4c0*/  IMAD.U32 R9, R8, 0x10000, RZ ;  /* 0x0001000008097824 */ /* 0x024fe200078e00ff */
[----:B------:R-:W-:Y:S01]  /*f4d0*/  IADD3 R12, P2, P6, R169, R14, R172 ;  /* 0x0000000ea90c7210 */ /* 0x000fe20007e5e0ac */
[----:B------:R-:W-:Y:S02]  /*f4e0*/  BSSY B1, `(.L_x_299) ;  /* 0x0000009000017945 */ /* 0x000fe40003800000 */
[----:B------:R-:W-:Y:S01]  /*f4f0*/  FMUL R9, R9, R16 ;  /* 0x0000001009097220 */ /* 0x000fe20000400000 */
[----:B------:R-:W-:Y:S02]  /*f500*/  IADD3.X R13, R170, R15, R171, P2, P6 ;  /* 0x0000000faa0d7210 */ /* 0x000fe400017ec4ab */
[----:B------:R-:W-:Y:S01]  /*f510*/  ISETP.GT.AND P2, PT, R0, 0x9, P3 ;  /* 0x000000090000780c */ /* 0x000fe20001f44270 */
[----:B----4-:R-:W-:-:S05]  /*f520*/  FFMA R9, R158, R2, R9 ;  /* 0x000000029e097223 */ /* 0x010fca0000000009 */
[----:B------:R-:W-:-:S05]  /*f530*/  F2FP.BF16.F32.PACK_AB R9, RZ, R9 ;  /* 0x00000009ff09723e */ /* 0x000fca00000010ff */
[----:B------:R2:W-:Y:S02]  /*f540*/  @P1 STG.E.U16 desc[UR36][R12.64+0x10], R9 ;  /* 0x000010090c001986 */ /* 0x0005e4000c101524 */
[----:B------:R-:W-:Y:S05]  /*f550*/  @!P2 BRA `(.L_x_300) ;  /* 0x000000000004a947 */ /* 0x000fea0003800000 */
[----:B------:R4:W5:Y:S02]  /*f560*/  LDG.E.LTC128B.U16 R8, desc[UR36][R18.64+0x12] ;  /* 0x0000122412087981 */ /* 0x000964000c1e1520 */
.L_x_300:
[----:B------:R-:W-:Y:S05]  /*f570*/  BSYNC B1 ;  /* 0x0000000000017941 */ /* 0x000fea0003800000 */
.L_x_299:
        /* <DEDUP_REMOVED lines=10> */
.L_x_302:
[----:B------:R-:W-:Y:S05]  /*f620*/  BSYNC B1 ;  /* 0x0000000000017941 */ /* 0x000fea0003800000 */
.L_x_301:
[----:B------:R-:W4:Y:S01]  /*f630*/  LDL.LU R158, [R1+0x620] ;  /* 0x00062000019e7983 */ /* 0x000f220000300800 */
[----:B--2--5:R-:W-:Y:S01]  /*f640*/  IMAD.U32 R9, R8, 0x10000, RZ ;  /* 0x0001000008097824 */ /* 0x024fe200078e00ff */
[----:B------:R-:W-:Y:S01]  /*f650*/  ISETP.GT.AND P2, PT, R0, 0x11, P4 ;  /* 0x000000110000780c */ /* 0x000fe20002744270 */
[----:B------:R-:W-:Y:S02]  /*f660*/  BSSY B1, `(.L_x_303) ;  /* 0x0000007000017945 */ /* 0x000fe40003800000 */
[----:B------:R-:W-:-:S04]  /*f670*/  FMUL R9, R9, R16 ;  /* 0x0000001009097220 */ /* 0x000fc80000400000 */
[----:B----4-:R-:W-:-:S05]  /*f680*/  FFMA R9, R158, R2, R9 ;  /* 0x000000029e097223 */ /* 0x010fca0000000009 */
[----:B------:R-:W-:-:S05]  /*f690*/  F2FP.BF16.F32.PACK_AB R9, RZ, R9 ;  /* 0x00000009ff09723e */ /* 0x000fca00000010ff */
[----:B------:R2:W-:Y:S01]  /*f6a0*/  @P1 STG.E.U16 desc[UR36][R22.64+0x20], R9 ;  /* 0x0000200916001986 */ /* 0x0005e2000c101524 */
[----:B------:R-:W-:Y:S05]  /*f6b0*/  @!P2 BRA `(.L_x_304) ;  /* 0x000000000004a947 */ /* 0x000fea0003800000 */
[----:B------:R4:W5:Y:S02]  /*f6c0*/  LDG.E.LTC128B.U16 R8, desc[UR36][R20.64+0x22] ;  /* 0x0000222414087981 */ /* 0x000964000c1e1520 */
.L_x_304:
[----:B------:R-:W-:Y:S05]  /*f6d0*/  BSYNC B1 ;  /* 0x0000000000017941 */ /* 0x000fea0003800000 */
.L_x_303:
        /* <DEDUP_REMOVED lines=10> */
.L_x_306:
[----:B------:R-:W-:Y:S05]  /*f780*/  BSYNC B1 ;  /* 0x0000000000017941 */ /* 0x000fea0003800000 */
.L_x_305:
        /* <DEDUP_REMOVED lines=10> */
.L_x_308:
[----:B------:R-:W-:Y:S05]  /*f830*/  BSYNC B1 ;  /* 0x0000000000017941 */ /* 0x000fea0003800000 */
.L_x_307:
        /* <DEDUP_REMOVED lines=10> */
.L_x_310:
[----:B------:R-:W-:Y:S05]  /*f8e0*/  BSYNC B1 ;  /* 0x0000000000017941 */ /* 0x000fea0003800000 */
.L_x_309:
        /* <DEDUP_REMOVED lines=10> */
.L_x_312:
[----:B------:R-:W-:Y:S05]  /*f990*/  BSYNC B1 ;  /* 0x0000000000017941 */ /* 0x000fea0003800000 */
.L_x_311:
        /* <DEDUP_REMOVED lines=10> */
.L_x_314:
[----:B------:R-:W-:Y:S05]  /*fa40*/  BSYNC B1 ;  /* 0x0000000000017941 */ /* 0x000fea0003800000 */
.L_x_313:
        /* <DEDUP_REMOVED lines=10> */
.L_x_316:
[----:B------:R-:W-:Y:S05]  /*faf0*/  BSYNC B1 ;  /* 0x0000000000017941 */ /* 0x000fea0003800000 */
.L_x_315:
        /* <DEDUP_REMOVED lines=10> */
.L_x_318:
[----:B------:R-:W-:Y:S05]  /*fba0*/  BSYNC B1 ;  /* 0x0000000000017941 */ /* 0x000fea0003800000 */
.L_x_317:
        /* <DEDUP_REMOVED lines=10> */
.L_x_320:
[----:B------:R-:W-:Y:S05]  /*fc50*/  BSYNC B1 ;  /* 0x0000000000017941 */ /* 0x000fea0003800000 */
.L_x_319:
        /* <DEDUP_REMOVED lines=10> */
.L_x_322:
[----:B------:R-:W-:Y:S05]  /*fd00*/  BSYNC B1 ;  /* 0x0000000000017941 */ /* 0x000fea0003800000 */
.L_x_321:
        /* <DEDUP_REMOVED lines=10> */
.L_x_324:
[----:B------:R-:W-:Y:S05]  /*fdb0*/  BSYNC B1 ;  /* 0x0000000000017941 */ /* 0x000fea0003800000 */
.L_x_323:
        /* <DEDUP_REMOVED lines=10> */
.L_x_326:
[----:B------:R-:W-:Y:S05]  /*fe60*/  BSYNC B1 ;  /* 0x0000000000017941 */ /* 0x000fea0003800000 */
.L_x_325:
        /* <DEDUP_REMOVED lines=10> */
.L_x_328:
[----:B------:R-:W-:Y:S05]  /*ff10*/  BSYNC B1 ;  /* 0x0000000000017941 */ /* 0x000fea0003800000 */
.L_x_327:
        /* <DEDUP_REMOVED lines=10> */
.L_x_330:
[----:B------:R-:W-:Y:S05]  /*ffc0*/  BSYNC B1 ;  /* 0x0000000000017941 */ /* 0x000fea0003800000 */
.L_x_329:
        /* <DEDUP_REMOVED lines=10> */
.L_x_332:
[----:B------:R-:W-:Y:S05]  /*10070*/  BSYNC B1 ;  /* 0x0000000000017941 */ /* 0x000fea0003800000 */
.L_x_331:
        /* <DEDUP_REMOVED lines=10> */
.L_x_334:
[----:B------:R-:W-:Y:S05]  /*10120*/  BSYNC B1 ;  /* 0x0000000000017941 */ /* 0x000fea0003800000 */
.L_x_333:
        /* <DEDUP_REMOVED lines=10> */
.L_x_336:
[----:B------:R-:W-:Y:S05]  /*101d0*/  BSYNC B1 ;  /* 0x0000000000017941 */ /* 0x000fea0003800000 */
.L_x_335:
        /* <DEDUP_REMOVED lines=10> */
.L_x_338:
[----:B------:R-:W-:Y:S05]  /*10280*/  BSYNC B1 ;  /* 0x0000000000017941 */ /* 0x000fea0003800000 */
.L_x_337:
        /* <DEDUP_REMOVED lines=10> */
.L_x_340:
[----:B------:R-:W-:Y:S05]  /*10330*/  BSYNC B1 ;  /* 0x0000000000017941 */ /* 0x000fea0003800000 */
.L_x_339:
        /* <DEDUP_REMOVED lines=10> */
.L_x_342:
[----:B------:R-:W-:Y:S05]  /*103e0*/  BSYNC B1 ;  /* 0x0000000000017941 */ /* 0x000fea0003800000 */
.L_x_341:
        /* <DEDUP_REMOVED lines=10> */
.L_x_344:
[----:B------:R-:W-:Y:S05]  /*10490*/  BSYNC B1 ;  /* 0x0000000000017941 */ /* 0x000fea0003800000 */
.L_x_343:
        /* <DEDUP_REMOVED lines=10> */
.L_x_346:
[----:B------:R-:W-:Y:S05]  /*10540*/  BSYNC B1 ;  /* 0x0000000000017941 */ /* 0x000fea0003800000 */
.L_x_345:
        /* <DEDUP_REMOVED lines=10> */
.L_x_348:
[----:B------:R-:W-:Y:S05]  /*105f0*/  BSYNC B1 ;  /* 0x0000000000017941 */ /* 0x000fea0003800000 */
.L_x_347:
        /* <DEDUP_REMOVED lines=10> */
.L_x_350:
[----:B------:R-:W-:Y:S05]  /*106a0*/  BSYNC B1 ;  /* 0x0000000000017941 */ /* 0x000fea0003800000 */
.L_x_349:
        /* <DEDUP_REMOVED lines=10> */
.L_x_352:
[----:B------:R-:W-:Y:S05]  /*10750*/  BSYNC B1 ;  /* 0x0000000000017941 */ /* 0x000fea0003800000 */
.L_x_351:
        /* <DEDUP_REMOVED lines=10> */
.L_x_354:
[----:B------:R-:W-:Y:S05]  /*10800*/  BSYNC B1 ;  /* 0x0000000000017941 */ /* 0x000fea0003800000 */
.L_x_353:
        /* <DEDUP_REMOVED lines=10> */
.L_x_356:
[----:B------:R-:W-:Y:S05]  /*108b0*/  BSYNC B1 ;  /* 0x0000000000017941 */ /* 0x000fea0003800000 */
.L_x_355:
        /* <DEDUP_REMOVED lines=10> */
.L_x_358:
[----:B------:R-:W-:Y:S05]  /*10960*/  BSYNC B1 ;  /* 0x0000000000017941 */ /* 0x000fea0003800000 */
.L_x_357:
        /* <DEDUP_REMOVED lines=10> */
.L_x_360:
[----:B------:R-:W-:Y:S05]  /*10a10*/  BSYNC B1 ;  /* 0x0000000000017941 */ /* 0x000fea0003800000 */
.L_x_359:
        /* <DEDUP_REMOVED lines=10> */
.L_x_362:
[----:B------:R-:W-:Y:S05]  /*10ac0*/  BSYNC B1 ;  /* 0x0000000000017941 */ /* 0x000fea0003800000 */
.L_x_361:
        /* <DEDUP_REMOVED lines=10> */
.L_x_364:
[----:B------:R-:W-:Y:S05]  /*10b70*/  BSYNC B1 ;  /* 0x0000000000017941 */ /* 0x000fea0003800000 */
.L_x_363:
        /* <DEDUP_REMOVED lines=10> */
.L_x_366:
[----:B------:R-:W-:Y:S05]  /*10c20*/  BSYNC B1 ;  /* 0x0000000000017941 */ /* 0x000fea0003800000 */
.L_x_365:
        /* <DEDUP_REMOVED lines=10> */
.L_x_368:
[----:B------:R-:W-:Y:S05]  /*10cd0*/  BSYNC B1 ;  /* 0x0000000000017941 */ /* 0x000fea0003800000 */
.L_x_367:
        /* <DEDUP_REMOVED lines=10> */
.L_x_370:
[----:B------:R-:W-:Y:S05]  /*10d80*/  BSYNC B1 ;  /* 0x0000000000017941 */ /* 0x000fea0003800000 */
.L_x_369:
        /* <DEDUP_REMOVED lines=10> */
.L_x_372:
[----:B------:R-:W-:Y:S05]  /*10e30*/  BSYNC B1 ;  /* 0x0000000000017941 */ /* 0x000fea0003800000 */
.L_x_371:
        /* <DEDUP_REMOVED lines=10> */
.L_x_374:
[----:B------:R-:W-:Y:S05]  /*10ee0*/  BSYNC B1 ;  /* 0x0000000000017941 */ /* 0x000fea0003800000 */
.L_x_373:
        /* <DEDUP_REMOVED lines=10> */
.L_x_376:
[----:B------:R-:W-:Y:S05]  /*10f90*/  BSYNC B1 ;  /* 0x0000000000017941 */ /* 0x000fea0003800000 */
.L_x_375:
        /* <DEDUP_REMOVED lines=10> */
.L_x_378:
[----:B------:R-:W-:Y:S05]  /*11040*/  BSYNC B1 ;  /* 0x0000000000017941 */ /* 0x000fea0003800000 */
.L_x_377:
        /* <DEDUP_REMOVED lines=10> */
.L_x_380:
[----:B------:R-:W-:Y:S05]  /*110f0*/  BSYNC B1 ;  /* 0x0000000000017941 */ /* 0x000fea0003800000 */
.L_x_379:
        /* <DEDUP_REMOVED lines=10> */
.L_x_382:
[----:B------:R-:W-:Y:S05]  /*111a0*/  BSYNC B1 ;  /* 0x0000000000017941 */ /* 0x000fea0003800000 */
.L_x_381:
        /* <DEDUP_REMOVED lines=10> */
.L_x_384:
[----:B------:R-:W-:Y:S05]  /*11250*/  BSYNC B1 ;  /* 0x0000000000017941 */ /* 0x000fea0003800000 */
.L_x_383:
        /* <DEDUP_REMOVED lines=10> */
.L_x_386:
[----:B------:R-:W-:Y:S05]  /*11300*/  BSYNC B1 ;  /* 0x0000000000017941 */ /* 0x000fea0003800000 */
.L_x_385:
        /* <DEDUP_REMOVED lines=10> */
.L_x_388:
[----:B------:R-:W-:Y:S05]  /*113b0*/  BSYNC B1 ;  /* 0x0000000000017941 */ /* 0x000fea0003800000 */
.L_x_387:
        /* <DEDUP_REMOVED lines=10> */
.L_x_390:
[----:B------:R-:W-:Y:S05]  /*11460*/  BSYNC B1 ;  /* 0x0000000000017941 */ /* 0x000fea0003800000 */
.L_x_389:
        /* <DEDUP_REMOVED lines=10> */
.L_x_392:
[----:B------:R-:W-:Y:S05]  /*11510*/  BSYNC B1 ;  /* 0x0000000000017941 */ /* 0x000fea0003800000 */
.L_x_391:
        /* <DEDUP_REMOVED lines=10> */
.L_x_394:
[----:B------:R-:W-:Y:S05]  /*115c0*/  BSYNC B1 ;  /* 0x0000000000017941 */ /* 0x000fea0003800000 */
.L_x_393:
        /* <DEDUP_REMOVED lines=10> */
.L_x_396:
[----:B------:R-:W-:Y:S05]  /*11670*/  BSYNC B1 ;  /* 0x0000000000017941 */ /* 0x000fea0003800000 */
.L_x_395:
        /* <DEDUP_REMOVED lines=10> */
.L_x_398:
[----:B------:R-:W-:Y:S05]  /*11720*/  BSYNC B1 ;  /* 0x0000000000017941 */ /* 0x000fea0003800000 */
.L_x_397:
        /* <DEDUP_REMOVED lines=10> */
.L_x_400:
[----:B------:R-:W-:Y:S05]  /*117d0*/  BSYNC B1 ;  /* 0x0000000000017941 */ /* 0x000fea0003800000 */
.L_x_399:
        /* <DEDUP_REMOVED lines=10> */
.L_x_402:
[----:B------:R-:W-:Y:S05]  /*11880*/  BSYNC B1 ;  /* 0x0000000000017941 */ /* 0x000fea0003800000 */
.L_x_401:
        /* <DEDUP_REMOVED lines=10> */
.L_x_404:
[----:B------:R-:W-:Y:S05]  /*11930*/  BSYNC B1 ;  /* 0x0000000000017941 */ /* 0x000fea0003800000 */
.L_x_403:
        /* <DEDUP_REMOVED lines=10> */
.L_x_406:
[----:B------:R-:W-:Y:S05]  /*119e0*/  BSYNC B1 ;  /* 0x0000000000017941 */ /* 0x000fea0003800000 */
.L_x_405:
        /* <DEDUP_REMOVED lines=10> */
.L_x_408:
[----:B------:R-:W-:Y:S05]  /*11a90*/  BSYNC B1 ;  /* 0x0000000000017941 */ /* 0x000fea0003800000 */
.L_x_407:
        /* <DEDUP_REMOVED lines=10> */
.L_x_410:
[----:B------:R-:W-:Y:S05]  /*11b40*/  BSYNC B1 ;  /* 0x0000000000017941 */ /* 0x000fea0003800000 */
.L_x_409:
        /* <DEDUP_REMOVED lines=10> */
.L_x_412:
[----:B------:R-:W-:Y:S05]  /*11bf0*/  BSYNC B1 ;  /* 0x0000000000017941 */ /* 0x000fea0003800000 */
.L_x_411:
        /* <DEDUP_REMOVED lines=10> */
.L_x_414:
[----:B------:R-:W-:Y:S05]  /*11ca0*/  BSYNC B1 ;  /* 0x0000000000017941 */ /* 0x000fea0003800000 */
.L_x_413:
        /* <DEDUP_REMOVED lines=10> */
.L_x_416:
[----:B------:R-:W-:Y:S05]  /*11d50*/  BSYNC B1 ;  /* 0x0000000000017941 */ /* 0x000fea0003800000 */
.L_x_415:
        /* <DEDUP_REMOVED lines=10> */
.L_x_418:
[----:B------:R-:W-:Y:S05]  /*11e00*/  BSYNC B1 ;  /* 0x0000000000017941 */ /* 0x000fea0003800000 */
.L_x_417:
        /* <DEDUP_REMOVED lines=10> */
.L_x_420:
[----:B------:R-:W-:Y:S05]  /*11eb0*/  BSYNC B1 ;  /* 0x0000000000017941 */ /* 0x000fea0003800000 */
.L_x_419:
        /* <DEDUP_REMOVED lines=10> */
.L_x_422:
[----:B------:R-:W-:Y:S05]  /*11f60*/  BSYNC B1 ;  /* 0x0000000000017941 */ /* 0x000fea0003800000 */
.L_x_421:
        /* <DEDUP_REMOVED lines=10> */
.L_x_424:
[----:B------:R-:W-:Y:S05]  /*12010*/  BSYNC B1 ;  /* 0x0000000000017941 */ /* 0x000fea0003800000 */
.L_x_423:
        /* <DEDUP_REMOVED lines=10> */
.L_x_426:
[----:B------:R-:W-:Y:S05]  /*120c0*/  BSYNC B1 ;  /* 0x0000000000017941 */ /* 0x000fea0003800000 */
.L_x_425:
        /* <DEDUP_REMOVED lines=10> */
.L_x_428:
[----:B------:R-:W-:Y:S05]  /*12170*/  BSYNC B1 ;  /* 0x0000000000017941 */ /* 0x000fea0003800000 */
.L_x_427:
        /* <DEDUP_REMOVED lines=10> */
.L_x_430:
[----:B------:R-:W-:Y:S05]  /*12220*/  BSYNC B1 ;  /* 0x0000000000017941 */ /* 0x000fea0003800000 */
.L_x_429:
        /* <DEDUP_REMOVED lines=10> */
.L_x_432:
[----:B------:R-:W-:Y:S05]  /*122d0*/  BSYNC B1 ;  /* 0x0000000000017941 */ /* 0x000fea0003800000 */
.L_x_431:
        /* <DEDUP_REMOVED lines=10> */
.L_x_434:
[----:B------:R-:W-:Y:S05]  /*12380*/  BSYNC B1 ;  /* 0x0000000000017941 */ /* 0x000fea0003800000 */
.L_x_433:
        /* <DEDUP_REMOVED lines=10> */
.L_x_436:
[----:B------:R-:W-:Y:S05]  /*12430*/  BSYNC B1 ;  /* 0x0000000000017941 */ /* 0x000fea0003800000 */
.L_x_435:
        /* <DEDUP_REMOVED lines=10> */
.L_x_438:
[----:B------:R-:W-:Y:S05]  /*124e0*/  BSYNC B1 ;  /* 0x0000000000017941 */ /* 0x000fea0003800000 */
.L_x_437:
        /* <DEDUP_REMOVED lines=10> */
.L_x_440:
[----:B------:R-:W-:Y:S05]  /*12590*/  BSYNC B1 ;  /* 0x0000000000017941 */ /* 0x000fea0003800000 */
.L_x_439:
        /* <DEDUP_REMOVED lines=10> */
.L_x_442:
[----:B------:R-:W-:Y:S05]  /*12640*/  BSYNC B1 ;  /* 0x0000000000017941 */ /* 0x000fea0003800000 */
.L_x_441:
        /* <DEDUP_REMOVED lines=10> */
.L_x_444:
[----:B------:R-:W-:Y:S05]  /*126f0*/  BSYNC B1 ;  /* 0x0000000000017941 */ /* 0x000fea0003800000 */
.L_x_443:
        /* <DEDUP_REMOVED lines=10> */
.L_x_446:
[----:B------:R-:W-:Y:S05]  /*127a0*/  BSYNC B1 ;  /* 0x0000000000017941 */ /* 0x000fea0003800000 */
.L_x_445:
        /* <DEDUP_REMOVED lines=10> */
.L_x_448:
[----:B------:R-:W-:Y:S05]  /*12850*/  BSYNC B1 ;  /* 0x0000000000017941 */ /* 0x000fea0003800000 */
.L_x_447:
        /* <DEDUP_REMOVED lines=10> */
.L_x_450:
[----:B------:R-:W-:Y:S05]  /*12900*/  BSYNC B1 ;  /* 0x0000000000017941 */ /* 0x000fea0003800000 */
.L_x_449:
        /* <DEDUP_REMOVED lines=10> */
.L_x_452:
[----:B------:R-:W-:Y:S05]  /*129b0*/  BSYNC B1 ;  /* 0x0000000000017941 */ /* 0x000fea0003800000 */
.L_x_451:
        /* <DEDUP_REMOVED lines=10> */
.L_x_454:
[----:B------:R-:W-:Y:S05]  /*12a60*/  BSYNC B1 ;  /* 0x0000000000017941 */ /* 0x000fea0003800000 */
.L_x_453:
        /* <DEDUP_REMOVED lines=10> */
.L_x_456:
[----:B------:R-:W-:Y:S05]  /*12b10*/  BSYNC B1 ;  /* 0x0000000000017941 */ /* 0x000fea0003800000 */
.L_x_455:
        /* <DEDUP_REMOVED lines=10> */
.L_x_458:
[----:B------:R-:W-:Y:S05]  /*12bc0*/  BSYNC B1 ;  /* 0x0000000000017941 */ /* 0x000fea0003800000 */
.L_x_457:
        /* <DEDUP_REMOVED lines=10> */
.L_x_460:
[----:B------:R-:W-:Y:S05]  /*12c70*/  BSYNC B1 ;  /* 0x0000000000017941 */ /* 0x000fea0003800000 */
.L_x_459:
        /* <DEDUP_REMOVED lines=10> */
.L_x_462:
[----:B------:R-:W-:Y:S05]  /*12d20*/  BSYNC B1 ;  /* 0x0000000000017941 */ /* 0x000fea0003800000 */
.L_x_461:
        /* <DEDUP_REMOVED lines=10> */
.L_x_464:
[----:B------:R-:W-:Y:S05]  /*12dd0*/  BSYNC B1 ;  /* 0x0000000000017941 */ /* 0x000fea0003800000 */
.L_x_463:
        /* <DEDUP_REMOVED lines=10> */
.L_x_466:
[----:B------:R-:W-:Y:S05]  /*12e80*/  BSYNC B1 ;  /* 0x0000000000017941 */ /* 0x000fea0003800000 */
.L_x_465:
        /* <DEDUP_REMOVED lines=10> */
.L_x_468:
[----:B------:R-:W-:Y:S05]  /*12f30*/  BSYNC B1 ;  /* 0x0000000000017941 */ /* 0x000fea0003800000 */
.L_x_467:
        /* <DEDUP_REMOVED lines=10> */
.L_x_470:
[----:B------:R-:W-:Y:S05]  /*12fe0*/  BSYNC B1 ;  /* 0x0000000000017941 */ /* 0x000fea0003800000 */
.L_x_469:
        /* <DEDUP_REMOVED lines=10> */
.L_x_472:
[----:B------:R-:W-:Y:S05]  /*13090*/  BSYNC B1 ;  /* 0x0000000000017941 */ /* 0x000fea0003800000 */
.L_x_471:
        /* <DEDUP_REMOVED lines=10> */
.L_x_474:
[----:B------:R-:W-:Y:S05]  /*13140*/  BSYNC B1 ;  /* 0x0000000000017941 */ /* 0x000fea0003800000 */
.L_x_473:
        /* <DEDUP_REMOVED lines=10> */
.L_x_476:
[----:B------:R-:W-:Y:S05]  /*131f0*/  BSYNC B1 ;  /* 0x0000000000017941 */ /* 0x000fea0003800000 */
.L_x_475:
        /* <DEDUP_REMOVED lines=10> */
.L_x_478:
[----:B------:R-:W-:Y:S05]  /*132a0*/  BSYNC B1 ;  /* 0x0000000000017941 */ /* 0x000fea0003800000 */
.L_x_477:
        /* <DEDUP_REMOVED lines=10> */
.L_x_480:
[----:B------:R-:W-:Y:S05]  /*13350*/  BSYNC B1 ;  /* 0x0000000000017941 */ /* 0x000fea0003800000 */
.L_x_479:
        /* <DEDUP_REMOVED lines=10> */
.L_x_482:
[----:B------:R-:W-:Y:S05]  /*13400*/  BSYNC B1 ;  /* 0x0000000000017941 */ /* 0x000fea0003800000 */
.L_x_481:
        /* <DEDUP_REMOVED lines=10> */
.L_x_484:
[----:B------:R-:W-:Y:S05]  /*134b0*/  BSYNC B1 ;  /* 0x0000000000017941 */ /* 0x000fea0003800000 */
.L_x_483:
        /* <DEDUP_REMOVED lines=10> */
.L_x_486:
[----:B------:R-:W-:Y:S05]  /*13560*/  BSYNC B1 ;  /* 0x0000000000017941 */ /* 0x000fea0003800000 */
.L_x_485:
        /* <DEDUP_REMOVED lines=10> */
.L_x_488:
[----:B------:R-:W-:Y:S05]  /*13610*/  BSYNC B1 ;  /* 0x0000000000017941 */ /* 0x000fea0003800000 */
.L_x_487:
        /* <DEDUP_REMOVED lines=10> */
.L_x_490:
[----:B------:R-:W-:Y:S05]  /*136c0*/  BSYNC B1 ;  /* 0x0000000000017941 */ /* 0x000fea0003800000 */
.L_x_489:
        /* <DEDUP_REMOVED lines=10> */
.L_x_492:
[----:B------:R-:W-:Y:S05]  /*13770*/  BSYNC B1 ;  /* 0x0000000000017941 */ /* 0x000fea0003800000 */
.L_x_491:
        /* <DEDUP_REMOVED lines=10> */
.L_x_494:
[----:B------:R-:W-:Y:S05]  /*13820*/  BSYNC B1 ;  /* 0x0000000000017941 */ /* 0x000fea0003800000 */
.L_x_493:
        /* <DEDUP_REMOVED lines=10> */
.L_x_496:
[----:B------:R-:W-:Y:S05]  /*138d0*/  BSYNC B1 ;  /* 0x0000000000017941 */ /* 0x000fea0003800000 */
.L_x_495:
        /* <DEDUP_REMOVED lines=10> */
.L_x_498:
[----:B------:R-:W-:Y:S05]  /*13980*/  BSYNC B1 ;  /* 0x0000000000017941 */ /* 0x000fea0003800000 */
.L_x_497:
        /* <DEDUP_REMOVED lines=10> */
.L_x_500:
[----:B------:R-:W-:Y:S05]  /*13a30*/  BSYNC B1 ;  /* 0x0000000000017941 */ /* 0x000fea0003800000 */
.L_x_499:
        /* <DEDUP_REMOVED lines=10> */
.L_x_502:
[----:B------:R-:W-:Y:S05]  /*13ae0*/  BSYNC B1 ;  /* 0x0000000000017941 */ /* 0x000fea0003800000 */
.L_x_501:
        /* <DEDUP_REMOVED lines=10> */
.L_x_504:
[----:B------:R-:W-:Y:S05]  /*13b90*/  BSYNC B1 ;  /* 0x0000000000017941 */ /* 0x000fea0003800000 */
.L_x_503:
        /* <DEDUP_REMOVED lines=10> */
.L_x_506:
[----:B------:R-:W-:Y:S05]  /*13c40*/  BSYNC B1 ;  /* 0x0000000000017941 */ /* 0x000fea0003800000 */
.L_x_505:
        /* <DEDUP_REMOVED lines=10> */
.L_x_508:
[----:B------:R-:W-:Y:S05]  /*13cf0*/  BSYNC B1 ;  /* 0x0000000000017941 */ /* 0x000fea0003800000 */
.L_x_507:
        /* <DEDUP_REMOVED lines=10> */
.L_x_510:
[----:B------:R-:W-:Y:S05]  /*13da0*/  BSYNC B1 ;  /* 0x0000000000017941 */ /* 0x000fea0003800000 */
.L_x_509:
        /* <DEDUP_REMOVED lines=10> */
.L_x_512:
[----:B------:R-:W-:Y:S05]  /*13e50*/  BSYNC B1 ;  /* 0x0000000000017941 */ /* 0x000fea0003800000 */
.L_x_511:
        /* <DEDUP_REMOVED lines=10> */
.L_x_514:
[----:B------:R-:W-:Y:S05]  /*13f00*/  BSYNC B1 ;  /* 0x0000000000017941 */ /* 0x000fea0003800000 */
.L_x_513:
        /* <DEDUP_REMOVED lines=10> */
.L_x_516:
[----:B------:R-:W-:Y:S05]  /*13fb0*/  BSYNC B1 ;  /* 0x0000000000017941 */ /* 0x000fea0003800000 */
.L_x_515:
        /* <DEDUP_REMOVED lines=10> */
.L_x_518:
[----:B------:R-:W-:Y:S05]  /*14060*/  BSYNC B1 ;  /* 0x0000000000017941 */ /* 0x000fea0003800000 */
.L_x_517:
        /* <DEDUP_REMOVED lines=10> */
.L_x_520:
[----:B------:R-:W-:Y:S05]  /*14110*/  BSYNC B1 ;  /* 0x0000000000017941 */ /* 0x000fea0003800000 */
.L_x_519:
        /* <DEDUP_REMOVED lines=10> */
.L_x_522:
[----:B------:R-:W-:Y:S05]  /*141c0*/  BSYNC B1 ;  /* 0x0000000000017941 */ /* 0x000fea0003800000 */
.L_x_521:
        /* <DEDUP_REMOVED lines=10> */
.L_x_524:
[----:B------:R-:W-:Y:S05]  /*14270*/  BSYNC B1 ;  /* 0x0000000000017941 */ /* 0x000fea0003800000 */
.L_x_523:
        /* <DEDUP_REMOVED lines=10> */
.L_x_526:
[----:B------:R-:W-:Y:S05]  /*14320*/  BSYNC B1 ;  /* 0x0000000000017941 */ /* 0x000fea0003800000 */
.L_x_525:
        /* <DEDUP_REMOVED lines=10> */
.L_x_528:
[----:B------:R-:W-:Y:S05]  /*143d0*/  BSYNC B1 ;  /* 0x0000000000017941 */ /* 0x000fea0003800000 */
.L_x_527:
        /* <DEDUP_REMOVED lines=10> */
.L_x_530:
[----:B------:R-:W-:Y:S05]  /*14480*/  BSYNC B1 ;  /* 0x0000000000017941 */ /* 0x000fea0003800000 */
.L_x_529:
        /* <DEDUP_REMOVED lines=10> */
.L_x_532:
[----:B------:R-:W-:Y:S05]  /*14530*/  BSYNC B1 ;  /* 0x0000000000017941 */ /* 0x000fea0003800000 */
.L_x_531:
        /* <DEDUP_REMOVED lines=10> */
.L_x_534:
[----:B------:R-:W-:Y:S05]  /*145e0*/  BSYNC B1 ;  /* 0x0000000000017941 */ /* 0x000fea0003800000 */
.L_x_533:
        /* <DEDUP_REMOVED lines=10> */
.L_x_536:
[----:B------:R-:W-:Y:S05]  /*14690*/  BSYNC B1 ;  /* 0x0000000000017941 */ /* 0x000fea0003800000 */
.L_x_535:
[----:B------:R-:W3:Y:S01]  /*146a0*/  LDL.LU R159, [R1+0x7f4] ;  /* 0x0007f400019f7983 */ /* 0x000ee20000300800 */
[----:B--2--5:R-:W-:Y:S01]  /*146b0*/  IMAD.U32 R9, R8, 0x10000, RZ ;  /* 0x0001000008097824 */ /* 0x024fe200078e00ff */
[----:B------:R-:W-:Y:S01]  /*146c0*/  ISETP.GT.AND P1, PT, R0, 0xf8, P3 ;  /* 0x000000f80000780c */ /* 0x000fe20001f24270 */
[----:B------:R-:W-:Y:S01]  /*146d0*/  BSSY B1, `(.L_x_537) ;  /* 0x0000008000017945 */ /* 0x000fe20003800000 */
[----:B------:R-:W-:Y:S01]  /*146e0*/  PRMT R158, R8, 0x7610, R158 ;  /* 0x00007610089e7816 */ /* 0x000fe2000000009e */
[----:B------:R-:W-:-:S04]  /*146f0*/  FMUL R9, R9, R16 ;  /* 0x0000001009097220 */ /* 0x000fc80000400000 */
[----:B---3--:R-:W-:-:S05]  /*14700*/  FFMA R9, R159, R2, R9 ;  /* 0x000000029f097223 */ /* 0x008fca0000000009 */
[----:B------:R-:W-:-:S05]  /*14710*/  F2FP.BF16.F32.PACK_AB R9, RZ, R9 ;  /* 0x00000009ff09723e */ /* 0x000fca00000010ff */
[----:B------:R2:W-:Y:S01]  /*14720*/  @P2 STG.E.U16 desc[UR36][R22.64+0x1f2], R9 ;  /* 0x0001f20916002986 */ /* 0x0005e2000c101524 */
[----:B------:R-:W-:Y:S05]  /*14730*/  @!P1 BRA `(.L_x_538) ;  /* 0x0000000000049947 */ /* 0x000fea0003800000 */
[----:B------:R3:W5:Y:S02]  /*14740*/  LDG.E.LTC128B.U16 R158, desc[UR36][R18.64+0x1f0] ;  /* 0x0001f024129e7981 */ /* 0x000764000c1e1520 */
.L_x_538:
[----:B------:R-:W-:Y:S05]  /*14750*/  BSYNC B1 ;  /* 0x0000000000017941 */ /* 0x000fea0003800000 */
.L_x_537:
[----:B--2---:R-:W2:Y:S01]  /*14760*/  LDL.LU R9, [R1+0x7f8] ;  /* 0x0007f80001097983 */ /* 0x004ea20000300800 */
[----:B-----5:R-:W-:Y:S01]  /*14770*/  IMAD.U32 R8, R158, 0x10000, RZ ;  /* 0x000100009e087824 */ /* 0x020fe200078e00ff */
[----:B------:R-:W-:Y:S01]  /*14780*/  IADD3 R163, P2, R17, 0x100, RZ ;  /* 0x0000010011a37810 */ /* 0x000fe20007f5e0ff */
[----:B------:R-:W-:Y:S01]  /*14790*/  BSSY B1, `(.L_x_539) ;  /* 0x0000010000017945 */ /* 0x000fe20003800000 */
[----:B------:R-:W-:Y:S01]  /*147a0*/  ISETP.GT.AND P6, PT, R0, 0xf9, P3 ;  /* 0x000000f90000780c */ /* 0x000fe20001fc4270 */
[----:B------:R-:W-:-:S04]  /*147b0*/  FMUL R8, R8, R16 ;  /* 0x0000001008087220 */ /* 0x000fc80000400000 */
[----:B--2---:R-:W-:Y:S01]  /*147c0*/  FFMA R8, R9, R2, R8 ;  /* 0x0000000209087223 */ /* 0x004fe20000000008 */
[----:B------:R-:W-:-:S04]  /*147d0*/  IMAD.X R9, RZ, RZ, UR7, P2 ;  /* 0x00000007ff097e24 */ /* 0x000fc800090e06ff */
[----:B------:R-:W-:Y:S01]  /*147e0*/  F2FP.BF16.F32.PACK_AB R8, RZ, R8 ;  /* 0x00000008ff08723e */ /* 0x000fe200000010ff */
[----:B------:R-:W-:-:S03]  /*147f0*/  IMAD R9, R9, R4, RZ ;  /* 0x0000000409097224 */ /* 0x000fc600078e02ff */
[----:B------:R-:W-:Y:S01]  /*14800*/  PRMT R17, R8, 0x7610, R17 ;  /* 0x0000761008117816 */ /* 0x000fe20000000011 */
[----:B------:R-:W-:Y:S02]  /*14810*/  IMAD R171, R163, R5, R9 ;  /* 0x00000005a3ab7224 */ /* 0x000fe400078e0209 */
[----:B------:R-:W-:Y:S02]  /*14820*/  @P1 IMAD.MOV.U32 R8, RZ, RZ, R12 ;  /* 0x000000ffff081224 */ /* 0x000fe400078e000c */
[----:B------:R-:W-:-:S05]  /*14830*/  @P1 IMAD.MOV.U32 R9, RZ, RZ, R13 ;  /* 0x000000ffff091224 */ /* 0x000fca00078e000d */
[----:B------:R2:W-:Y:S02]  /*14840*/  @P1 STG.E.U16 desc[UR36][R8.64+0x1f0], R17 ;  /* 0x0001f01108001986 */ /* 0x0005e4000c101524 */
[----:B--2---:R-:W-:Y:S01]  /*14850*/  IMAD.WIDE.U32 R8, R163, R4, R160 ;  /* 0x00000004a3087225 */ /* 0x004fe200078e00a0 */
[----:B------:R-:W-:Y:S01]  /*14860*/  PRMT R17, R158, 0x7610, R17 ;  /* 0x000076109e117816 */ /* 0x000fe20000000011 */
[----:B------:R-:W-:Y:S06]  /*14870*/  @!P6 BRA `(.L_x_540) ;  /* 0x000000000004e947 */ /* 0x000fec0003800000 */
[----:B------:R2:W5:Y:S02]  /*14880*/  LDG.E.LTC128B.U16 R17, desc[UR36][R18.64+0x1f2] ;  /* 0x0001f22412117981 */ /* 0x000564000c1e1520 */
.L_x_540:
[----:B------:R-:W-:Y:S05]  /*14890*/  BSYNC B1 ;  /* 0x0000000000017941 */ /* 0x000fea0003800000 */
.L_x_539:
[----:B------:R-:W3:Y:S01]  /*148a0*/  LDL.LU R173, [R1+0x7fc] ;  /* 0x0007fc0001ad7983 */ /* 0x000ee20000300800 */
[----:B-----5:R-:W-:Y:S01]  /*148b0*/  IMAD.U32 R5, R17, 0x10000, RZ ;  /* 0x0001000011057824 */ /* 0x020fe200078e00ff */
[C---:B------:R-:W-:Y:S01]  /*148c0*/  LEA R158, P1, R8.reuse, R6, 0x1 ;  /* 0x00000006089e7211 */ /* 0x040fe200078208ff */
[----:B------:R-:W-:Y:S01]  /*148d0*/  IMAD.IADD R9, R9, 0x1, R171 ;  /* 0x0000000109097824 */ /* 0x000fe200078e02ab */
[----:B------:R-:W-:Y:S01]  /*148e0*/  ISETP.GT.AND P2, PT, R3, 0x100, PT ;  /* 0x000001000300780c */ /* 0x000fe20003f44270 */
[----:B------:R-:W-:Y:S01]  /*148f0*/  FMUL R5, R5, R16 ;  /* 0x0000001005057220 */ /* 0x000fe20000400000 */
[----:B------:R-:W4:Y:S02]  /*14900*/  LDL.LU R172, [R1+0x400] ;  /* 0x0004000001ac7983 */ /* 0x000f240000300800 */
[----:B------:R-:W-:Y:S01]  /*14910*/  LEA.HI.X R159, R8, R7, R9, 0x1, P1 ;  /* 0x00000007089f7211 */ /* 0x000fe200008f0c09 */
[----:B------:R-:W-:Y:S01]  /*14920*/  @P6 IMAD.MOV.U32 R8, RZ, RZ, R12 ;  /* 0x000000ffff086224 */ /* 0x000fe200078e000c */
[----:B------:R-:W-:Y:S01]  /*14930*/  ISETP.GT.AND P1, PT, R0, RZ, P2 ;  /* 0x000000ff0000720c */ /* 0x000fe20001724270 */
[----:B------:R-:W-:-:S02]  /*14940*/  @P6 IMAD.MOV.U32 R9, RZ, RZ, R13 ;  /* 0x000000ffff096224 */ /* 0x000fc400078e000d */
[----:B---3--:R-:W-:-:S05]  /*14950*/  FFMA R5, R173, R2, R5 ;  /* 0x00000002ad057223 */ /* 0x008fca0000000005 */
[----:B------:R-:W-:-:S05]  /*14960*/  F2FP.BF16.F32.PACK_AB R5, RZ, R5 ;  /* 0x00000005ff05723e */ /* 0x000fca00000010ff */
[----:B------:R3:W-:Y:S04]  /*14970*/  @P6 STG.E.U16 desc[UR36][R8.64+0x1f2], R5 ;  /* 0x0001f20508006986 */ /* 0x0007e8000c101524 */
[----:B------:R0:W2:Y:S01]  /*14980*/  @P1 LDG.E.LTC128B.U16 R17, desc[UR36][R158.64] ;  /* 0x000000249e111981 */ /* 0x0000a2000c1e1520 */
[----:B------:R-:W-:Y:S01]  /*14990*/  IMAD.U32 R165, RZ, RZ, UR8 ;  /* 0x00000008ffa57e24 */ /* 0x000fe2000f8e00ff */
[----:B------:R-:W-:Y:S03]  /*149a0*/  BSSY B1, `(.L_x_541) ;  /* 0x000001a000017945 */ /* 0x000fe60003800000 */
[----:B------:R-:W-:Y:S02]  /*149b0*/  IMAD.SHL.U32 R165, R165, 0x200, RZ ;  /* 0x00000200a5a57824 */ /* 0x000fe400078e00ff */
[----:B---3--:R-:W-:-:S04]  /*149c0*/  IMAD.WIDE.U32 R8, R163, R4, R10 ;  /* 0x00000004a3087225 */ /* 0x008fc800078e000a */
[----:B------:R-:W-:Y:S02]  /*149d0*/  IMAD.IADD R9, R171, 0x1, R9 ;  /* 0x00000001ab097824 */ /* 0x000fe400078e0209 */
[----:B0-----:R-:W-:-:S04]  /*149e0*/  IMAD.WIDE.U32 R158, R162, UR43, R8 ;  /* 0x0000002ba29e7c25 */ /* 0x001fc8000f8e0008 */
[----:B------:R-:W-:Y:S01]  /*149f0*/  IMAD.U32 R9, RZ, RZ, UR8 ;  /* 0x00000008ff097e24 */ /* 0x000fe2000f8e00ff */
[----:B------:R-:W-:Y:S01]  /*14a00*/  LEA R8, P6, R158, R6, 0x1 ;  /* 0x000000069e087211 */ /* 0x000fe200078c08ff */
[----:B--2---:R-:W-:-:S04]  /*14a10*/  IMAD.U32 R5, R17, 0x10000, RZ ;  /* 0x0001000011057824 */ /* 0x004fc800078e00ff */
[----:B------:R-:W-:-:S04]  /*14a20*/  FMUL R5, R5, R16 ;  /* 0x0000001005057220 */ /* 0x000fc80000400000 */
[----:B----4-:R-:W-:Y:S01]  /*14a30*/  FFMA R160, R172, R2, R5 ;  /* 0x00000002aca07223 */ /* 0x010fe20000000005 */
[----:B------:R-:W-:Y:S02]  /*14a40*/  IMAD.U32 R172, RZ, RZ, UR9 ;  /* 0x00000009ffac7e24 */ /* 0x000fe4000f8e00ff */
[----:B------:R-:W-:Y:S02]  /*14a50*/  IMAD.IADD R5, R168, 0x1, R159 ;  /* 0x00000001a8057824 */ /* 0x000fe400078e029f */
[----:B------:R-:W-:Y:S02]  /*14a60*/  F2FP.BF16.F32.PACK_AB R160, RZ, R160 ;  /* 0x000000a0ffa0723e */ /* 0x000fe400000010ff */
[----:B------:R-:W-:Y:S02]  /*14a70*/  SHF.L.U64.HI R172, R9, 0x9, R172 ;  /* 0x0000000909ac7819 */ /* 0x000fe400000102ac */
[----:B------:R-:W-:Y:S01]  /*14a80*/  LEA.HI.X R9, R158, R7, R5, 0x1, P6 ;  /* 0x000000079e097211 */ /* 0x000fe200030f0c05 */
[----:B------:R-:W-:Y:S01]  /*14a90*/  IMAD.WIDE.U32 R4, R163, R4, R166 ;  /* 0x00000004a3047225 */ /* 0x000fe200078e00a6 */
[----:B------:R-:W-:-:S03]  /*14aa0*/  IADD3 R158, P6, R165, R14, RZ ;  /* 0x0000000ea59e7210 */ /* 0x000fc60007fde0ff */
[----:B------:R-:W-:Y:S02]  /*14ab0*/  IMAD.IADD R171, R171, 0x1, R5 ;  /* 0x00000001abab7824 */ /* 0x000fe400078e0205 */
[----:B------:R-:W-:Y:S01]  /*14ac0*/  IMAD.X R159, R172, 0x1, R15, P6 ;  /* 0x00000001ac9f7824 */ /* 0x000fe200030e060f */
[----:B------:R-:W-:-:S04]  /*14ad0*/  IADD3 R164, P6, R164, R4, RZ ;  /* 0x00000004a4a47210 */ /* 0x000fc80007fde0ff */
[----:B------:R0:W-:Y:S01]  /*14ae0*/  @P1 STG.E.U16 desc[UR36][R158.64], R160 ;  /* 0x000000a09e001986 */ /* 0x0001e2000c101524 */
[----:B------:R-:W-:Y:S01]  /*14af0*/  ISETP.GT.AND P1, PT, R0, 0x1, P2 ;  /* 0x000000010000780c */ /* 0x000fe20001724270 */
[----:B------:R-:W-:Y:S01]  /*14b00*/  IMAD.X R161, R171, 0x1, R161, P6 ;  /* 0x00000001aba17824 */ /* 0x000fe200030e06a1 */
[----:B------:R-:W-:-:S11]  /*14b10*/  IADD3 R4, P6, R10, R4, RZ ;  /* 0x000000040a047210 */ /* 0x000fd60007fde0ff */
[----:B0-----:R-:W-:Y:S05]  /*14b20*/  @!P1 BRA `(.L_x_542) ;  /* 0x0000000000049947 */ /* 0x001fea0003800000 */
[----:B------:R0:W5:Y:S02]  /*14b30*/  LDG.E.LTC128B.U16 R17, desc[UR36][R8.64+0x2] ;  /* 0x0000022408117981 */ /* 0x000164000c1e1520 */
.L_x_542:
[----:B------:R-:W-:Y:S05]  /*14b40*/  BSYNC B1 ;  /* 0x0000000000017941 */ /* 0x000fea0003800000 */
.L_x_541:
[----:B------:R-:W2:Y:S01]  /*14b50*/  LDL.LU R160, [R1+0x404] ;  /* 0x0004040001a07983 */ /* 0x000ea20000300800 */
[----:B-----5:R-:W-:Y:S01]  /*14b60*/  IMAD.U32 R10, R17, 0x10000, RZ ;  /* 0x00010000110a7824 */ /* 0x020fe200078e00ff */
[----:B------:R-:W-:Y:S01]  /*14b70*/  BSSY B1, `(.L_x_543) ;  /* 0x0000018000017945 */ /* 0x000fe20003800000 */
[----:B------:R-:W-:Y:S02]  /*14b80*/  IMAD.X R5, R11, 0x1, R171, P6 ;  /* 0x000000010b057824 */ /* 0x000fe400030e06ab */
[----:B------:R-:W-:Y:S01]  /*14b90*/  FMUL R10, R10, R16 ;  /* 0x000000100a0a7220 */ /* 0x000fe20000400000 */
[----:B------:R-:W-:-:S04]  /*14ba0*/  IMAD.WIDE.U32 R162, R162, UR43, R4 ;  /* 0x0000002ba2a27c25 */ /* 0x000fc8000f8e0004 */
[----:B------:R-:W-:Y:S02]  /*14bb0*/  IMAD.IADD R168, R168, 0x1, R163 ;  /* 0x00000001a8a87824 */ /* 0x000fe400078e02a3 */
[----:B------:R-:W-:Y:S02]  /*14bc0*/  @P1 IMAD.MOV.U32 R5, RZ, RZ, R159 ;  /* 0x000000ffff051224 */ /* 0x000fe400078e009f */
[----:B--2---:R-:W-:Y:S01]  /*14bd0*/  FFMA R10, R160, R2, R10 ;  /* 0x00000002a00a7223 */ /* 0x004fe2000000000a */
[----:B------:R-:W-:-:S04]  /*14be0*/  LEA R160, P6, R164, R6, 0x1 ;  /* 0x00000006a4a07211 */ /* 0x000fc800078c08ff */
[----:B------:R-:W-:Y:S02]  /*14bf0*/  F2FP.BF16.F32.PACK_AB R4, RZ, R10 ;  /* 0x0000000aff04723e */ /* 0x000fe400000010ff */
[----:B------:R-:W-:Y:S02]  /*14c00*/  LEA.HI.X R161, R164, R7, R161, 0x1, P6 ;  /* 0x00000007a4a17211 */ /* 0x000fe400030f0ca1 */
[----:B------:R-:W-:Y:S01]  /*14c10*/  PRMT R10, R4, 0x7610, R10 ;  /* 0x00007610040a7816 */ /* 0x000fe2000000000a */
[----:B------:R-:W-:Y:S01]  /*14c20*/  @P1 IMAD.MOV.U32 R4, RZ, RZ, R158 ;  /* 0x000000ffff041224 */ /* 0x000fe200078e009e */
[----:B------:R-:W-:-:S04]  /*14c30*/  LEA R6, P6, R162, R6, 0x1 ;  /* 0x00000006a2067211 */ /* 0x000fc800078c08ff */
[----:B------:R-:W-:Y:S01]  /*14c40*/  LEA.HI.X R7, R162, R7, R168, 0x1, P6 ;  /* 0x00000007a2077211 */ /* 0x000fe200030f0ca8 */
[----:B------:R2:W-:Y:S02]  /*14c50*/  @P1 STG.E.U16 desc[UR36][R4.64+0x2], R10 ;  /* 0x0000020a04001986 */ /* 0x0005e4000c101524 */
[----:B--2---:R-:W-:-:S04]  /*14c60*/  IADD3 R4, P1, P6, R169, R14, R165 ;  /* 0x0000000ea9047210 */ /* 0x004fc80007e3e0a5 */
[----:B------:R-:W-:Y:S02]  /*14c70*/  IADD3.X R5, R170, R15, R172, P1, P6 ;  /* 0x0000000faa057210 */ /* 0x000fe40000fec4ac */
[----:B------:R-:W-:Y:S02]  /*14c80*/  IADD3 R10, P6, R158, R169, RZ ;  /* 0x000000a99e0a7210 */ /* 0x000fe40007fde0ff */
[----:B------:R-:W-:Y:S02]  /*14c90*/  ISETP.GT.AND P1, PT, R3, 0x108, PT ;  /* 0x000001080300780c */ /* 0x000fe40003f24270 */
[----:B------:R-:W-:Y:S01]  /*14ca0*/  PRMT R3, R17, 0x7610, R3 ;  /* 0x0000761011037816 */ /* 0x000fe20000000003 */
[----:B------:R-:W-:Y:S01]  /*14cb0*/  IMAD.X R11, R159, 0x1, R170, P6 ;  /* 0x000000019f0b7824 */ /* 0x000fe200030e06aa */
[----:B------:R-:W-:-:S13]  /*14cc0*/  ISETP.GT.AND P6, PT, R0, RZ, P1 ;  /* 0x000000ff0000720c */ /* 0x000fda0000fc4270 */
[----:B------:R-:W-:Y:S05]  /*14cd0*/  @!P6 BRA `(.L_x_544) ;  /* 0x000000000004e947 */ /* 0x000fea0003800000 */
[----:B------:R2:W5:Y:S02]  /*14ce0*/  LDG.E.LTC128B.U16 R3, desc[UR36][R160.64] ;  /* 0x00000024a0037981 */ /* 0x000564000c1e1520 */
.L_x_544:
[----:B------:R-:W-:Y:S05]  /*14cf0*/  BSYNC B1 ;  /* 0x0000000000017941 */ /* 0x000fea0003800000 */
.L_x_543:
[----:B--2---:R-:W2:Y:S01]  /*14d00*/  LDL.LU R160, [R1+0x408] ;  /* 0x0004080001a07983 */ /* 0x004ea20000300800 */
[----:B-----5:R-:W-:Y:S01]  /*14d10*/  IMAD.U32 R17, R3, 0x10000, RZ ;  /* 0x0001000003117824 */ /* 0x020fe200078e00ff */
[----:B------:R-:W-:Y:S03]  /*14d20*/  BSSY B1, `(.L_x_545) ;  /* 0x0000008000017945 */ /* 0x000fe60003800000 */
[----:B------:R-:W-:-:S04]  /*14d30*/  FMUL R17, R17, R16 ;  /* 0x0000001011117220 */ /* 0x000fc80000400000 */
[----:B--2---:R-:W-:-:S05]  /*14d40*/  FFMA R17, R160, R2, R17 ;  /* 0x00000002a0117223 */ /* 0x004fca0000000011 */
[----:B------:R-:W-:-:S05]  /*14d50*/  F2FP.BF16.F32.PACK_AB R17, RZ, R17 ;  /* 0x00000011ff11723e */ /* 0x000fca00000010ff */
[----:B------:R2:W-:Y:S01]  /*14d60*/  @P6 STG.E.U16 desc[UR36][R10.64], R17 ;  /* 0x000000110a006986 */ /* 0x0005e2000c101524 */
[----:B------:R-:W-:-:S13]  /*14d70*/  ISETP.GT.AND P6, PT, R0, 0x1, P1 ;  /* 0x000000010000780c */ /* 0x000fda0000fc4270 */
[----:B--2---:R-:W-:Y:S05]  /*14d80*/  @!P6 BRA `(.L_x_546) ;  /* 0x000000000004e947 */ /* 0x004fea0003800000 */
[----:B------:R2:W5:Y:S02]  /*14d90*/  LDG.E.LTC128B.U16 R3, desc[UR36][R6.64+0x2] ;  /* 0x0000022406037981 */ /* 0x000564000c1e1520 */
.L_x_546:
[----:B------:R-:W-:Y:S05]  /*14da0*/  BSYNC B1 ;  /* 0x0000000000017941 */ /* 0x000fea0003800000 */
.L_x_545:
[----:B------:R-:W3:Y:S01]  /*14db0*/  LDL.LU R160, [R1+0x40c] ;  /* 0x00040c0001a07983 */ /* 0x000ee20000300800 */
[----:B-----5:R-:W-:Y:S01]  /*14dc0*/  IMAD.U32 R17, R3, 0x10000, RZ ;  /* 0x0001000003117824 */ /* 0x020fe200078e00ff */
[----:B------:R-:W-:Y:S03]  /*14dd0*/  BSSY B1, `(.L_x_547) ;  /* 0x0000008000017945 */ /* 0x000fe60003800000 */
[----:B------:R-:W-:-:S04]  /*14de0*/  FMUL R17, R17, R16 ;  /* 0x0000001011117220 */ /* 0x000fc80000400000 */
[----:B---3--:R-:W-:-:S05]  /*14df0*/  FFMA R17, R160, R2, R17 ;  /* 0x00000002a0117223 */ /* 0x008fca0000000011 */
[----:B------:R-:W-:-:S05]  /*14e00*/  F2FP.BF16.F32.PACK_AB R17, RZ, R17 ;  /* 0x00000011ff11723e */ /* 0x000fca00000010ff */
[----:B------:R3:W-:Y:S01]  /*14e10*/  @P6 STG.E.U16 desc[UR36][R10.64+0x2], R17 ;  /* 0x000002110a006986 */ /* 0x0007e2000c101524 */
[----:B------:R-:W-:-:S13]  /*14e20*/  ISETP.GT.AND P6, PT, R0, 0x8, P2 ;  /* 0x000000080000780c */ /* 0x000fda00017c4270 */
[----:B---3--:R-:W-:Y:S05]  /*14e30*/  @!P6 BRA `(.L_x_548) ;  /* 0x000000000004e947 */ /* 0x008fea0003800000 */
[----:B------:R3:W5:Y:S02]  /*14e40*/  LDG.E.LTC128B.U16 R3, desc[UR36][R8.64+0x10] ;  /* 0x0000102408037981 */ /* 0x000764000c1e1520 */
.L_x_548:
[----:B------:R-:W-:Y:S05]  /*14e50*/  BSYNC B1 ;  /* 0x0000000000017941 */ /* 0x000fea0003800000 */
.L_x_547:
[----:B------:R-:W4:Y:S01]  /*14e60*/  LDL.LU R11, [R1+0x410] ;  /* 0x00041000010b7983 */ /* 0x000f220000300800 */
[----:B-----5:R-:W-:Y:S01]  /*14e70*/  IMAD.U32 R10, R3, 0x10000, RZ ;  /* 0x00010000030a7824 */ /* 0x020fe200078e00ff */
[----:B------:R-:W-:Y:S03]  /*14e80*/  BSSY B1, `(.L_x_549) ;  /* 0x000000b000017945 */ /* 0x000fe60003800000 */
[----:B------:R-:W-:-:S04]  /*14e90*/  FMUL R10, R10, R16 ;  /* 0x000000100a0a7220 */ /* 0x000fc80000400000 */
[----:B----4-:R-:W-:Y:S01]  /*14ea0*/  FFMA R10, R11, R2, R10 ;  /* 0x000000020b0a7223 */ /* 0x010fe2000000000a */
[----:B------:R-:W-:-:S04]  /*14eb0*/  IMAD.MOV.U32 R11, RZ, RZ, R159 ;  /* 0x000000ffff0b7224 */ /* 0x000fc800078e009f */
[----:B------:R-:W-:-:S04]  /*14ec0*/  F2FP.BF16.F32.PACK_AB R10, RZ, R10 ;  /* 0x0000000aff0a723e */ /* 0x000fc800000010ff */
[----:B------:R-:W-:Y:S01]  /*14ed0*/  PRMT R17, R10, 0x7610, R17 ;  /* 0x000076100a117816 */ /* 0x000fe20000000011 */
[----:B------:R-:W-:-:S05]  /*14ee0*/  IMAD.MOV.U32 R10, RZ, RZ, R158 ;  /* 0x000000ffff0a7224 */ /* 0x000fca00078e009e */
[----:B------:R4:W-:Y:S01]  /*14ef0*/  @P6 STG.E.U16 desc[UR36][R10.64+0x10], R17 ;  /* 0x000010110a006986 */ /* 0x0009e2000c101524 */
[----:B------:R-:W-:-:S13]  /*14f00*/  ISETP.GT.AND P6, PT, R0, 0x9, P2 ;  /* 0x000000090000780c */ /* 0x000fda00017c4270 */
[----:B----4-:R-:W-:Y:S05]  /*14f10*/  @!P6 BRA `(.L_x_550) ;  /* 0x000000000004e947 */ /* 0x010fea0003800000 */
[----:B------:R4:W5:Y:S02]  /*14f20*/  LDG.E.LTC128B.U16 R3, desc[UR36][R8.64+0x12] ;  /* 0x0000122408037981 */ /* 0x000964000c1e1520 */
.L_x_550:
[----:B------:R-:W-:Y:S05]  /*14f30*/  BSYNC B1 ;  /* 0x0000000000017941 */ /* 0x000fea0003800000 */
.L_x_549:
[----:B------:R-:W2:Y:S01]  /*14f40*/  LDL.LU R160, [R1+0x414] ;  /* 0x0004140001a07983 */ /* 0x000ea20000300800 */
[----:B-----5:R-:W-:Y:S01]  /*14f50*/  IMAD.U32 R17, R3, 0x10000, RZ ;  /* 0x0001000003117824 */ /* 0x020fe200078e00ff */
[----:B------:R-:W-:Y:S03]  /*14f60*/  BSSY B1, `(.L_x_551) ;  /* 0x000000a000017945 */ /* 0x000fe60003800000 */
[----:B------:R-:W-:-:S04]  /*14f70*/  FMUL R17, R17, R16 ;  /* 0x0000001011117220 */ /* 0x000fc80000400000 */
[----:B--2---:R-:W-:-:S05]  /*14f80*/  FFMA R17, R160, R2, R17 ;  /* 0x00000002a0117223 */ /* 0x004fca0000000011 */
[----:B------:R-:W-:-:S05]  /*14f90*/  F2FP.BF16.F32.PACK_AB R17, RZ, R17 ;  /* 0x00000011ff11723e */ /* 0x000fca00000010ff */
[----:B------:R2:W-:Y:S01]  /*14fa0*/  @P6 STG.E.U16 desc[UR36][R10.64+0x12], R17 ;  /* 0x000012110a006986 */ /* 0x0005e2000c101524 */
[----:B------:R-:W-:-:S05]  /*14fb0*/  IADD3 R158, P6, R169, R158, RZ ;  /* 0x0000009ea99e7210 */ /* 0x000fca0007fde0ff */
[----:B------:R-:W-:Y:S01]  /*14fc0*/  IMAD.X R159, R170, 0x1, R159, P6 ;  /* 0x00000001aa9f7824 */ /* 0x000fe200030e069f */
[----:B------:R-:W-:-:S13]  /*14fd0*/  ISETP.GT.AND P6, PT, R0, 0x8, P1 ;  /* 0x000000080000780c */ /* 0x000fda0000fc4270 */
[----:B--2---:R-:W-:Y:S05]  /*14fe0*/  @!P6 BRA `(.L_x_552) ;  /* 0x000000000004e947 */ /* 0x004fea0003800000 */
[----:B------:R2:W5:Y:S02]  /*14ff0*/  LDG.E.LTC128B.U16 R3, desc[UR36][R6.64+0x10] ;  /* 0x0000102406037981 */ /* 0x000564000c1e1520 */
.L_x_552:
[----:B------:R-:W-:Y:S05]  /*15000*/  BSYNC B1 ;  /* 0x0000000000017941 */ /* 0x000fea0003800000 */
.L_x_551:
        /* <DEDUP_REMOVED lines=10> */
.L_x_554:
[----:B------:R-:W-:Y:S05]  /*150b0*/  BSYNC B1 ;  /* 0x0000000000017941 */ /* 0x000fea0003800000 */
.L_x_553:
[----:B------:R-:W2:Y:S01]  /*150c0*/  LDL.LU R158, [R1+0x41c] ;  /* 0x00041c00019e7983 */ /* 0x000ea20000300800 */
        /* <DEDUP_REMOVED lines=9> */
.L_x_556:
[----:B------:R-:W-:Y:S05]  /*15160*/  BSYNC B1 ;  /* 0x0000000000017941 */ /* 0x000fea0003800000 */
.L_x_555:
        /* <DEDUP_REMOVED lines=10> */
.L_x_558:
[----:B------:R-:W-:Y:S05]  /*15210*/  BSYNC B1 ;  /* 0x0000000000017941 */ /* 0x000fea0003800000 */
.L_x_557:
        /* <DEDUP_REMOVED lines=10> */
.L_x_560:
[----:B------:R-:W-:Y:S05]  /*152c0*/  BSYNC B1 ;  /* 0x0000000000017941 */ /* 0x000fea0003800000 */
.L_x_559:
        /* <DEDUP_REMOVED lines=10> */
.L_x_562:
[----:B------:R-:W-:Y:S05]  /*15370*/  BSYNC B1 ;  /* 0x0000000000017941 */ /* 0x000fea0003800000 */
.L_x_561:
        /* <DEDUP_REMOVED lines=10> */
.L_x_564:
[----:B------:R-:W-:Y:S05]  /*15420*/  BSYNC B1 ;  /* 0x0000000000017941 */ /* 0x000fea0003800000 */
.L_x_563:
        /* <DEDUP_REMOVED lines=10> */
.L_x_566:
[----:B------:R-:W-:Y:S05]  /*154d0*/  BSYNC B1 ;  /* 0x0000000000017941 */ /* 0x000fea0003800000 */
.L_x_565:
        /* <DEDUP_REMOVED lines=10> */
.L_x_568:
[----:B------:R-:W-:Y:S05]  /*15580*/  BSYNC B1 ;  /* 0x0000000000017941 */ /* 0x000fea0003800000 */
.L_x_567:
        /* <DEDUP_REMOVED lines=10> */
.L_x_570:
[----:B------:R-:W-:Y:S05]  /*15630*/  BSYNC B1 ;  /* 0x0000000000017941 */ /* 0x000fea0003800000 */
.L_x_569:
        /* <DEDUP_REMOVED lines=10> */
.L_x_572:
[----:B------:R-:W-:Y:S05]  /*156e0*/  BSYNC B1 ;  /* 0x0000000000017941 */ /* 0x000fea0003800000 */
.L_x_571:
        /* <DEDUP_REMOVED lines=10> */
.L_x_574:
[----:B------:R-:W-:Y:S05]  /*15790*/  BSYNC B1 ;  /* 0x0000000000017941 */ /* 0x000fea0003800000 */
.L_x_573:
        /* <DEDUP_REMOVED lines=10> */
.L_x_576:
[----:B------:R-:W-:Y:S05]  /*15840*/  BSYNC B1 ;  /* 0x0000000000017941 */ /* 0x000fea0003800000 */
.L_x_575:
        /* <DEDUP_REMOVED lines=10> */
.L_x_578:
[----:B------:R-:W-:Y:S05]  /*158f0*/  BSYNC B1 ;  /* 0x0000000000017941 */ /* 0x000fea0003800000 */
.L_x_577:
        /* <DEDUP_REMOVED lines=10> */
.L_x_580:
[----:B------:R-:W-:Y:S05]  /*159a0*/  BSYNC B1 ;  /* 0x0000000000017941 */ /* 0x000fea0003800000 */
.L_x_579:
        /* <DEDUP_REMOVED lines=10> */
.L_x_582:
[----:B------:R-:W-:Y:S05]  /*15a50*/  BSYNC B1 ;  /* 0x0000000000017941 */ /* 0x000fea0003800000 */
.L_x_581:
        /* <DEDUP_REMOVED lines=10> */
.L_x_584:
[----:B------:R-:W-:Y:S05]  /*15b00*/  BSYNC B1 ;  /* 0x0000000000017941 */ /* 0x000fea0003800000 */
.L_x_583:
        /* <DEDUP_REMOVED lines=10> */
.L_x_586:
[----:B------:R-:W-:Y:S05]  /*15bb0*/  BSYNC B1 ;  /* 0x0000000000017941 */ /* 0x000fea0003800000 */
.L_x_585:
        /* <DEDUP_REMOVED lines=10> */
.L_x_588:
[----:B------:R-:W-:Y:S05]  /*15c60*/  BSYNC B1 ;  /* 0x0000000000017941 */ /* 0x000fea0003800000 */
.L_x_587:
        /* <DEDUP_REMOVED lines=10> */
.L_x_590:
[----:B------:R-:W-:Y:S05]  /*15d10*/  BSYNC B1 ;  /* 0x0000000000017941 */ /* 0x000fea0003800000 */
.L_x_589:
        /* <DEDUP_REMOVED lines=10> */
.L_x_592:
[----:B------:R-:W-:Y:S05]  /*15dc0*/  BSYNC B1 ;  /* 0x0000000000017941 */ /* 0x000fea0003800000 */
.L_x_591:
        /* <DEDUP_REMOVED lines=10> */
.L_x_594:
[----:B------:R-:W-:Y:S05]  /*15e70*/  BSYNC B1 ;  /* 0x0000000000017941 */ /* 0x000fea0003800000 */
.L_x_593:
        /* <DEDUP_REMOVED lines=10> */
.L_x_596:
[----:B------:R-:W-:Y:S05]  /*15f20*/  BSYNC B1 ;  /* 0x0000000000017941 */ /* 0x000fea0003800000 */
.L_x_595:
        /* <DEDUP_REMOVED lines=10> */
.L_x_598:
[----:B------:R-:W-:Y:S05]  /*15fd0*/  BSYNC B1 ;  /* 0x0000000000017941 */ /* 0x000fea0003800000 */
.L_x_597:
        /* <DEDUP_REMOVED lines=10> */
.L_x_600:
[----:B------:R-:W-:Y:S05]  /*16080*/  BSYNC B1 ;  /* 0x0000000000017941 */ /* 0x000fea0003800000 */
.L_x_599:
        /* <DEDUP_REMOVED lines=10> */
.L_x_602:
[----:B------:R-:W-:Y:S05]  /*16130*/  BSYNC B1 ;  /* 0x0000000000017941 */ /* 0x000fea0003800000 */
.L_x_601:
        /* <DEDUP_REMOVED lines=10> */
.L_x_604:
[----:B------:R-:W-:Y:S05]  /*161e0*/  BSYNC B1 ;  /* 0x0000000000017941 */ /* 0x000fea0003800000 */
.L_x_603:
        /* <DEDUP_REMOVED lines=10> */
.L_x_606:
[----:B------:R-:W-:Y:S05]  /*16290*/  BSYNC B1 ;  /* 0x0000000000017941 */ /* 0x000fea0003800000 */
.L_x_605:
        /* <DEDUP_REMOVED lines=10> */
.L_x_608:
[----:B------:R-:W-:Y:S05]  /*16340*/  BSYNC B1 ;  /* 0x0000000000017941 */ /* 0x000fea0003800000 */
.L_x_607:
        /* <DEDUP_REMOVED lines=10> */
.L_x_610:
[----:B------:R-:W-:Y:S05]  /*163f0*/  BSYNC B1 ;  /* 0x0000000000017941 */ /* 0x000fea0003800000 */
.L_x_609:
        /* <DEDUP_REMOVED lines=10> */
.L_x_612:
[----:B------:R-:W-:Y:S05]  /*164a0*/  BSYNC B1 ;  /* 0x0000000000017941 */ /* 0x000fea0003800000 */
.L_x_611:
        /* <DEDUP_REMOVED lines=10> */
.L_x_614:
[----:B------:R-:W-:Y:S05]  /*16550*/  BSYNC B1 ;  /* 0x0000000000017941 */ /* 0x000fea0003800000 */
.L_x_613:
        /* <DEDUP_REMOVED lines=10> */
.L_x_616:
[----:B------:R-:W-:Y:S05]  /*16600*/  BSYNC B1 ;  /* 0x0000000000017941 */ /* 0x000fea0003800000 */
.L_x_615:
        /* <DEDUP_REMOVED lines=10> */
.L_x_618:
[----:B------:R-:W-:Y:S05]  /*166b0*/  BSYNC B1 ;  /* 0x0000000000017941 */ /* 0x000fea0003800000 */
.L_x_617:
        /* <DEDUP_REMOVED lines=10> */
.L_x_620:
[----:B------:R-:W-:Y:S05]  /*16760*/  BSYNC B1 ;  /* 0x0000000000017941 */ /* 0x000fea0003800000 */
.L_x_619:
        /* <DEDUP_REMOVED lines=10> */
.L_x_622:
[----:B------:R-:W-:Y:S05]  /*16810*/  BSYNC B1 ;  /* 0x0000000000017941 */ /* 0x000fea0003800000 */
.L_x_621:
        /* <DEDUP_REMOVED lines=10> */
.L_x_624:
[----:B------:R-:W-:Y:S05]  /*168c0*/  BSYNC B1 ;  /* 0x0000000000017941 */ /* 0x000fea0003800000 */
.L_x_623:
        /* <DEDUP_REMOVED lines=10> */
.L_x_626:
[----:B------:R-:W-:Y:S05]  /*16970*/  BSYNC B1 ;  /* 0x0000000000017941 */ /* 0x000fea0003800000 */
.L_x_625:
        /* <DEDUP_REMOVED lines=10> */
.L_x_628:
[----:B------:R-:W-:Y:S05]  /*16a20*/  BSYNC B1 ;  /* 0x0000000000017941 */ /* 0x000fea0003800000 */
.L_x_627:
        /* <DEDUP_REMOVED lines=10> */
.L_x_630:
[----:B------:R-:W-:Y:S05]  /*16ad0*/  BSYNC B1 ;  /* 0x0000000000017941 */ /* 0x000fea0003800000 */
.L_x_629:
        /* <DEDUP_REMOVED lines=10> */
.L_x_632:
[----:B------:R-:W-:Y:S05]  /*16b80*/  BSYNC B1 ;  /* 0x0000000000017941 */ /* 0x000fea0003800000 */
.L_x_631:
        /* <DEDUP_REMOVED lines=10> */
.L_x_634:
[----:B------:R-:W-:Y:S05]  /*16c30*/  BSYNC B1 ;  /* 0x0000000000017941 */ /* 0x000fea0003800000 */
.L_x_633:
        /* <DEDUP_REMOVED lines=10> */
.L_x_636:
[----:B------:R-:W-:Y:S05]  /*16ce0*/  BSYNC B1 ;  /* 0x0000000000017941 */ /* 0x000fea0003800000 */
.L_x_635:
        /* <DEDUP_REMOVED lines=10> */
.L_x_638:
[----:B------:R-:W-:Y:S05]  /*16d90*/  BSYNC B1 ;  /* 0x0000000000017941 */ /* 0x000fea0003800000 */
.L_x_637:
        /* <DEDUP_REMOVED lines=10> */
.L_x_640:
[----:B------:R-:W-:Y:S05]  /*16e40*/  BSYNC B1 ;  /* 0x0000000000017941 */ /* 0x000fea0003800000 */
.L_x_639:
        /* <DEDUP_REMOVED lines=10> */
.L_x_642:
[----:B------:R-:W-:Y:S05]  /*16ef0*/  BSYNC B1 ;  /* 0x0000000000017941 */ /* 0x000fea0003800000 */
.L_x_641:
        /* <DEDUP_REMOVED lines=10> */
.L_x_644:
[----:B------:R-:W-:Y:S05]  /*16fa0*/  BSYNC B1 ;  /* 0x0000000000017941 */ /* 0x000fea0003800000 */
.L_x_643:
        /* <DEDUP_REMOVED lines=10> */
.L_x_646:
[----:B------:R-:W-:Y:S05]  /*17050*/  BSYNC B1 ;  /* 0x0000000000017941 */ /* 0x000fea0003800000 */
.L_x_645:
        /* <DEDUP_REMOVED lines=10> */
.L_x_648:
[----:B------:R-:W-:Y:S05]  /*17100*/  BSYNC B1 ;  /* 0x0000000000017941 */ /* 0x000fea0003800000 */
.L_x_647:
        /* <DEDUP_REMOVED lines=10> */
.L_x_650:
[----:B------:R-:W-:Y:S05]  /*171b0*/  BSYNC B1 ;  /* 0x0000000000017941 */ /* 0x000fea0003800000 */
.L_x_649:
        /* <DEDUP_REMOVED lines=10> */
.L_x_652:
[----:B------:R-:W-:Y:S05]  /*17260*/  BSYNC B1 ;  /* 0x0000000000017941 */ /* 0x000fea0003800000 */
.L_x_651:
        /* <DEDUP_REMOVED lines=10> */
.L_x_654:
[----:B------:R-:W-:Y:S05]  /*17310*/  BSYNC B1 ;  /* 0x0000000000017941 */ /* 0x000fea0003800000 */
.L_x_653:
        /* <DEDUP_REMOVED lines=10> */
.L_x_656:
[----:B------:R-:W-:Y:S05]  /*173c0*/  BSYNC B1 ;  /* 0x0000000000017941 */ /* 0x000fea0003800000 */
.L_x_655:
        /* <DEDUP_REMOVED lines=10> */
.L_x_658:
[----:B------:R-:W-:Y:S05]  /*17470*/  BSYNC B1 ;  /* 0x0000000000017941 */ /* 0x000fea0003800000 */
.L_x_657:
        /* <DEDUP_REMOVED lines=10> */
.L_x_660:
[----:B------:R-:W-:Y:S05]  /*17520*/  BSYNC B1 ;  /* 0x0000000000017941 */ /* 0x000fea0003800000 */
.L_x_659:
        /* <DEDUP_REMOVED lines=10> */
.L_x_662:
[----:B------:R-:W-:Y:S05]  /*175d0*/  BSYNC B1 ;  /* 0x0000000000017941 */ /* 0x000fea0003800000 */
.L_x_661:
        /* <DEDUP_REMOVED lines=10> */
.L_x_664:
[----:B------:R-:W-:Y:S05]  /*17680*/  BSYNC B1 ;  /* 0x0000000000017941 */ /* 0x000fea0003800000 */
.L_x_663:
        /* <DEDUP_REMOVED lines=10> */
.L_x_666:
[----:B------:R-:W-:Y:S05]  /*17730*/  BSYNC B1 ;  /* 0x0000000000017941 */ /* 0x000fea0003800000 */
.L_x_665:
        /* <DEDUP_REMOVED lines=10> */
.L_x_668:
[----:B------:R-:W-:Y:S05]  /*177e0*/  BSYNC B1 ;  /* 0x0000000000017941 */ /* 0x000fea0003800000 */
.L_x_667:
        /* <DEDUP_REMOVED lines=10> */
.L_x_670:
[----:B------:R-:W-:Y:S05]  /*17890*/  BSYNC B1 ;  /* 0x0000000000017941 */ /* 0x000fea0003800000 */
.L_x_669:
        /* <DEDUP_REMOVED lines=10> */
.L_x_672:
[----:B------:R-:W-:Y:S05]  /*17940*/  BSYNC B1 ;  /* 0x0000000000017941 */ /* 0x000fea0003800000 */
.L_x_671:
        /* <DEDUP_REMOVED lines=10> */
.L_x_674:
[----:B------:R-:W-:Y:S05]  /*179f0*/  BSYNC B1 ;  /* 0x0000000000017941 */ /* 0x000fea0003800000 */
.L_x_673:
        /* <DEDUP_REMOVED lines=10> */
.L_x_676:
[----:B------:R-:W-:Y:S05]  /*17aa0*/  BSYNC B1 ;  /* 0x0000000000017941 */ /* 0x000fea0003800000 */
.L_x_675:
        /* <DEDUP_REMOVED lines=10> */
.L_x_678:
[----:B------:R-:W-:Y:S05]  /*17b50*/  BSYNC B1 ;  /* 0x0000000000017941 */ /* 0x000fea0003800000 */
.L_x_677:
        /* <DEDUP_REMOVED lines=10> */
.L_x_680:
[----:B------:R-:W-:Y:S05]  /*17c00*/  BSYNC B1 ;  /* 0x0000000000017941 */ /* 0x000fea0003800000 */
.L_x_679:
        /* <DEDUP_REMOVED lines=10> */
.L_x_682:
[----:B------:R-:W-:Y:S05]  /*17cb0*/  BSYNC B1 ;  /* 0x0000000000017941 */ /* 0x000fea0003800000 */
.L_x_681:
        /* <DEDUP_REMOVED lines=10> */
.L_x_684:
[----:B------:R-:W-:Y:S05]  /*17d60*/  BSYNC B1 ;  /* 0x0000000000017941 */ /* 0x000fea0003800000 */
.L_x_683:
        /* <DEDUP_REMOVED lines=10> */
.L_x_686:
[----:B------:R-:W-:Y:S05]  /*17e10*/  BSYNC B1 ;  /* 0x0000000000017941 */ /* 0x000fea0003800000 */
.L_x_685:
        /* <DEDUP_REMOVED lines=10> */
.L_x_688:
[----:B------:R-:W-:Y:S05]  /*17ec0*/  BSYNC B1 ;  /* 0x0000000000017941 */ /* 0x000fea0003800000 */
.L_x_687:
        /* <DEDUP_REMOVED lines=10> */
.L_x_690:
[----:B------:R-:W-:Y:S05]  /*17f70*/  BSYNC B1 ;  /* 0x0000000000017941 */ /* 0x000fea0003800000 */
.L_x_689:
        /* <DEDUP_REMOVED lines=10> */
.L_x_692:
[----:B------:R-:W-:Y:S05]  /*18020*/  BSYNC B1 ;  /* 0x0000000000017941 */ /* 0x000fea0003800000 */
.L_x_691:
        /* <DEDUP_REMOVED lines=10> */
.L_x_694:
[----:B------:R-:W-:Y:S05]  /*180d0*/  BSYNC B1 ;  /* 0x0000000000017941 */ /* 0x000fea0003800000 */
.L_x_693:
        /* <DEDUP_REMOVED lines=10> */
.L_x_696:
[----:B------:R-:W-:Y:S05]  /*18180*/  BSYNC B1 ;  /* 0x0000000000017941 */ /* 0x000fea0003800000 */
.L_x_695:
        /* <DEDUP_REMOVED lines=10> */
.L_x_698:
[----:B------:R-:W-:Y:S05]  /*18230*/  BSYNC B1 ;  /* 0x0000000000017941 */ /* 0x000fea0003800000 */
.L_x_697:
        /* <DEDUP_REMOVED lines=10> */
.L_x_700:
[----:B------:R-:W-:Y:S05]  /*182e0*/  BSYNC B1 ;  /* 0x0000000000017941 */ /* 0x000fea0003800000 */
.L_x_699:
        /* <DEDUP_REMOVED lines=10> */
.L_x_702:
[----:B------:R-:W-:Y:S05]  /*18390*/  BSYNC B1 ;  /* 0x0000000000017941 */ /* 0x000fea0003800000 */
.L_x_701:
        /* <DEDUP_REMOVED lines=10> */
.L_x_704:
[----:B------:R-:W-:Y:S05]  /*18440*/  BSYNC B1 ;  /* 0x0000000000017941 */ /* 0x000fea0003800000 */
.L_x_703:
        /* <DEDUP_REMOVED lines=10> */
.L_x_706:
[----:B------:R-:W-:Y:S05]  /*184f0*/  BSYNC B1 ;  /* 0x0000000000017941 */ /* 0x000fea0003800000 */
.L_x_705:
        /* <DEDUP_REMOVED lines=10> */
.L_x_708:
[----:B------:R-:W-:Y:S05]  /*185a0*/  BSYNC B1 ;  /* 0x0000000000017941 */ /* 0x000fea0003800000 */
.L_x_707:
        /* <DEDUP_REMOVED lines=10> */
.L_x_710:
[----:B------:R-:W-:Y:S05]  /*18650*/  BSYNC B1 ;  /* 0x0000000000017941 */ /* 0x000fea0003800000 */
.L_x_709:
        /* <DEDUP_REMOVED lines=10> */
.L_x_712:
[----:B------:R-:W-:Y:S05]  /*18700*/  BSYNC B1 ;  /* 0x0000000000017941 */ /* 0x000fea0003800000 */
.L_x_711:
        /* <DEDUP_REMOVED lines=10> */
.L_x_714:
[----:B------:R-:W-:Y:S05]  /*187b0*/  BSYNC B1 ;  /* 0x0000000000017941 */ /* 0x000fea0003800000 */
.L_x_713:
        /* <DEDUP_REMOVED lines=10> */
.L_x_716:
[----:B------:R-:W-:Y:S05]  /*18860*/  BSYNC B1 ;  /* 0x0000000000017941 */ /* 0x000fea0003800000 */
.L_x_715:
        /* <DEDUP_REMOVED lines=10> */
.L_x_718:
[----:B------:R-:W-:Y:S05]  /*18910*/  BSYNC B1 ;  /* 0x0000000000017941 */ /* 0x000fea0003800000 */
.L_x_717:
        /* <DEDUP_REMOVED lines=10> */
.L_x_720:
[----:B------:R-:W-:Y:S05]  /*189c0*/  BSYNC B1 ;  /* 0x0000000000017941 */ /* 0x000fea0003800000 */
.L_x_719:
        /* <DEDUP_REMOVED lines=10> */
.L_x_722:
[----:B------:R-:W-:Y:S05]  /*18a70*/  BSYNC B1 ;  /* 0x0000000000017941 */ /* 0x000fea0003800000 */
.L_x_721:
        /* <DEDUP_REMOVED lines=10> */
.L_x_724:
[----:B------:R-:W-:Y:S05]  /*18b20*/  BSYNC B1 ;  /* 0x0000000000017941 */ /* 0x000fea0003800000 */
.L_x_723:
        /* <DEDUP_REMOVED lines=10> */
.L_x_726:
[----:B------:R-:W-:Y:S05]  /*18bd0*/  BSYNC B1 ;  /* 0x0000000000017941 */ /* 0x000fea0003800000 */
.L_x_725:
        /* <DEDUP_REMOVED lines=10> */
.L_x_728:
[----:B------:R-:W-:Y:S05]  /*18c80*/  BSYNC B1 ;  /* 0x0000000000017941 */ /* 0x000fea0003800000 */
.L_x_727:
        /* <DEDUP_REMOVED lines=10> */
.L_x_730:
[----:B------:R-:W-:Y:S05]  /*18d30*/  BSYNC B1 ;  /* 0x0000000000017941 */ /* 0x000fea0003800000 */
.L_x_729:
        /* <DEDUP_REMOVED lines=10> */
.L_x_732:
[----:B------:R-:W-:Y:S05]  /*18de0*/  BSYNC B1 ;  /* 0x0000000000017941 */ /* 0x000fea0003800000 */
.L_x_731:
        /* <DEDUP_REMOVED lines=10> */
.L_x_734:
[----:B------:R-:W-:Y:S05]  /*18e90*/  BSYNC B1 ;  /* 0x0000000000017941 */ /* 0x000fea0003800000 */
.L_x_733:
        /* <DEDUP_REMOVED lines=10> */
.L_x_736:
[----:B------:R-:W-:Y:S05]  /*18f40*/  BSYNC B1 ;  /* 0x0000000000017941 */ /* 0x000fea0003800000 */
.L_x_735:
        /* <DEDUP_REMOVED lines=10> */
.L_x_738:
[----:B------:R-:W-:Y:S05]  /*18ff0*/  BSYNC B1 ;  /* 0x0000000000017941 */ /* 0x000fea0003800000 */
.L_x_737:
        /* <DEDUP_REMOVED lines=10> */
.L_x_740:
[----:B------:R-:W-:Y:S05]  /*190a0*/  BSYNC B1 ;  /* 0x0000000000017941 */ /* 0x000fea0003800000 */
.L_x_739:
        /* <DEDUP_REMOVED lines=10> */
.L_x_742:
[----:B------:R-:W-:Y:S05]  /*19150*/  BSYNC B1 ;  /* 0x0000000000017941 */ /* 0x000fea0003800000 */
.L_x_741:
        /* <DEDUP_REMOVED lines=10> */
.L_x_744:
[----:B------:R-:W-:Y:S05]  /*19200*/  BSYNC B1 ;  /* 0x0000000000017941 */ /* 0x000fea0003800000 */
.L_x_743:
        /* <DEDUP_REMOVED lines=10> */
.L_x_746:
[----:B------:R-:W-:Y:S05]  /*192b0*/  BSYNC B1 ;  /* 0x0000000000017941 */ /* 0x000fea0003800000 */
.L_x_745:
        /* <DEDUP_REMOVED lines=10> */
.L_x_748:
[----:B------:R-:W-:Y:S05]  /*19360*/  BSYNC B1 ;  /* 0x0000000000017941 */ /* 0x000fea0003800000 */
.L_x_747:
        /* <DEDUP_REMOVED lines=10> */
.L_x_750:
[----:B------:R-:W-:Y:S05]  /*19410*/  BSYNC B1 ;  /* 0x0000000000017941 */ /* 0x000fea0003800000 */
.L_x_749:
        /* <DEDUP_REMOVED lines=10> */
.L_x_752:
[----:B------:R-:W-:Y:S05]  /*194c0*/  BSYNC B1 ;  /* 0x0000000000017941 */ /* 0x000fea0003800000 */
.L_x_751:
        /* <DEDUP_REMOVED lines=10> */
.L_x_754:
[----:B------:R-:W-:Y:S05]  /*19570*/  BSYNC B1 ;  /* 0x0000000000017941 */ /* 0x000fea0003800000 */
.L_x_753:
        /* <DEDUP_REMOVED lines=10> */
.L_x_756:
[----:B------:R-:W-:Y:S05]  /*19620*/  BSYNC B1 ;  /* 0x0000000000017941 */ /* 0x000fea0003800000 */
.L_x_755:
        /* <DEDUP_REMOVED lines=10> */
.L_x_758:
[----:B------:R-:W-:Y:S05]  /*196d0*/  BSYNC B1 ;  /* 0x0000000000017941 */ /* 0x000fea0003800000 */
.L_x_757:
        /* <DEDUP_REMOVED lines=10> */
.L_x_760:
[----:B------:R-:W-:Y:S05]  /*19780*/  BSYNC B1 ;  /* 0x0000000000017941 */ /* 0x000fea0003800000 */
.L_x_759:
        /* <DEDUP_REMOVED lines=10> */
.L_x_762:
[----:B------:R-:W-:Y:S05]  /*19830*/  BSYNC B1 ;  /* 0x0000000000017941 */ /* 0x000fea0003800000 */
.L_x_761:
        /* <DEDUP_REMOVED lines=10> */
.L_x_764:
[----:B------:R-:W-:Y:S05]  /*198e0*/  BSYNC B1 ;  /* 0x0000000000017941 */ /* 0x000fea0003800000 */
.L_x_763:
        /* <DEDUP_REMOVED lines=10> */
.L_x_766:
[----:B------:R-:W-:Y:S05]  /*19990*/  BSYNC B1 ;  /* 0x0000000000017941 */ /* 0x000fea0003800000 */
.L_x_765:
        /* <DEDUP_REMOVED lines=10> */
.L_x_768:
[----:B------:R-:W-:Y:S05]  /*19a40*/  BSYNC B1 ;  /* 0x0000000000017941 */ /* 0x000fea0003800000 */
.L_x_767:
        /* <DEDUP_REMOVED lines=10> */
.L_x_770:
[----:B------:R-:W-:Y:S05]  /*19af0*/  BSYNC B1 ;  /* 0x0000000000017941 */ /* 0x000fea0003800000 */
.L_x_769:
        /* <DEDUP_REMOVED lines=10> */
.L_x_772:
[----:B------:R-:W-:Y:S05]  /*19ba0*/  BSYNC B1 ;  /* 0x0000000000017941 */ /* 0x000fea0003800000 */
.L_x_771:
        /* <DEDUP_REMOVED lines=10> */
.L_x_774:
[----:B------:R-:W-:Y:S05]  /*19c50*/  BSYNC B1 ;  /* 0x0000000000017941 */ /* 0x000fea0003800000 */
.L_x_773:
        /* <DEDUP_REMOVED lines=10> */
.L_x_776:
[----:B------:R-:W-:Y:S05]  /*19d00*/  BSYNC B1 ;  /* 0x0000000000017941 */ /* 0x000fea0003800000 */
.L_x_775:
        /* <DEDUP_REMOVED lines=10> */
.L_x_778:
[----:B------:R-:W-:Y:S05]  /*19db0*/  BSYNC B1 ;  /* 0x0000000000017941 */ /* 0x000fea0003800000 */
.L_x_777:
        /* <DEDUP_REMOVED lines=10> */
.L_x_780:
[----:B------:R-:W-:Y:S05]  /*19e60*/  BSYNC B1 ;  /* 0x0000000000017941 */ /* 0x000fea0003800000 */
.L_x_779:
        /* <DEDUP_REMOVED lines=10> */
.L_x_782:
[----:B------:R-:W-:Y:S05]  /*19f10*/  BSYNC B1 ;  /* 0x0000000000017941 */ /* 0x000fea0003800000 */
.L_x_781:
        /* <DEDUP_REMOVED lines=10> */
.L_x_784:
[----:B------:R-:W-:Y:S05]  /*19fc0*/  BSYNC B1 ;  /* 0x0000000000017941 */ /* 0x000fea0003800000 */
.L_x_783:
        /* <DEDUP_REMOVED lines=10> */
.L_x_786:
[----:B------:R-:W-:Y:S05]  /*1a070*/  BSYNC B1 ;  /* 0x0000000000017941 */ /* 0x000fea0003800000 */
.L_x_785:
        /* <DEDUP_REMOVED lines=10> */
.L_x_788:
[----:B------:R-:W-:Y:S05]  /*1a120*/  BSYNC B1 ;  /* 0x0000000000017941 */ /* 0x000fea0003800000 */
.L_x_787:
        /* <DEDUP_REMOVED lines=10> */
.L_x_790:
[----:B------:R-:W-:Y:S05]  /*1a1d0*/  BSYNC B1 ;  /* 0x0000000000017941 */ /* 0x000fea0003800000 */
.L_x_789:
        /* <DEDUP_REMOVED lines=10> */
.L_x_792:
[----:B------:R-:W-:Y:S05]  /*1a280*/  BSYNC B1 ;  /* 0x0000000000017941 */ /* 0x000fea0003800000 */
.L_x_791:
        /* <DEDUP_REMOVED lines=10> */
.L_x_794:
[----:B------:R-:W-:Y:S05]  /*1a330*/  BSYNC B1 ;  /* 0x0000000000017941 */ /* 0x000fea0003800000 */
.L_x_793:
        /* <DEDUP_REMOVED lines=10> */
.L_x_796:
[----:B------:R-:W-:Y:S05]  /*1a3e0*/  BSYNC B1 ;  /* 0x0000000000017941 */ /* 0x000fea0003800000 */
.L_x_795:
        /* <DEDUP_REMOVED lines=10> */
.L_x_798:
[----:B------:R-:W-:Y:S05]  /*1a490*/  BSYNC B1 ;  /* 0x0000000000017941 */ /* 0x000fea0003800000 */
.L_x_797:
        /* <DEDUP_REMOVED lines=10> */
.L_x_800:
[----:B------:R-:W-:Y:S05]  /*1a540*/  BSYNC B1 ;  /* 0x0000000000017941 */ /* 0x000fea0003800000 */
.L_x_799:
        /* <DEDUP_REMOVED lines=10> */
.L_x_802:
[----:B------:R-:W-:Y:S05]  /*1a5f0*/  BSYNC B1 ;  /* 0x0000000000017941 */ /* 0x000fea0003800000 */
.L_x_801:
        /* <DEDUP_REMOVED lines=10> */
.L_x_804:
[----:B------:R-:W-:Y:S05]  /*1a6a0*/  BSYNC B1 ;  /* 0x0000000000017941 */ /* 0x000fea0003800000 */
.L_x_803:
        /* <DEDUP_REMOVED lines=10> */
.L_x_806:
[----:B------:R-:W-:Y:S05]  /*1a750*/  BSYNC B1 ;  /* 0x0000000000017941 */ /* 0x000fea0003800000 */
.L_x_805:
        /* <DEDUP_REMOVED lines=10> */
.L_x_808:
[----:B------:R-:W-:Y:S05]  /*1a800*/  BSYNC B1 ;  /* 0x0000000000017941 */ /* 0x000fea0003800000 */
.L_x_807:
        /* <DEDUP_REMOVED lines=10> */
.L_x_810:
[----:B------:R-:W-:Y:S05]  /*1a8b0*/  BSYNC B1 ;  /* 0x0000000000017941 */ /* 0x000fea0003800000 */
.L_x_809:
        /* <DEDUP_REMOVED lines=10> */
.L_x_812:
[----:B------:R-:W-:Y:S05]  /*1a960*/  BSYNC B1 ;  /* 0x0000000000017941 */ /* 0x000fea0003800000 */
.L_x_811:
        /* <DEDUP_REMOVED lines=10> */
.L_x_814:
[----:B------:R-:W-:Y:S05]  /*1aa10*/  BSYNC B1 ;  /* 0x0000000000017941 */ /* 0x000fea0003800000 */
.L_x_813:
        /* <DEDUP_REMOVED lines=10> */
.L_x_816:
[----:B------:R-:W-:Y:S05]  /*1aac0*/  BSYNC B1 ;  /* 0x0000000000017941 */ /* 0x000fea0003800000 */
.L_x_815:
        /* <DEDUP_REMOVED lines=10> */
.L_x_818:
[----:B------:R-:W-:Y:S05]  /*1ab70*/  BSYNC B1 ;  /* 0x0000000000017941 */ /* 0x000fea0003800000 */
.L_x_817:
        /* <DEDUP_REMOVED lines=10> */
.L_x_820:
[----:B------:R-:W-:Y:S05]  /*1ac20*/  BSYNC B1 ;  /* 0x0000000000017941 */ /* 0x000fea0003800000 */
.L_x_819:
        /* <DEDUP_REMOVED lines=10> */
.L_x_822:
[----:B------:R-:W-:Y:S05]  /*1acd0*/  BSYNC B1 ;  /* 0x0000000000017941 */ /* 0x000fea0003800000 */
.L_x_821:
        /* <DEDUP_REMOVED lines=10> */
.L_x_824:
[----:B------:R-:W-:Y:S05]  /*1ad80*/  BSYNC B1 ;  /* 0x0000000000017941 */ /* 0x000fea0003800000 */
.L_x_823:
        /* <DEDUP_REMOVED lines=10> */
.L_x_826:
[----:B------:R-:W-:Y:S05]  /*1ae30*/  BSYNC B1 ;  /* 0x0000000000017941 */ /* 0x000fea0003800000 */
.L_x_825:
        /* <DEDUP_REMOVED lines=10> */
.L_x_828:
[----:B------:R-:W-:Y:S05]  /*1aee0*/  BSYNC B1 ;  /* 0x0000000000017941 */ /* 0x000fea0003800000 */
.L_x_827:
        /* <DEDUP_REMOVED lines=10> */
.L_x_830:
[----:B------:R-:W-:Y:S05]  /*1af90*/  BSYNC B1 ;  /* 0x0000000000017941 */ /* 0x000fea0003800000 */
.L_x_829:
        /* <DEDUP_REMOVED lines=10> */
.L_x_832:
[----:B------:R-:W-:Y:S05]  /*1b040*/  BSYNC B1 ;  /* 0x0000000000017941 */ /* 0x000fea0003800000 */
.L_x_831:
        /* <DEDUP_REMOVED lines=10> */
.L_x_834:
[----:B------:R-:W-:Y:S05]  /*1b0f0*/  BSYNC B1 ;  /* 0x0000000000017941 */ /* 0x000fea0003800000 */
.L_x_833:
        /* <DEDUP_REMOVED lines=10> */
.L_x_836:
[----:B------:R-:W-:Y:S05]  /*1b1a0*/  BSYNC B1 ;  /* 0x0000000000017941 */ /* 0x000fea0003800000 */
.L_x_835:
        /* <DEDUP_REMOVED lines=10> */
.L_x_838:
[----:B------:R-:W-:Y:S05]  /*1b250*/  BSYNC B1 ;  /* 0x0000000000017941 */ /* 0x000fea0003800000 */
.L_x_837:
        /* <DEDUP_REMOVED lines=10> */
.L_x_840:
[----:B------:R-:W-:Y:S05]  /*1b300*/  BSYNC B1 ;  /* 0x0000000000017941 */ /* 0x000fea0003800000 */
.L_x_839:
        /* <DEDUP_REMOVED lines=10> */
.L_x_842:
[----:B------:R-:W-:Y:S05]  /*1b3b0*/  BSYNC B1 ;  /* 0x0000000000017941 */ /* 0x000fea0003800000 */
.L_x_841:
        /* <DEDUP_REMOVED lines=10> */
.L_x_844:
[----:B------:R-:W-:Y:S05]  /*1b460*/  BSYNC B1 ;  /* 0x0000000000017941 */ /* 0x000fea0003800000 */
.L_x_843:
        /* <DEDUP_REMOVED lines=10> */
.L_x_846:
[----:B------:R-:W-:Y:S05]  /*1b510*/  BSYNC B1 ;  /* 0x0000000000017941 */ /* 0x000fea0003800000 */
.L_x_845:
        /* <DEDUP_REMOVED lines=10> */
.L_x_848:
[----:B------:R-:W-:Y:S05]  /*1b5c0*/  BSYNC B1 ;  /* 0x0000000000017941 */ /* 0x000fea0003800000 */
.L_x_847:
        /* <DEDUP_REMOVED lines=10> */
.L_x_850:
[----:B------:R-:W-:Y:S05]  /*1b670*/  BSYNC B1 ;  /* 0x0000000000017941 */ /* 0x000fea0003800000 */
.L_x_849:
        /* <DEDUP_REMOVED lines=10> */
.L_x_852:
[----:B------:R-:W-:Y:S05]  /*1b720*/  BSYNC B1 ;  /* 0x0000000000017941 */ /* 0x000fea0003800000 */
.L_x_851:
        /* <DEDUP_REMOVED lines=10> */
.L_x_854:
[----:B------:R-:W-:Y:S05]  /*1b7d0*/  BSYNC B1 ;  /* 0x0000000000017941 */ /* 0x000fea0003800000 */
.L_x_853:
        /* <DEDUP_REMOVED lines=10> */
.L_x_856:
[----:B------:R-:W-:Y:S05]  /*1b880*/  BSYNC B1 ;  /* 0x0000000000017941 */ /* 0x000fea0003800000 */
.L_x_855:
        /* <DEDUP_REMOVED lines=10> */
.L_x_858:
[----:B------:R-:W-:Y:S05]  /*1b930*/  BSYNC B1 ;  /* 0x0000000000017941 */ /* 0x000fea0003800000 */
.L_x_857:
        /* <DEDUP_REMOVED lines=10> */
.L_x_860:
[----:B------:R-:W-:Y:S05]  /*1b9e0*/  BSYNC B1 ;  /* 0x0000000000017941 */ /* 0x000fea0003800000 */
.L_x_859:
        /* <DEDUP_REMOVED lines=10> */
.L_x_862:
[----:B------:R-:W-:Y:S05]  /*1ba90*/  BSYNC B1 ;  /* 0x0000000000017941 */ /* 0x000fea0003800000 */
.L_x_861:
        /* <DEDUP_REMOVED lines=10> */
.L_x_864:
[----:B------:R-:W-:Y:S05]  /*1bb40*/  BSYNC B1 ;  /* 0x0000000000017941 */ /* 0x000fea0003800000 */
.L_x_863:
        /* <DEDUP_REMOVED lines=10> */
.L_x_866:
[----:B------:R-:W-:Y:S05]  /*1bbf0*/  BSYNC B1 ;  /* 0x0000000000017941 */ /* 0x000fea0003800000 */
.L_x_865:
        /* <DEDUP_REMOVED lines=10> */
.L_x_868:
[----:B------:R-:W-:Y:S05]  /*1bca0*/  BSYNC B1 ;  /* 0x0000000000017941 */ /* 0x000fea0003800000 */
.L_x_867:
        /* <DEDUP_REMOVED lines=10> */
.L_x_870:
[----:B------:R-:W-:Y:S05]  /*1bd50*/  BSYNC B1 ;  /* 0x0000000000017941 */ /* 0x000fea0003800000 */
.L_x_869:
        /* <DEDUP_REMOVED lines=10> */
.L_x_872:
[----:B------:R-:W-:Y:S05]  /*1be00*/  BSYNC B1 ;  /* 0x0000000000017941 */ /* 0x000fea0003800000 */
.L_x_871:
        /* <DEDUP_REMOVED lines=10> */
.L_x_874:
[----:B------:R-:W-:Y:S05]  /*1beb0*/  BSYNC B1 ;  /* 0x0000000000017941 */ /* 0x000fea0003800000 */
.L_x_873:
        /* <DEDUP_REMOVED lines=10> */
.L_x_876:
[----:B------:R-:W-:Y:S05]  /*1bf60*/  BSYNC B1 ;  /* 0x0000000000017941 */ /* 0x000fea0003800000 */
.L_x_875:
        /* <DEDUP_REMOVED lines=10> */
.L_x_878:
[----:B------:R-:W-:Y:S05]  /*1c010*/  BSYNC B1 ;  /* 0x0000000000017941 */ /* 0x000fea0003800000 */
.L_x_877:
        /* <DEDUP_REMOVED lines=10> */
.L_x_880:
[----:B------:R-:W-:Y:S05]  /*1c0c0*/  BSYNC B1 ;  /* 0x0000000000017941 */ /* 0x000fea0003800000 */
.L_x_879:
        /* <DEDUP_REMOVED lines=10> */
.L_x_882:
[----:B------:R-:W-:Y:S05]  /*1c170*/  BSYNC B1 ;  /* 0x0000000000017941 */ /* 0x000fea0003800000 */
.L_x_881:
        /* <DEDUP_REMOVED lines=10> */
.L_x_884:
[----:B------:R-:W-:Y:S05]  /*1c220*/  BSYNC B1 ;  /* 0x0000000000017941 */ /* 0x000fea0003800000 */
.L_x_883:
        /* <DEDUP_REMOVED lines=10> */
.L_x_886:
[----:B------:R-:W-:Y:S05]  /*1c2d0*/  BSYNC B1 ;  /* 0x0000000000017941 */ /* 0x000fea0003800000 */
.L_x_885:
        /* <DEDUP_REMOVED lines=10> */
.L_x_888:
[----:B------:R-:W-:Y:S05]  /*1c380*/  BSYNC B1 ;  /* 0x0000000000017941 */ /* 0x000fea0003800000 */
.L_x_887:
        /* <DEDUP_REMOVED lines=10> */
.L_x_890:
[----:B------:R-:W-:Y:S05]  /*1c430*/  BSYNC B1 ;  /* 0x0000000000017941 */ /* 0x000fea0003800000 */
.L_x_889:
        /* <DEDUP_REMOVED lines=10> */
.L_x_892:
[----:B------:R-:W-:Y:S05]  /*1c4e0*/  BSYNC B1 ;  /* 0x0000000000017941 */ /* 0x000fea0003800000 */
.L_x_891:
        /* <DEDUP_REMOVED lines=10> */
.L_x_894:
[----:B------:R-:W-:Y:S05]  /*1c590*/  BSYNC B1 ;  /* 0x0000000000017941 */ /* 0x000fea0003800000 */
.L_x_893:
        /* <DEDUP_REMOVED lines=10> */
.L_x_896:
[----:B------:R-:W-:Y:S05]  /*1c640*/  BSYNC B1 ;  /* 0x0000000000017941 */ /* 0x000fea0003800000 */
.L_x_895:
        /* <DEDUP_REMOVED lines=10> */
.L_x_898:
[----:B------:R-:W-:Y:S05]  /*1c6f0*/  BSYNC B1 ;  /* 0x0000000000017941 */ /* 0x000fea0003800000 */
.L_x_897:
        /* <DEDUP_REMOVED lines=10> */
.L_x_900:
[----:B------:R-:W-:Y:S05]  /*1c7a0*/  BSYNC B1 ;  /* 0x0000000000017941 */ /* 0x000fea0003800000 */
.L_x_899:
        /* <DEDUP_REMOVED lines=10> */
.L_x_902:
[----:B------:R-:W-:Y:S05]  /*1c850*/  BSYNC B1 ;  /* 0x0000000000017941 */ /* 0x000fea0003800000 */
.L_x_901:
        /* <DEDUP_REMOVED lines=10> */
.L_x_904:
[----:B------:R-:W-:Y:S05]  /*1c900*/  BSYNC B1 ;  /* 0x0000000000017941 */ /* 0x000fea0003800000 */
.L_x_903:
        /* <DEDUP_REMOVED lines=10> */
.L_x_906:
[----:B------:R-:W-:Y:S05]  /*1c9b0*/  BSYNC B1 ;  /* 0x0000000000017941 */ /* 0x000fea0003800000 */
.L_x_905:
        /* <DEDUP_REMOVED lines=10> */
.L_x_908:
[----:B------:R-:W-:Y:S05]  /*1ca60*/  BSYNC B1 ;  /* 0x0000000000017941 */ /* 0x000fea0003800000 */
.L_x_907:
        /* <DEDUP_REMOVED lines=10> */
.L_x_910:
[----:B------:R-:W-:Y:S05]  /*1cb10*/  BSYNC B1 ;  /* 0x0000000000017941 */ /* 0x000fea0003800000 */
.L_x_909:
        /* <DEDUP_REMOVED lines=10> */
.L_x_912:
[----:B------:R-:W-:Y:S05]  /*1cbc0*/  BSYNC B1 ;  /* 0x0000000000017941 */ /* 0x000fea0003800000 */
.L_x_911:
        /* <DEDUP_REMOVED lines=10> */
.L_x_914:
[----:B------:R-:W-:Y:S05]  /*1cc70*/  BSYNC B1 ;  /* 0x0000000000017941 */ /* 0x000fea0003800000 */
.L_x_913:
        /* <DEDUP_REMOVED lines=10> */
.L_x_916:
[----:B------:R-:W-:Y:S05]  /*1cd20*/  BSYNC B1 ;  /* 0x0000000000017941 */ /* 0x000fea0003800000 */
.L_x_915:
        /* <DEDUP_REMOVED lines=10> */
.L_x_918:
[----:B------:R-:W-:Y:S05]  /*1cdd0*/  BSYNC B1 ;  /* 0x0000000000017941 */ /* 0x000fea0003800000 */
.L_x_917:
        /* <DEDUP_REMOVED lines=10> */
.L_x_920:
[----:B------:R-:W-:Y:S05]  /*1ce80*/  BSYNC B1 ;  /* 0x0000000000017941 */ /* 0x000fea0003800000 */
.L_x_919:
        /* <DEDUP_REMOVED lines=10> */
.L_x_922:
[----:B------:R-:W-:Y:S05]  /*1cf30*/  BSYNC B1 ;  /* 0x0000000000017941 */ /* 0x000fea0003800000 */
.L_x_921:
        /* <DEDUP_REMOVED lines=10> */
.L_x_924:
[----:B------:R-:W-:Y:S05]  /*1cfe0*/  BSYNC B1 ;  /* 0x0000000000017941 */ /* 0x000fea0003800000 */
.L_x_923:
        /* <DEDUP_REMOVED lines=10> */
.L_x_926:
[----:B------:R-:W-:Y:S05]  /*1d090*/  BSYNC B1 ;  /* 0x0000000000017941 */ /* 0x000fea0003800000 */
.L_x_925:
        /* <DEDUP_REMOVED lines=10> */
.L_x_928:
[----:B------:R-:W-:Y:S05]  /*1d140*/  BSYNC B1 ;  /* 0x0000000000017941 */ /* 0x000fea0003800000 */
.L_x_927:
        /* <DEDUP_REMOVED lines=10> */
.L_x_930:
[----:B------:R-:W-:Y:S05]  /*1d1f0*/  BSYNC B1 ;  /* 0x0000000000017941 */ /* 0x000fea0003800000 */
.L_x_929:
        /* <DEDUP_REMOVED lines=10> */
.L_x_932:
[----:B------:R-:W-:Y:S05]  /*1d2a0*/  BSYNC B1 ;  /* 0x0000000000017941 */ /* 0x000fea0003800000 */
.L_x_931:
        /* <DEDUP_REMOVED lines=10> */
.L_x_934:
[----:B------:R-:W-:Y:S05]  /*1d350*/  BSYNC B1 ;  /* 0x0000000000017941 */ /* 0x000fea0003800000 */
.L_x_933:
        /* <DEDUP_REMOVED lines=10> */
.L_x_936:
[----:B------:R-:W-:Y:S05]  /*1d400*/  BSYNC B1 ;  /* 0x0000000000017941 */ /* 0x000fea0003800000 */
.L_x_935:
        /* <DEDUP_REMOVED lines=10> */
.L_x_938:
[----:B------:R-:W-:Y:S05]  /*1d4b0*/  BSYNC B1 ;  /* 0x0000000000017941 */ /* 0x000fea0003800000 */
.L_x_937:
        /* <DEDUP_REMOVED lines=10> */
.L_x_940:
[----:B------:R-:W-:Y:S05]  /*1d560*/  BSYNC B1 ;  /* 0x0000000000017941 */ /* 0x000fea0003800000 */
.L_x_939:
        /* <DEDUP_REMOVED lines=10> */
.L_x_942:
[----:B------:R-:W-:Y:S05]  /*1d610*/  BSYNC B1 ;  /* 0x0000000000017941 */ /* 0x000fea0003800000 */
.L_x_941:
        /* <DEDUP_REMOVED lines=10> */
.L_x_944:
[----:B------:R-:W-:Y:S05]  /*1d6c0*/  BSYNC B1 ;  /* 0x0000000000017941 */ /* 0x000fea0003800000 */
.L_x_943:
        /* <DEDUP_REMOVED lines=10> */
.L_x_946:
[----:B------:R-:W-:Y:S05]  /*1d770*/  BSYNC B1 ;  /* 0x0000000000017941 */ /* 0x000fea0003800000 */
.L_x_945:
        /* <DEDUP_REMOVED lines=10> */
.L_x_948:
[----:B------:R-:W-:Y:S05]  /*1d820*/  BSYNC B1 ;  /* 0x0000000000017941 */ /* 0x000fea0003800000 */
.L_x_947:
        /* <DEDUP_REMOVED lines=10> */
.L_x_950:
[----:B------:R-:W-:Y:S05]  /*1d8d0*/  BSYNC B1 ;  /* 0x0000000000017941 */ /* 0x000fea0003800000 */
.L_x_949:
        /* <DEDUP_REMOVED lines=10> */
.L_x_952:
[----:B------:R-:W-:Y:S05]  /*1d980*/  BSYNC B1 ;  /* 0x0000000000017941 */ /* 0x000fea0003800000 */
.L_x_951:
        /* <DEDUP_REMOVED lines=10> */
.L_x_954:
[----:B------:R-:W-:Y:S05]  /*1da30*/  BSYNC B1 ;  /* 0x0000000000017941 */ /* 0x000fea0003800000 */
.L_x_953:
        /* <DEDUP_REMOVED lines=10> */
.L_x_956:
[----:B------:R-:W-:Y:S05]  /*1dae0*/  BSYNC B1 ;  /* 0x0000000000017941 */ /* 0x000fea0003800000 */
.L_x_955:
        /* <DEDUP_REMOVED lines=10> */
.L_x_958:
[----:B------:R-:W-:Y:S05]  /*1db90*/  BSYNC B1 ;  /* 0x0000000000017941 */ /* 0x000fea0003800000 */
.L_x_957:
        /* <DEDUP_REMOVED lines=10> */
.L_x_960:
[----:B------:R-:W-:Y:S05]  /*1dc40*/  BSYNC B1 ;  /* 0x0000000000017941 */ /* 0x000fea0003800000 */
.L_x_959:
        /* <DEDUP_REMOVED lines=10> */
.L_x_962:
[----:B------:R-:W-:Y:S05]  /*1dcf0*/  BSYNC B1 ;  /* 0x0000000000017941 */ /* 0x000fea0003800000 */
.L_x_961:
        /* <DEDUP_REMOVED lines=10> */
.L_x_964:
[----:B------:R-:W-:Y:S05]  /*1dda0*/  BSYNC B1 ;  /* 0x0000000000017941 */ /* 0x000fea0003800000 */
.L_x_963:
        /* <DEDUP_REMOVED lines=10> */
.L_x_966:
[----:B------:R-:W-:Y:S05]  /*1de50*/  BSYNC B1 ;  /* 0x0000000000017941 */ /* 0x000fea0003800000 */
.L_x_965:
        /* <DEDUP_REMOVED lines=10> */
.L_x_968:
[----:B------:R-:W-:Y:S05]  /*1df00*/  BSYNC B1 ;  /* 0x0000000000017941 */ /* 0x000fea0003800000 */
.L_x_967:
        /* <DEDUP_REMOVED lines=10> */
.L_x_970:
[----:B------:R-:W-:Y:S05]  /*1dfb0*/  BSYNC B1 ;  /* 0x0000000000017941 */ /* 0x000fea0003800000 */
.L_x_969:
        /* <DEDUP_REMOVED lines=10> */
.L_x_972:
[----:B------:R-:W-:Y:S05]  /*1e060*/  BSYNC B1 ;  /* 0x0000000000017941 */ /* 0x000fea0003800000 */
.L_x_971:
        /* <DEDUP_REMOVED lines=10> */
.L_x_974:
[----:B------:R-:W-:Y:S05]  /*1e110*/  BSYNC B1 ;  /* 0x0000000000017941 */ /* 0x000fea0003800000 */
.L_x_973:
        /* <DEDUP_REMOVED lines=10> */
.L_x_976:
[----:B------:R-:W-:Y:S05]  /*1e1c0*/  BSYNC B1 ;  /* 0x0000000000017941 */ /* 0x000fea0003800000 */
.L_x_975:
        /* <DEDUP_REMOVED lines=10> */
.L_x_978:
[----:B------:R-:W-:Y:S05]  /*1e270*/  BSYNC B1 ;  /* 0x0000000000017941 */ /* 0x000fea0003800000 */
.L_x_977:
        /* <DEDUP_REMOVED lines=10> */
.L_x_980:
[----:B------:R-:W-:Y:S05]  /*1e320*/  BSYNC B1 ;  /* 0x0000000000017941 */ /* 0x000fea0003800000 */
.L_x_979:
        /* <DEDUP_REMOVED lines=10> */
.L_x_982:
[----:B------:R-:W-:Y:S05]  /*1e3d0*/  BSYNC B1 ;  /* 0x0000000000017941 */ /* 0x000fea0003800000 */
.L_x_981:
        /* <DEDUP_REMOVED lines=10> */
.L_x_984:
[----:B------:R-:W-:Y:S05]  /*1e480*/  BSYNC B1 ;  /* 0x0000000000017941 */ /* 0x000fea0003800000 */
.L_x_983:
        /* <DEDUP_REMOVED lines=10> */
.L_x_986:
[----:B------:R-:W-:Y:S05]  /*1e530*/  BSYNC B1 ;  /* 0x0000000000017941 */ /* 0x000fea0003800000 */
.L_x_985:
        /* <DEDUP_REMOVED lines=10> */
.L_x_988:
[----:B------:R-:W-:Y:S05]  /*1e5e0*/  BSYNC B1 ;  /* 0x0000000000017941 */ /* 0x000fea0003800000 */
.L_x_987:
        /* <DEDUP_REMOVED lines=10> */
.L_x_990:
[----:B------:R-:W-:Y:S05]  /*1e690*/  BSYNC B1 ;  /* 0x0000000000017941 */ /* 0x000fea0003800000 */
.L_x_989:
        /* <DEDUP_REMOVED lines=10> */
.L_x_992:
[----:B------:R-:W-:Y:S05]  /*1e740*/  BSYNC B1 ;  /* 0x0000000000017941 */ /* 0x000fea0003800000 */
.L_x_991:
        /* <DEDUP_REMOVED lines=10> */
.L_x_994:
[----:B------:R-:W-:Y:S05]  /*1e7f0*/  BSYNC B1 ;  /* 0x0000000000017941 */ /* 0x000fea0003800000 */
.L_x_993:
        /* <DEDUP_REMOVED lines=10> */
.L_x_996:
[----:B------:R-:W-:Y:S05]  /*1e8a0*/  BSYNC B1 ;  /* 0x0000000000017941 */ /* 0x000fea0003800000 */
.L_x_995:
        /* <DEDUP_REMOVED lines=10> */
.L_x_998:
[----:B------:R-:W-:Y:S05]  /*1e950*/  BSYNC B1 ;  /* 0x0000000000017941 */ /* 0x000fea0003800000 */
.L_x_997:
        /* <DEDUP_REMOVED lines=10> */
.L_x_1000:
[----:B------:R-:W-:Y:S05]  /*1ea00*/  BSYNC B1 ;  /* 0x0000000000017941 */ /* 0x000fea0003800000 */
.L_x_999:
        /* <DEDUP_REMOVED lines=10> */
.L_x_1002:
[----:B------:R-:W-:Y:S05]  /*1eab0*/  BSYNC B1 ;  /* 0x0000000000017941 */ /* 0x000fea0003800000 */
.L_x_1001:
        /* <DEDUP_REMOVED lines=10> */
.L_x_1004:
[----:B------:R-:W-:Y:S05]  /*1eb60*/  BSYNC B1 ;  /* 0x0000000000017941 */ /* 0x000fea0003800000 */
.L_x_1003:
        /* <DEDUP_REMOVED lines=10> */
.L_x_1006:
[----:B------:R-:W-:Y:S05]  /*1ec10*/  BSYNC B1 ;  /* 0x0000000000017941 */ /* 0x000fea0003800000 */
.L_x_1005:
        /* <DEDUP_REMOVED lines=10> */
.L_x_1008:
[----:B------:R-:W-:Y:S05]  /*1ecc0*/  BSYNC B1 ;  /* 0x0000000000017941 */ /* 0x000fea0003800000 */
.L_x_1007:
        /* <DEDUP_REMOVED lines=10> */
.L_x_1010:
[----:B------:R-:W-:Y:S05]  /*1ed70*/  BSYNC B1 ;  /* 0x0000000000017941 */ /* 0x000fea0003800000 */
.L_x_1009:
        /* <DEDUP_REMOVED lines=10> */
.L_x_1012:
[----:B------:R-:W-:Y:S05]  /*1ee20*/  BSYNC B1 ;  /* 0x0000000000017941 */ /* 0x000fea0003800000 */
.L_x_1011:
        /* <DEDUP_REMOVED lines=10> */
.L_x_1014:
[----:B------:R-:W-:Y:S05]  /*1eed0*/  BSYNC B1 ;  /* 0x0000000000017941 */ /* 0x000fea0003800000 */
.L_x_1013:
        /* <DEDUP_REMOVED lines=10> */
.L_x_1016:
[----:B------:R-:W-:Y:S05]  /*1ef80*/  BSYNC B1 ;  /* 0x0000000000017941 */ /* 0x000fea0003800000 */
.L_x_1015:
        /* <DEDUP_REMOVED lines=10> */
.L_x_1018:
[----:B------:R-:W-:Y:S05]  /*1f030*/  BSYNC B1 ;  /* 0x0000000000017941 */ /* 0x000fea0003800000 */
.L_x_1017:
        /* <DEDUP_REMOVED lines=10> */
.L_x_1020:
[----:B------:R-:W-:Y:S05]  /*1f0e0*/  BSYNC B1 ;  /* 0x0000000000017941 */ /* 0x000fea0003800000 */
.L_x_1019:
        /* <DEDUP_REMOVED lines=10> */
.L_x_1022:
[----:B------:R-:W-:Y:S05]  /*1f190*/  BSYNC B1 ;  /* 0x0000000000017941 */ /* 0x000fea0003800000 */
.L_x_1021:
        /* <DEDUP_REMOVED lines=10> */
.L_x_1024:
[----:B------:R-:W-:Y:S05]  /*1f240*/  BSYNC B1 ;  /* 0x0000000000017941 */ /* 0x000fea0003800000 */
.L_x_1023:
        /* <DEDUP_REMOVED lines=10> */
.L_x_1026:
[----:B------:R-:W-:Y:S05]  /*1f2f0*/  BSYNC B1 ;  /* 0x0000000000017941 */ /* 0x000fea0003800000 */
.L_x_1025:
        /* <DEDUP_REMOVED lines=10> */
.L_x_1028:
[----:B------:R-:W-:Y:S05]  /*1f3a0*/  BSYNC B1 ;  /* 0x0000000000017941 */ /* 0x000fea0003800000 */
.L_x_1027:
        /* <DEDUP_REMOVED lines=10> */
.L_x_1030:
[----:B------:R-:W-:Y:S05]  /*1f450*/  BSYNC B1 ;  /* 0x0000000000017941 */ /* 0x000fea0003800000 */
.L_x_1029:
        /* <DEDUP_REMOVED lines=10> */
.L_x_1032:
[----:B------:R-:W-:Y:S05]  /*1f500*/  BSYNC B1 ;  /* 0x0000000000017941 */ /* 0x000fea0003800000 */
.L_x_1031:
        /* <DEDUP_REMOVED lines=10> */
.L_x_1034:
[----:B------:R-:W-:Y:S05]  /*1f5b0*/  BSYNC B1 ;  /* 0x0000000000017941 */ /* 0x000fea0003800000 */
.L_x_1033:
        /* <DEDUP_REMOVED lines=10> */
.L_x_1036:
[----:B------:R-:W-:Y:S05]  /*1f660*/  BSYNC B1 ;  /* 0x0000000000017941 */ /* 0x000fea0003800000 */
.L_x_1035:
        /* <DEDUP_REMOVED lines=10> */
.L_x_1038:
[----:B------:R-:W-:Y:S05]  /*1f710*/  BSYNC B1 ;  /* 0x0000000000017941 */ /* 0x000fea0003800000 */
.L_x_1037:
        /* <DEDUP_REMOVED lines=10> */
.L_x_1040:
[----:B------:R-:W-:Y:S05]  /*1f7c0*/  BSYNC B1 ;  /* 0x0000000000017941 */ /* 0x000fea0003800000 */
.L_x_1039:
        /* <DEDUP_REMOVED lines=10> */
.L_x_1042:
[----:B------:R-:W-:Y:S05]  /*1f870*/  BSYNC B1 ;  /* 0x0000000000017941 */ /* 0x000fea0003800000 */
.L_x_1041:
        /* <DEDUP_REMOVED lines=10> */
.L_x_1044:
[----:B------:R-:W-:Y:S05]  /*1f920*/  BSYNC B1 ;  /* 0x0000000000017941 */ /* 0x000fea0003800000 */
.L_x_1043:
[----:B------:R-:W3:Y:S01]  /*1f930*/  LDL.LU R158, [R1+0x3f0] ;  /* 0x0003f000019e7983 */ /* 0x000ee20000300800 */
[----:B-----5:R-:W-:Y:S01]  /*1f940*/  IMAD.U32 R17, R3, 0x10000, RZ ;  /* 0x0001000003117824 */ /* 0x020fe200078e00ff */
        /* <DEDUP_REMOVED lines=8> */
.L_x_1046:
[----:B------:R-:W-:Y:S05]  /*1f9d0*/  BSYNC B1 ;  /* 0x0000000000017941 */ /* 0x000fea0003800000 */
.L_x_1045:
[----:B012---:R-:W2:Y:S01]  /*1f9e0*/  LDL.LU R156, [R1+0x3f4] ;  /* 0x0003f400019c7983 */ /* 0x007ea20000300800 */
[----:B---3-5:R-:W-:Y:S01]  /*1f9f0*/  IMAD.U32 R17, R3, 0x10000, RZ ;  /* 0x0001000003117824 */ /* 0x028fe200078e00ff */
[----:B------:R-:W-:Y:S01]  /*1fa00*/  ISETP.GT.AND P6, PT, R0, 0x1f8, P5 ;  /* 0x000001f80000780c */ /* 0x000fe20002fc4270 */
[----:B------:R-:W-:Y:S02]  /*1fa10*/  BSSY B1, `(.L_x_1047) ;  /* 0x0000007000017945 */ /* 0x000fe40003800000 */
[----:B------:R-:W-:-:S04]  /*1fa20*/  FMUL R17, R17, R16 ;  /* 0x0000001011117220 */ /* 0x000fc80000400000 */
[----:B--2---:R-:W-:-:S05]  /*1fa30*/  FFMA R17, R156, R2, R17 ;  /* 0x000000029c117223 */ /* 0x004fca0000000011 */
[----:B------:R-:W-:-:S05]  /*1fa40*/  F2FP.BF16.F32.PACK_AB R17, RZ, R17 ;  /* 0x00000011ff11723e */ /* 0x000fca00000010ff */
[----:B------:R0:W-:Y:S01]  /*1fa50*/  @P0 STG.E.U16 desc[UR36][R14.64+0x3f2], R17 ;  /* 0x0003f2110e000986 */ /* 0x0001e2000c101524 */
[----:B------:R-:W-:Y:S05]  /*1fa60*/  @!P6 BRA `(.L_x_1048) ;  /* 0x000000000004e947 */ /* 0x000fea0003800000 */
[----:B------:R1:W5:Y:S02]  /*1fa70*/  LDG.E.LTC128B.U16 R3, desc[UR36][R154.64+0x3f0] ;  /* 0x0003f0249a037981 */ /* 0x000364000c1e1520 */
.L_x_1048:
[----:B------:R-:W-:Y:S05]  /*1fa80*/  BSYNC B1 ;  /* 0x0000000000017941 */ /* 0x000fea0003800000 */
.L_x_1047:
[----:B0-----:R-:W2:Y:S01]  /*1fa90*/  LDL.LU R15, [R1+0x3f8] ;  /* 0x0003f800010f7983 */ /* 0x001ea20000300800 */
[----:B-----5:R-:W-:Y:S01]  /*1faa0*/  IMAD.U32 R14, R3, 0x10000, RZ ;  /* 0x00010000030e7824 */ /* 0x020fe200078e00ff */
[----:B------:R-:W-:Y:S01]  /*1fab0*/  ISETP.GT.AND P5, PT, R0, 0x1f9, P5 ;  /* 0x000001f90000780c */ /* 0x000fe20002fa4270 */
[----:B------:R-:W-:Y:S02]  /*1fac0*/  BSSY B1, `(.L_x_1049) ;  /* 0x000000a000017945 */ /* 0x000fe40003800000 */
[----:B------:R-:W-:-:S04]  /*1fad0*/  FMUL R14, R14, R16 ;  /* 0x000000100e0e7220 */ /* 0x000fc80000400000 */
[----:B--2---:R-:W-:Y:S01]  /*1fae0*/  FFMA R14, R15, R2, R14 ;  /* 0x000000020f0e7223 */ /* 0x004fe2000000000e */
[----:B------:R-:W-:-:S04]  /*1faf0*/  @P6 IMAD.MOV.U32 R15, RZ, RZ, R153 ;  /* 0x000000ffff0f6224 */ /* 0x000fc800078e0099 */
[----:B------:R-:W-:-:S04]  /*1fb00*/  F2FP.BF16.F32.PACK_AB R14, RZ, R14 ;  /* 0x0000000eff0e723e */ /* 0x000fc800000010ff */
[----:B------:R-:W-:Y:S01]  /*1fb10*/  PRMT R17, R14, 0x7610, R17 ;  /* 0x000076100e117816 */ /* 0x000fe20000000011 */
[----:B------:R-:W-:-:S05]  /*1fb20*/  @P6 IMAD.MOV.U32 R14, RZ, RZ, R152 ;  /* 0x000000ffff0e6224 */ /* 0x000fca00078e0098 */
[----:B------:R0:W-:Y:S01]  /*1fb30*/  @P6 STG.E.U16 desc[UR36][R14.64+0x3f0], R17 ;  /* 0x0003f0110e006986 */ /* 0x0001e2000c101524 */
[----:B------:R-:W-:Y:S05]  /*1fb40*/  @!P5 BRA `(.L_x_1050) ;  /* 0x000000000004d947 */ /* 0x000fea0003800000 */
[----:B------:R2:W5:Y:S02]  /*1fb50*/  LDG.E.LTC128B.U16 R3, desc[UR36][R154.64+0x3f2] ;  /* 0x0003f2249a037981 */ /* 0x000564000c1e1520 */
.L_x_1050:
[----:B------:R-:W-:Y:S05]  /*1fb60*/  BSYNC B1 ;  /* 0x0000000000017941 */ /* 0x000fea0003800000 */
.L_x_1049:
[----:B0-----:R-:W3:Y:S01]  /*1fb70*/  LDL.LU R15, [R1+0x3fc] ;  /* 0x0003fc00010f7983 */ /* 0x001ee20000300800 */
        /* <DEDUP_REMOVED lines=9> */
.L_x_1052:
[----:B------:R-:W-:Y:S05]  /*1fc10*/  BSYNC B1 ;  /* 0x0000000000017941 */ /* 0x000fea0003800000 */
.L_x_1051:
[----:B------:R-:W2:Y:S01]  /*1fc20*/  LDL.LU R15, [R1] ;  /* 0x00000000010f7983 */ /* 0x000ea20000300800 */
[----:B0----5:R-:W-:Y:S01]  /*1fc30*/  IMAD.U32 R14, R3, 0x10000, RZ ;  /* 0x00010000030e7824 */ /* 0x021fe200078e00ff */
        /* <DEDUP_REMOVED lines=8> */
.L_x_1054:
[----:B------:R-:W-:Y:S05]  /*1fcc0*/  BSYNC B1 ;  /* 0x0000000000017941 */ /* 0x000fea0003800000 */
.L_x_1053:
[----:B------:R-:W3:Y:S01]  /*1fcd0*/  LDL.LU R15, [R1+0x4] ;  /* 0x00000400010f7983 */ /* 0x000ee20000300800 */
[----:B0----5:R-:W-:Y:S01]  /*1fce0*/  IMAD.U32 R14, R3, 0x10000, RZ ;  /* 0x00010000030e7824 */ /* 0x021fe200078e00ff */
        /* <DEDUP_REMOVED lines=8> */
.L_x_1056:
[----:B------:R-:W-:Y:S05]  /*1fd70*/  BSYNC B1 ;  /* 0x0000000000017941 */ /* 0x000fea0003800000 */
.L_x_1055:
[----:B------:R-:W2:Y:S01]  /*1fd80*/  LDL.LU R15, [R1+0x8] ;  /* 0x00000800010f7983 */ /* 0x000ea20000300800 */
        /* <DEDUP_REMOVED lines=9> */
.L_x_1058:
[----:B------:R-:W-:Y:S05]  /*1fe20*/  BSYNC B1 ;  /* 0x0000000000017941 */ /* 0x000fea0003800000 */
.L_x_1057:
        /* <DEDUP_REMOVED lines=10> */
.L_x_1060:
[----:B------:R-:W-:Y:S05]  /*1fed0*/  BSYNC B1 ;  /* 0x0000000000017941 */ /* 0x000fea0003800000 */
.L_x_1059:
        /* <DEDUP_REMOVED lines=10> */
.L_x_1062:
[----:B------:R-:W-:Y:S05]  /*1ff80*/  BSYNC B1 ;  /* 0x0000000000017941 */ /* 0x000fea0003800000 */
.L_x_1061:
        /* <DEDUP_REMOVED lines=10> */
.L_x_1064:
[----:B------:R-:W-:Y:S05]  /*20030*/  BSYNC B1 ;  /* 0x0000000000017941 */ /* 0x000fea0003800000 */
.L_x_1063:
        /* <DEDUP_REMOVED lines=10> */
.L_x_1066:
[----:B------:R-:W-:Y:S05]  /*200e0*/  BSYNC B1 ;  /* 0x0000000000017941 */ /* 0x000fea0003800000 */
.L_x_1065:
        /* <DEDUP_REMOVED lines=10> */
.L_x_1068:
[----:B------:R-:W-:Y:S05]  /*20190*/  BSYNC B1 ;  /* 0x0000000000017941 */ /* 0x000fea0003800000 */
.L_x_1067:
        /* <DEDUP_REMOVED lines=10> */
.L_x_1070:
[----:B------:R-:W-:Y:S05]  /*20240*/  BSYNC B1 ;  /* 0x0000000000017941 */ /* 0x000fea0003800000 */
.L_x_1069:
        /* <DEDUP_REMOVED lines=10> */
.L_x_1072:
[----:B------:R-:W-:Y:S05]  /*202f0*/  BSYNC B1 ;  /* 0x0000000000017941 */ /* 0x000fea0003800000 */
.L_x_1071:
        /* <DEDUP_REMOVED lines=10> */
.L_x_1074:
[----:B------:R-:W-:Y:S05]  /*203a0*/  BSYNC B1 ;  /* 0x0000000000017941 */ /* 0x000fea0003800000 */
.L_x_1073:
        /* <DEDUP_REMOVED lines=10> */
.L_x_1076:
[----:B------:R-:W-:Y:S05]  /*20450*/  BSYNC B1 ;  /* 0x0000000000017941 */ /* 0x000fea0003800000 */
.L_x_1075:
        /* <DEDUP_REMOVED lines=10> */
.L_x_1078:
[----:B------:R-:W-:Y:S05]  /*20500*/  BSYNC B1 ;  /* 0x0000000000017941 */ /* 0x000fea0003800000 */
.L_x_1077:
        /* <DEDUP_REMOVED lines=10> */
.L_x_1080:
[----:B------:R-:W-:Y:S05]  /*205b0*/  BSYNC B1 ;  /* 0x0000000000017941 */ /* 0x000fea0003800000 */
.L_x_1079:
        /* <DEDUP_REMOVED lines=10> */
.L_x_1082:
[----:B------:R-:W-:Y:S05]  /*20660*/  BSYNC B1 ;  /* 0x0000000000017941 */ /* 0x000fea0003800000 */
.L_x_1081:
        /* <DEDUP_REMOVED lines=10> */
.L_x_1084:
[----:B------:R-:W-:Y:S05]  /*20710*/  BSYNC B1 ;  /* 0x0000000000017941 */ /* 0x000fea0003800000 */
.L_x_1083:
        /* <DEDUP_REMOVED lines=10> */
.L_x_1086:
[----:B------:R-:W-:Y:S05]  /*207c0*/  BSYNC B1 ;  /* 0x0000000000017941 */ /* 0x000fea0003800000 */
.L_x_1085:
        /* <DEDUP_REMOVED lines=10> */
.L_x_1088:
[----:B------:R-:W-:Y:S05]  /*20870*/  BSYNC B1 ;  /* 0x0000000000017941 */ /* 0x000fea0003800000 */
.L_x_1087:
        /* <DEDUP_REMOVED lines=10> */
.L_x_1090:
[----:B------:R-:W-:Y:S05]  /*20920*/  BSYNC B1 ;  /* 0x0000000000017941 */ /* 0x000fea0003800000 */
.L_x_1089:
        /* <DEDUP_REMOVED lines=10> */
.L_x_1092:
[----:B------:R-:W-:Y:S05]  /*209d0*/  BSYNC B1 ;  /* 0x0000000000017941 */ /* 0x000fea0003800000 */
.L_x_1091:
        /* <DEDUP_REMOVED lines=10> */
.L_x_1094:
[----:B------:R-:W-:Y:S05]  /*20a80*/  BSYNC B1 ;  /* 0x0000000000017941 */ /* 0x000fea0003800000 */
.L_x_1093:
        /* <DEDUP_REMOVED lines=10> */
.L_x_1096:
[----:B------:R-:W-:Y:S05]  /*20b30*/  BSYNC B1 ;  /* 0x0000000000017941 */ /* 0x000fea0003800000 */
.L_x_1095:
        /* <DEDUP_REMOVED lines=10> */
.L_x_1098:
[----:B------:R-:W-:Y:S05]  /*20be0*/  BSYNC B1 ;  /* 0x0000000000017941 */ /* 0x000fea0003800000 */
.L_x_1097:
        /* <DEDUP_REMOVED lines=10> */
.L_x_1100:
[----:B------:R-:W-:Y:S05]  /*20c90*/  BSYNC B1 ;  /* 0x0000000000017941 */ /* 0x000fea0003800000 */
.L_x_1099:
        /* <DEDUP_REMOVED lines=10> */
.L_x_1102:
[----:B------:R-:W-:Y:S05]  /*20d40*/  BSYNC B1 ;  /* 0x0000000000017941 */ /* 0x000fea0003800000 */
.L_x_1101:
        /* <DEDUP_REMOVED lines=10> */
.L_x_1104:
[----:B------:R-:W-:Y:S05]  /*20df0*/  BSYNC B1 ;  /* 0x0000000000017941 */ /* 0x000fea0003800000 */
.L_x_1103:
        /* <DEDUP_REMOVED lines=10> */
.L_x_1106:
[----:B------:R-:W-:Y:S05]  /*20ea0*/  BSYNC B1 ;  /* 0x0000000000017941 */ /* 0x000fea0003800000 */
.L_x_1105:
        /* <DEDUP_REMOVED lines=10> */
.L_x_1108:
[----:B------:R-:W-:Y:S05]  /*20f50*/  BSYNC B1 ;  /* 0x0000000000017941 */ /* 0x000fea0003800000 */
.L_x_1107:
        /* <DEDUP_REMOVED lines=10> */
.L_x_1110:
[----:B------:R-:W-:Y:S05]  /*21000*/  BSYNC B1 ;  /* 0x0000000000017941 */ /* 0x000fea0003800000 */
.L_x_1109:
        /* <DEDUP_REMOVED lines=10> */
.L_x_1112:
[----:B------:R-:W-:Y:S05]  /*210b0*/  BSYNC B1 ;  /* 0x0000000000017941 */ /* 0x000fea0003800000 */
.L_x_1111:
        /* <DEDUP_REMOVED lines=10> */
.L_x_1114:
[----:B------:R-:W-:Y:S05]  /*21160*/  BSYNC B1 ;  /* 0x0000000000017941 */ /* 0x000fea0003800000 */
.L_x_1113:
        /* <DEDUP_REMOVED lines=10> */
.L_x_1116:
[----:B------:R-:W-:Y:S05]  /*21210*/  BSYNC B1 ;  /* 0x0000000000017941 */ /* 0x000fea0003800000 */
.L_x_1115:
        /* <DEDUP_REMOVED lines=10> */
.L_x_1118:
[----:B------:R-:W-:Y:S05]  /*212c0*/  BSYNC B1 ;  /* 0x0000000000017941 */ /* 0x000fea0003800000 */
.L_x_1117:
        /* <DEDUP_REMOVED lines=10> */
.L_x_1120:
[----:B------:R-:W-:Y:S05]  /*21370*/  BSYNC B1 ;  /* 0x0000000000017941 */ /* 0x000fea0003800000 */
.L_x_1119:
        /* <DEDUP_REMOVED lines=10> */
.L_x_1122:
[----:B------:R-:W-:Y:S05]  /*21420*/  BSYNC B1 ;  /* 0x0000000000017941 */ /* 0x000fea0003800000 */
.L_x_1121:
        /* <DEDUP_REMOVED lines=10> */
.L_x_1124:
[----:B------:R-:W-:Y:S05]  /*214d0*/  BSYNC B1 ;  /* 0x0000000000017941 */ /* 0x000fea0003800000 */
.L_x_1123:
        /* <DEDUP_REMOVED lines=10> */
.L_x_1126:
[----:B------:R-:W-:Y:S05]  /*21580*/  BSYNC B1 ;  /* 0x0000000000017941 */ /* 0x000fea0003800000 */
.L_x_1125:
        /* <DEDUP_REMOVED lines=10> */
.L_x_1128:
[----:B------:R-:W-:Y:S05]  /*21630*/  BSYNC B1 ;  /* 0x0000000000017941 */ /* 0x000fea0003800000 */
.L_x_1127:
        /* <DEDUP_REMOVED lines=10> */
.L_x_1130:
[----:B------:R-:W-:Y:S05]  /*216e0*/  BSYNC B1 ;  /* 0x0000000000017941 */ /* 0x000fea0003800000 */
.L_x_1129:
        /* <DEDUP_REMOVED lines=10> */
.L_x_1132:
[----:B------:R-:W-:Y:S05]  /*21790*/  BSYNC B1 ;  /* 0x0000000000017941 */ /* 0x000fea0003800000 */
.L_x_1131:
        /* <DEDUP_REMOVED lines=10> */
.L_x_1134:
[----:B------:R-:W-:Y:S05]  /*21840*/  BSYNC B1 ;  /* 0x0000000000017941 */ /* 0x000fea0003800000 */
.L_x_1133:
        /* <DEDUP_REMOVED lines=10> */
.L_x_1136:
[----:B------:R-:W-:Y:S05]  /*218f0*/  BSYNC B1 ;  /* 0x0000000000017941 */ /* 0x000fea0003800000 */
.L_x_1135:
        /* <DEDUP_REMOVED lines=10> */
.L_x_1138:
[----:B------:R-:W-:Y:S05]  /*219a0*/  BSYNC B1 ;  /* 0x0000000000017941 */ /* 0x000fea0003800000 */
.L_x_1137:
        /* <DEDUP_REMOVED lines=10> */
.L_x_1140:
[----:B------:R-:W-:Y:S05]  /*21a50*/  BSYNC B1 ;  /* 0x0000000000017941 */ /* 0x000fea0003800000 */
.L_x_1139:
        /* <DEDUP_REMOVED lines=10> */
.L_x_1142:
[----:B------:R-:W-:Y:S05]  /*21b00*/  BSYNC B1 ;  /* 0x0000000000017941 */ /* 0x000fea0003800000 */
.L_x_1141:
        /* <DEDUP_REMOVED lines=10> */
.L_x_1144:
[----:B------:R-:W-:Y:S05]  /*21bb0*/  BSYNC B1 ;  /* 0x0000000000017941 */ /* 0x000fea0003800000 */
.L_x_1143:
        /* <DEDUP_REMOVED lines=10> */
.L_x_1146:
[----:B------:R-:W-:Y:S05]  /*21c60*/  BSYNC B1 ;  /* 0x0000000000017941 */ /* 0x000fea0003800000 */
.L_x_1145:
        /* <DEDUP_REMOVED lines=10> */
.L_x_1148:
[----:B------:R-:W-:Y:S05]  /*21d10*/  BSYNC B1 ;  /* 0x0000000000017941 */ /* 0x000fea0003800000 */
.L_x_1147:
        /* <DEDUP_REMOVED lines=10> */
.L_x_1150:
[----:B------:R-:W-:Y:S05]  /*21dc0*/  BSYNC B1 ;  /* 0x0000000000017941 */ /* 0x000fea0003800000 */
.L_x_1149:
        /* <DEDUP_REMOVED lines=10> */
.L_x_1152:
[----:B------:R-:W-:Y:S05]  /*21e70*/  BSYNC B1 ;  /* 0x0000000000017941 */ /* 0x000fea0003800000 */
.L_x_1151:
        /* <DEDUP_REMOVED lines=10> */
.L_x_1154:
[----:B------:R-:W-:Y:S05]  /*21f20*/  BSYNC B1 ;  /* 0x0000000000017941 */ /* 0x000fea0003800000 */
.L_x_1153:
        /* <DEDUP_REMOVED lines=10> */
.L_x_1156:
[----:B------:R-:W-:Y:S05]  /*21fd0*/  BSYNC B1 ;  /* 0x0000000000017941 */ /* 0x000fea0003800000 */
.L_x_1155:
        /* <DEDUP_REMOVED lines=10> */
.L_x_1158:
[----:B------:R-:W-:Y:S05]  /*22080*/  BSYNC B1 ;  /* 0x0000000000017941 */ /* 0x000fea0003800000 */
.L_x_1157:
        /* <DEDUP_REMOVED lines=10> */
.L_x_1160:
[----:B------:R-:W-:Y:S05]  /*22130*/  BSYNC B1 ;  /* 0x0000000000017941 */ /* 0x000fea0003800000 */
.L_x_1159:
        /* <DEDUP_REMOVED lines=10> */
.L_x_1162:
[----:B------:R-:W-:Y:S05]  /*221e0*/  BSYNC B1 ;  /* 0x0000000000017941 */ /* 0x000fea0003800000 */
.L_x_1161:
        /* <DEDUP_REMOVED lines=10> */
.L_x_1164:
[----:B------:R-:W-:Y:S05]  /*22290*/  BSYNC B1 ;  /* 0x0000000000017941 */ /* 0x000fea0003800000 */
.L_x_1163:
        /* <DEDUP_REMOVED lines=10> */
.L_x_1166:
[----:B------:R-:W-:Y:S05]  /*22340*/  BSYNC B1 ;  /* 0x0000000000017941 */ /* 0x000fea0003800000 */
.L_x_1165:
        /* <DEDUP_REMOVED lines=10> */
.L_x_1168:
[----:B------:R-:W-:Y:S05]  /*223f0*/  BSYNC B1 ;  /* 0x0000000000017941 */ /* 0x000fea0003800000 */
.L_x_1167:
        /* <DEDUP_REMOVED lines=10> */
.L_x_1170:
[----:B------:R-:W-:Y:S05]  /*224a0*/  BSYNC B1 ;  /* 0x0000000000017941 */ /* 0x000fea0003800000 */
.L_x_1169:
        /* <DEDUP_REMOVED lines=10> */
.L_x_1172:
[----:B------:R-:W-:Y:S05]  /*22550*/  BSYNC B1 ;  /* 0x0000000000017941 */ /* 0x000fea0003800000 */
.L_x_1171:
        /* <DEDUP_REMOVED lines=10> */
.L_x_1174:
[----:B------:R-:W-:Y:S05]  /*22600*/  BSYNC B1 ;  /* 0x0000000000017941 */ /* 0x000fea0003800000 */
.L_x_1173:
        /* <DEDUP_REMOVED lines=10> */
.L_x_1176:
[----:B------:R-:W-:Y:S05]  /*226b0*/  BSYNC B1 ;  /* 0x0000000000017941 */ /* 0x000fea0003800000 */
.L_x_1175:
        /* <DEDUP_REMOVED lines=10> */
.L_x_1178:
[----:B------:R-:W-:Y:S05]  /*22760*/  BSYNC B1 ;  /* 0x0000000000017941 */ /* 0x000fea0003800000 */
.L_x_1177:
        /* <DEDUP_REMOVED lines=10> */
.L_x_1180:
[----:B------:R-:W-:Y:S05]  /*22810*/  BSYNC B1 ;  /* 0x0000000000017941 */ /* 0x000fea0003800000 */
.L_x_1179:
        /* <DEDUP_REMOVED lines=10> */
.L_x_1182:
[----:B------:R-:W-:Y:S05]  /*228c0*/  BSYNC B1 ;  /* 0x0000000000017941 */ /* 0x000fea0003800000 */
.L_x_1181:
        /* <DEDUP_REMOVED lines=10> */
.L_x_1184:
[----:B------:R-:W-:Y:S05]  /*22970*/  BSYNC B1 ;  /* 0x0000000000017941 */ /* 0x000fea0003800000 */
.L_x_1183:
        /* <DEDUP_REMOVED lines=10> */
.L_x_1186:
[----:B------:R-:W-:Y:S05]  /*22a20*/  BSYNC B1 ;  /* 0x0000000000017941 */ /* 0x000fea0003800000 */
.L_x_1185:
        /* <DEDUP_REMOVED lines=10> */
.L_x_1188:
[----:B------:R-:W-:Y:S05]  /*22ad0*/  BSYNC B1 ;  /* 0x0000000000017941 */ /* 0x000fea0003800000 */
.L_x_1187:
        /* <DEDUP_REMOVED lines=10> */
.L_x_1190:
[----:B------:R-:W-:Y:S05]  /*22b80*/  BSYNC B1 ;  /* 0x0000000000017941 */ /* 0x000fea0003800000 */
.L_x_1189:
        /* <DEDUP_REMOVED lines=10> */
.L_x_1192:
[----:B------:R-:W-:Y:S05]  /*22c30*/  BSYNC B1 ;  /* 0x0000000000017941 */ /* 0x000fea0003800000 */
.L_x_1191:
        /* <DEDUP_REMOVED lines=10> */
.L_x_1194:
[----:B------:R-:W-:Y:S05]  /*22ce0*/  BSYNC B1 ;  /* 0x0000000000017941 */ /* 0x000fea0003800000 */
.L_x_1193:
        /* <DEDUP_REMOVED lines=10> */
.L_x_1196:
[----:B------:R-:W-:Y:S05]  /*22d90*/  BSYNC B1 ;  /* 0x0000000000017941 */ /* 0x000fea0003800000 */
.L_x_1195:
        /* <DEDUP_REMOVED lines=10> */
.L_x_1198:
[----:B------:R-:W-:Y:S05]  /*22e40*/  BSYNC B1 ;  /* 0x0000000000017941 */ /* 0x000fea0003800000 */
.L_x_1197:
        /* <DEDUP_REMOVED lines=10> */
.L_x_1200:
[----:B------:R-:W-:Y:S05]  /*22ef0*/  BSYNC B1 ;  /* 0x0000000000017941 */ /* 0x000fea0003800000 */
.L_x_1199:
        /* <DEDUP_REMOVED lines=10> */
.L_x_1202:
[----:B------:R-:W-:Y:S05]  /*22fa0*/  BSYNC B1 ;  /* 0x0000000000017941 */ /* 0x000fea0003800000 */
.L_x_1201:
        /* <DEDUP_REMOVED lines=10> */
.L_x_1204:
[----:B------:R-:W-:Y:S05]  /*23050*/  BSYNC B1 ;  /* 0x0000000000017941 */ /* 0x000fea0003800000 */
.L_x_1203:
        /* <DEDUP_REMOVED lines=10> */
.L_x_1206:
[----:B------:R-:W-:Y:S05]  /*23100*/  BSYNC B1 ;  /* 0x0000000000017941 */ /* 0x000fea0003800000 */
.L_x_1205:
        /* <DEDUP_REMOVED lines=10> */
.L_x_1208:
[----:B------:R-:W-:Y:S05]  /*231b0*/  BSYNC B1 ;  /* 0x0000000000017941 */ /* 0x000fea0003800000 */
.L_x_1207:
        /* <DEDUP_REMOVED lines=10> */
.L_x_1210:
[----:B------:R-:W-:Y:S05]  /*23260*/  BSYNC B1 ;  /* 0x0000000000017941 */ /* 0x000fea0003800000 */
.L_x_1209:
        /* <DEDUP_REMOVED lines=10> */
.L_x_1212:
[----:B------:R-:W-:Y:S05]  /*23310*/  BSYNC B1 ;  /* 0x0000000000017941 */ /* 0x000fea0003800000 */
.L_x_1211:
        /* <DEDUP_REMOVED lines=10> */
.L_x_1214:
[----:B------:R-:W-:Y:S05]  /*233c0*/  BSYNC B1 ;  /* 0x0000000000017941 */ /* 0x000fea0003800000 */
.L_x_1213:
        /* <DEDUP_REMOVED lines=10> */
.L_x_1216:
[----:B------:R-:W-:Y:S05]  /*23470*/  BSYNC B1 ;  /* 0x0000000000017941 */ /* 0x000fea0003800000 */
.L_x_1215:
        /* <DEDUP_REMOVED lines=10> */
.L_x_1218:
[----:B------:R-:W-:Y:S05]  /*23520*/  BSYNC B1 ;  /* 0x0000000000017941 */ /* 0x000fea0003800000 */
.L_x_1217:
        /* <DEDUP_REMOVED lines=10> */
.L_x_1220:
[----:B------:R-:W-:Y:S05]  /*235d0*/  BSYNC B1 ;  /* 0x0000000000017941 */ /* 0x000fea0003800000 */
.L_x_1219:
        /* <DEDUP_REMOVED lines=10> */
.L_x_1222:
[----:B------:R-:W-:Y:S05]  /*23680*/  BSYNC B1 ;  /* 0x0000000000017941 */ /* 0x000fea0003800000 */
.L_x_1221:
        /* <DEDUP_REMOVED lines=10> */
.L_x_1224:
[----:B------:R-:W-:Y:S05]  /*23730*/  BSYNC B1 ;  /* 0x0000000000017941 */ /* 0x000fea0003800000 */
.L_x_1223:
        /* <DEDUP_REMOVED lines=10> */
.L_x_1226:
[----:B------:R-:W-:Y:S05]  /*237e0*/  BSYNC B1 ;  /* 0x0000000000017941 */ /* 0x000fea0003800000 */
.L_x_1225:
        /* <DEDUP_REMOVED lines=10> */
.L_x_1228:
[----:B------:R-:W-:Y:S05]  /*23890*/  BSYNC B1 ;  /* 0x0000000000017941 */ /* 0x000fea0003800000 */
.L_x_1227:
        /* <DEDUP_REMOVED lines=10> */
.L_x_1230:
[----:B------:R-:W-:Y:S05]  /*23940*/  BSYNC B1 ;  /* 0x0000000000017941 */ /* 0x000fea0003800000 */
.L_x_1229:
        /* <DEDUP_REMOVED lines=10> */
.L_x_1232:
[----:B------:R-:W-:Y:S05]  /*239f0*/  BSYNC B1 ;  /* 0x0000000000017941 */ /* 0x000fea0003800000 */
.L_x_1231:
        /* <DEDUP_REMOVED lines=10> */
.L_x_1234:
[----:B------:R-:W-:Y:S05]  /*23aa0*/  BSYNC B1 ;  /* 0x0000000000017941 */ /* 0x000fea0003800000 */
.L_x_1233:
        /* <DEDUP_REMOVED lines=10> */
.L_x_1236:
[----:B------:R-:W-:Y:S05]  /*23b50*/  BSYNC B1 ;  /* 0x0000000000017941 */ /* 0x000fea0003800000 */
.L_x_1235:
        /* <DEDUP_REMOVED lines=10> */
.L_x_1238:
[----:B------:R-:W-:Y:S05]  /*23c00*/  BSYNC B1 ;  /* 0x0000000000017941 */ /* 0x000fea0003800000 */
.L_x_1237:
        /* <DEDUP_REMOVED lines=10> */
.L_x_1240:
[----:B------:R-:W-:Y:S05]  /*23cb0*/  BSYNC B1 ;  /* 0x0000000000017941 */ /* 0x000fea0003800000 */
.L_x_1239:
        /* <DEDUP_REMOVED lines=10> */
.L_x_1242:
[----:B------:R-:W-:Y:S05]  /*23d60*/  BSYNC B1 ;  /* 0x0000000000017941 */ /* 0x000fea0003800000 */
.L_x_1241:
        /* <DEDUP_REMOVED lines=10> */
.L_x_1244:
[----:B------:R-:W-:Y:S05]  /*23e10*/  BSYNC B1 ;  /* 0x0000000000017941 */ /* 0x000fea0003800000 */
.L_x_1243:
        /* <DEDUP_REMOVED lines=10> */
.L_x_1246:
[----:B------:R-:W-:Y:S05]  /*23ec0*/  BSYNC B1 ;  /* 0x0000000000017941 */ /* 0x000fea0003800000 */
.L_x_1245:
        /* <DEDUP_REMOVED lines=10> */
.L_x_1248:
[----:B------:R-:W-:Y:S05]  /*23f70*/  BSYNC B1 ;  /* 0x0000000000017941 */ /* 0x000fea0003800000 */
.L_x_1247:
        /* <DEDUP_REMOVED lines=10> */
.L_x_1250:
[----:B------:R-:W-:Y:S05]  /*24020*/  BSYNC B1 ;  /* 0x0000000000017941 */ /* 0x000fea0003800000 */
.L_x_1249:
        /* <DEDUP_REMOVED lines=10> */
.L_x_1252:
[----:B------:R-:W-:Y:S05]  /*240d0*/  BSYNC B1 ;  /* 0x0000000000017941 */ /* 0x000fea0003800000 */
.L_x_1251:
        /* <DEDUP_REMOVED lines=10> */
.L_x_1254:
[----:B------:R-:W-:Y:S05]  /*24180*/  BSYNC B1 ;  /* 0x0000000000017941 */ /* 0x000fea0003800000 */
.L_x_1253:
        /* <DEDUP_REMOVED lines=10> */
.L_x_1256:
[----:B------:R-:W-:Y:S05]  /*24230*/  BSYNC B1 ;  /* 0x0000000000017941 */ /* 0x000fea0003800000 */
.L_x_1255:
        /* <DEDUP_REMOVED lines=10> */
.L_x_1258:
[----:B------:R-:W-:Y:S05]  /*242e0*/  BSYNC B1 ;  /* 0x0000000000017941 */ /* 0x000fea0003800000 */
.L_x_1257:
        /* <DEDUP_REMOVED lines=10> */
.L_x_1260:
[----:B------:R-:W-:Y:S05]  /*24390*/  BSYNC B1 ;  /* 0x0000000000017941 */ /* 0x000fea0003800000 */
.L_x_1259:
        /* <DEDUP_REMOVED lines=10> */
.L_x_1262:
[----:B------:R-:W-:Y:S05]  /*24440*/  BSYNC B1 ;  /* 0x0000000000017941 */ /* 0x000fea0003800000 */
.L_x_1261:
        /* <DEDUP_REMOVED lines=10> */
.L_x_1264:
[----:B------:R-:W-:Y:S05]  /*244f0*/  BSYNC B1 ;  /* 0x0000000000017941 */ /* 0x000fea0003800000 */
.L_x_1263:
        /* <DEDUP_REMOVED lines=10> */
.L_x_1266:
[----:B------:R-:W-:Y:S05]  /*245a0*/  BSYNC B1 ;  /* 0x0000000000017941 */ /* 0x000fea0003800000 */
.L_x_1265:
        /* <DEDUP_REMOVED lines=10> */
.L_x_1268:
[----:B------:R-:W-:Y:S05]  /*24650*/  BSYNC B1 ;  /* 0x0000000000017941 */ /* 0x000fea0003800000 */
.L_x_1267:
        /* <DEDUP_REMOVED lines=10> */
.L_x_1270:
[----:B------:R-:W-:Y:S05]  /*24700*/  BSYNC B1 ;  /* 0x0000000000017941 */ /* 0x000fea0003800000 */
.L_x_1269:
        /* <DEDUP_REMOVED lines=10> */
.L_x_1272:
[----:B------:R-:W-:Y:S05]  /*247b0*/  BSYNC B1 ;  /* 0x0000000000017941 */ /* 0x000fea0003800000 */
.L_x_1271:
        /* <DEDUP_REMOVED lines=10> */
.L_x_1274:
[----:B------:R-:W-:Y:S05]  /*24860*/  BSYNC B1 ;  /* 0x0000000000017941 */ /* 0x000fea0003800000 */
.L_x_1273:
        /* <DEDUP_REMOVED lines=10> */
.L_x_1276:
[----:B------:R-:W-:Y:S05]  /*24910*/  BSYNC B1 ;  /* 0x0000000000017941 */ /* 0x000fea0003800000 */
.L_x_1275:
        /* <DEDUP_REMOVED lines=10> */
.L_x_1278:
[----:B------:R-:W-:Y:S05]  /*249c0*/  BSYNC B1 ;  /* 0x0000000000017941 */ /* 0x000fea0003800000 */
.L_x_1277:
        /* <DEDUP_REMOVED lines=10> */
.L_x_1280:
[----:B------:R-:W-:Y:S05]  /*24a70*/  BSYNC B1 ;  /* 0x0000000000017941 */ /* 0x000fea0003800000 */
.L_x_1279:
        /* <DEDUP_REMOVED lines=10> */
.L_x_1282:
[----:B------:R-:W-:Y:S05]  /*24b20*/  BSYNC B1 ;  /* 0x0000000000017941 */ /* 0x000fea0003800000 */
.L_x_1281:
        /* <DEDUP_REMOVED lines=10> */
.L_x_1284:
[----:B------:R-:W-:Y:S05]  /*24bd0*/  BSYNC B1 ;  /* 0x0000000000017941 */ /* 0x000fea0003800000 */
.L_x_1283:
        /* <DEDUP_REMOVED lines=10> */
.L_x_1286:
[----:B------:R-:W-:Y:S05]  /*24c80*/  BSYNC B1 ;  /* 0x0000000000017941 */ /* 0x000fea0003800000 */
.L_x_1285:
        /* <DEDUP_REMOVED lines=10> */
.L_x_1288:
[----:B------:R-:W-:Y:S05]  /*24d30*/  BSYNC B1 ;  /* 0x0000000000017941 */ /* 0x000fea0003800000 */
.L_x_1287:
        /* <DEDUP_REMOVED lines=10> */
.L_x_1290:
[----:B------:R-:W-:Y:S05]  /*24de0*/  BSYNC B1 ;  /* 0x0000000000017941 */ /* 0x000fea0003800000 */
.L_x_1289:
        /* <DEDUP_REMOVED lines=10> */
.L_x_1292:
[----:B------:R-:W-:Y:S05]  /*24e90*/  BSYNC B1 ;  /* 0x0000000000017941 */ /* 0x000fea0003800000 */
.L_x_1291:
        /* <DEDUP_REMOVED lines=10> */
.L_x_1294:
[----:B------:R-:W-:Y:S05]  /*24f40*/  BSYNC B1 ;  /* 0x0000000000017941 */ /* 0x000fea0003800000 */
.L_x_1293:
        /* <DEDUP_REMOVED lines=10> */
.L_x_1296:
[----:B------:R-:W-:Y:S05]  /*24ff0*/  BSYNC B1 ;  /* 0x0000000000017941 */ /* 0x000fea0003800000 */
.L_x_1295:
        /* <DEDUP_REMOVED lines=10> */
.L_x_1298:
[----:B------:R-:W-:Y:S05]  /*250a0*/  BSYNC B1 ;  /* 0x0000000000017941 */ /* 0x000fea0003800000 */
.L_x_1297:
        /* <DEDUP_REMOVED lines=10> */
.L_x_1300:
[----:B------:R-:W-:Y:S05]  /*25150*/  BSYNC B1 ;  /* 0x0000000000017941 */ /* 0x000fea0003800000 */
.L_x_1299:
        /* <DEDUP_REMOVED lines=10> */
.L_x_1302:
[----:B------:R-:W-:Y:S05]  /*25200*/  BSYNC B1 ;  /* 0x0000000000017941 */ /* 0x000fea0003800000 */
.L_x_1301:
        /* <DEDUP_REMOVED lines=10> */
.L_x_1304:
[----:B------:R-:W-:Y:S05]  /*252b0*/  BSYNC B1 ;  /* 0x0000000000017941 */ /* 0x000fea0003800000 */
.L_x_1303:
        /* <DEDUP_REMOVED lines=10> */
.L_x_1306:
[----:B------:R-:W-:Y:S05]  /*25360*/  BSYNC B1 ;  /* 0x0000000000017941 */ /* 0x000fea0003800000 */
.L_x_1305:
        /* <DEDUP_REMOVED lines=10> */
.L_x_1308:
[----:B------:R-:W-:Y:S05]  /*25410*/  BSYNC B1 ;  /* 0x0000000000017941 */ /* 0x000fea0003800000 */
.L_x_1307:
[----:B0----5:R-:W-:Y:S01]  /*25420*/  IMAD.U32 R13, R3, 0x10000, RZ ;  /* 0x00010000030d7824 */ /* 0x021fe200078e00ff */
[----:B------:R-:W-:Y:S01]  /*25430*/  ISETP.GT.AND P3, PT, R0, 0x101, P2 ;  /* 0x000001010000780c */ /* 0x000fe20001764270 */
[----:B------:R-:W-:Y:S02]  /*25440*/  BSSY B1, `(.L_x_1309) ;  /* 0x0000007000017945 */ /* 0x000fe40003800000 */
[----:B------:R-:W-:-:S04]  /*25450*/  FMUL R13, R13, R16 ;  /* 0x000000100d0d7220 */ /* 0x000fc80000400000 */
[----:B------:R-:W-:-:S05]  /*25460*/  FFMA R13, R24, R2, R13 ;  /* 0x00000002180d7223 */ /* 0x000fca000000000d */
[----:B------:R-:W-:-:S05]  /*25470*/  F2FP.BF16.F32.PACK_AB R13, RZ, R13 ;  /* 0x0000000dff0d723e */ /* 0x000fca00000010ff */
[----:B------:R0:W-:Y:S01]  /*25480*/  @P0 STG.E.U16 desc[UR36][R10.64+0x200], R13 ;  /* 0x0002000d0a000986 */ /* 0x0001e2000c101524 */
[----:B------:R-:W-:Y:S05]  /*25490*/  @!P3 BRA `(.L_x_1310) ;  /* 0x000000000004b947 */ /* 0x000fea0003800000 */
[----:B------:R0:W5:Y:S02]  /*254a0*/  LDG.E.LTC128B.U16 R3, desc[UR36][R8.64+0x202] ;  /* 0x0002022408037981 */ /* 0x000164000c1e1520 */
.L_x_1310:
[----:B------:R-:W-:Y:S05]  /*254b0*/  BSYNC B1 ;  /* 0x0000000000017941 */ /* 0x000fea0003800000 */
.L_x_1309:
        /* <DEDUP_REMOVED lines=9> */
.L_x_1312:
[----:B------:R-:W-:Y:S05]  /*25550*/  BSYNC B1 ;  /* 0x0000000000017941 */ /* 0x000fea0003800000 */
.L_x_1311:
[----:B-----5:R-:W-:Y:S01]  /*25560*/  IMAD.U32 R13, R3, 0x10000, RZ ;  /* 0x00010000030d7824 */ /* 0x020fe200078e00ff */
        /* <DEDUP_REMOVED lines=8> */
.L_x_1314:
[----:B------:R-:W-:Y:S05]  /*255f0*/  BSYNC B1 ;  /* 0x0000000000017941 */ /* 0x000fea0003800000 */
.L_x_1313:
        /* <DEDUP_REMOVED lines=9> */
.L_x_1316:
[----:B------:R-:W-:Y:S05]  /*25690*/  BSYNC B1 ;  /* 0x0000000000017941 */ /* 0x000fea0003800000 */
.L_x_1315:
        /* <DEDUP_REMOVED lines=9> */
.L_x_1318:
[----:B------:R-:W-:Y:S05]  /*25730*/  BSYNC B1 ;  /* 0x0000000000017941 */ /* 0x000fea0003800000 */
.L_x_1317:
        /* <DEDUP_REMOVED lines=9> */
.L_x_1320:
[----:B------:R-:W-:Y:S05]  /*257d0*/  BSYNC B1 ;  /* 0x0000000000017941 */ /* 0x000fea0003800000 */
.L_x_1319:
        /* <DEDUP_REMOVED lines=9> */
.L_x_1322:
[----:B------:R-:W-:Y:S05]  /*25870*/  BSYNC B1 ;  /* 0x0000000000017941 */ /* 0x000fea0003800000 */
.L_x_1321:
        /* <DEDUP_REMOVED lines=9> */
.L_x_1324:
[----:B------:R-:W-:Y:S05]  /*25910*/  BSYNC B1 ;  /* 0x0000000000017941 */ /* 0x000fea0003800000 */
.L_x_1323:
        /* <DEDUP_REMOVED lines=9> */
.L_x_1326:
[----:B------:R-:W-:Y:S05]  /*259b0*/  BSYNC B1 ;  /* 0x0000000000017941 */ /* 0x000fea0003800000 */
.L_x_1325:
        /* <DEDUP_REMOVED lines=9> */
.L_x_1328:
[----:B------:R-:W-:Y:S05]  /*25a50*/  BSYNC B1 ;  /* 0x0000000000017941 */ /* 0x000fea0003800000 */
.L_x_1327:
        /* <DEDUP_REMOVED lines=9> */
.L_x_1330:
[----:B------:R-:W-:Y:S05]  /*25af0*/  BSYNC B1 ;  /* 0x0000000000017941 */ /* 0x000fea0003800000 */
.L_x_1329:
        /* <DEDUP_REMOVED lines=9> */
.L_x_1332:
[----:B------:R-:W-:Y:S05]  /*25b90*/  BSYNC B1 ;  /* 0x0000000000017941 */ /* 0x000fea0003800000 */
.L_x_1331:
        /* <DEDUP_REMOVED lines=9> */
.L_x_1334:
[----:B------:R-:W-:Y:S05]  /*25c30*/  BSYNC B1 ;  /* 0x0000000000017941 */ /* 0x000fea0003800000 */
.L_x_1333:
        /* <DEDUP_REMOVED lines=9> */
.L_x_1336:
[----:B------:R-:W-:Y:S05]  /*25cd0*/  BSYNC B1 ;  /* 0x0000000000017941 */ /* 0x000fea0003800000 */
.L_x_1335:
        /* <DEDUP_REMOVED lines=9> */
.L_x_1338:
[----:B------:R-:W-:Y:S05]  /*25d70*/  BSYNC B1 ;  /* 0x0000000000017941 */ /* 0x000fea0003800000 */
.L_x_1337:
        /* <DEDUP_REMOVED lines=9> */
.L_x_1340:
[----:B------:R-:W-:Y:S05]  /*25e10*/  BSYNC B1 ;  /* 0x0000000000017941 */ /* 0x000fea0003800000 */
.L_x_1339:
        /* <DEDUP_REMOVED lines=9> */
.L_x_1342:
[----:B------:R-:W-:Y:S05]  /*25eb0*/  BSYNC B1 ;  /* 0x0000000000017941 */ /* 0x000fea0003800000 */
.L_x_1341:
        /* <DEDUP_REMOVED lines=9> */
.L_x_1344:
[----:B------:R-:W-:Y:S05]  /*25f50*/  BSYNC B1 ;  /* 0x0000000000017941 */ /* 0x000fea0003800000 */
.L_x_1343:
        /* <DEDUP_REMOVED lines=9> */
.L_x_1346:
[----:B------:R-:W-:Y:S05]  /*25ff0*/  BSYNC B1 ;  /* 0x0000000000017941 */ /* 0x000fea0003800000 */
.L_x_1345:
        /* <DEDUP_REMOVED lines=9> */
.L_x_1348:
[----:B------:R-:W-:Y:S05]  /*26090*/  BSYNC B1 ;  /* 0x0000000000017941 */ /* 0x000fea0003800000 */
.L_x_1347:
        /* <DEDUP_REMOVED lines=9> */
.L_x_1350:
[----:B------:R-:W-:Y:S05]  /*26130*/  BSYNC B1 ;  /* 0x0000000000017941 */ /* 0x000fea0003800000 */
.L_x_1349:
        /* <DEDUP_REMOVED lines=9> */
.L_x_1352:
[----:B------:R-:W-:Y:S05]  /*261d0*/  BSYNC B1 ;  /* 0x0000000000017941 */ /* 0x000fea0003800000 */
.L_x_1351:
        /* <DEDUP_REMOVED lines=9> */
.L_x_1354:
[----:B------:R-:W-:Y:S05]  /*26270*/  BSYNC B1 ;  /* 0x0000000000017941 */ /* 0x000fea0003800000 */
.L_x_1353:
        /* <DEDUP_REMOVED lines=9> */
.L_x_1356:
[----:B------:R-:W-:Y:S05]  /*26310*/  BSYNC B1 ;  /* 0x0000000000017941 */ /* 0x000fea0003800000 */
.L_x_1355:
        /* <DEDUP_REMOVED lines=9> */
.L_x_1358:
[----:B------:R-:W-:Y:S05]  /*263b0*/  BSYNC B1 ;  /* 0x0000000000017941 */ /* 0x000fea0003800000 */
.L_x_1357:
        /* <DEDUP_REMOVED lines=9> */
.L_x_1360:
[----:B------:R-:W-:Y:S05]  /*26450*/  BSYNC B1 ;  /* 0x0000000000017941 */ /* 0x000fea0003800000 */
.L_x_1359:
        /* <DEDUP_REMOVED lines=9> */
.L_x_1362:
[----:B------:R-:W-:Y:S05]  /*264f0*/  BSYNC B1 ;  /* 0x0000000000017941 */ /* 0x000fea0003800000 */
.L_x_1361:
        /* <DEDUP_REMOVED lines=9> */
.L_x_1364:
[----:B------:R-:W-:Y:S05]  /*26590*/  BSYNC B1 ;  /* 0x0000000000017941 */ /* 0x000fea0003800000 */
.L_x_1363:
        /* <DEDUP_REMOVED lines=9> */
.L_x_1366:
[----:B------:R-:W-:Y:S05]  /*26630*/  BSYNC B1 ;  /* 0x0000000000017941 */ /* 0x000fea0003800000 */
.L_x_1365:
        /* <DEDUP_REMOVED lines=9> */
.L_x_1368:
[----:B------:R-:W-:Y:S05]  /*266d0*/  BSYNC B1 ;  /* 0x0000000000017941 */ /* 0x000fea0003800000 */
.L_x_1367:
        /* <DEDUP_REMOVED lines=9> */
.L_x_1370:
[----:B------:R-:W-:Y:S05]  /*26770*/  BSYNC B1 ;  /* 0x0000000000017941 */ /* 0x000fea0003800000 */
.L_x_1369:
        /* <DEDUP_REMOVED lines=9> */
.L_x_1372:
[----:B------:R-:W-:Y:S05]  /*26810*/  BSYNC B1 ;  /* 0x0000000000017941 */ /* 0x000fea0003800000 */
.L_x_1371:
        /* <DEDUP_REMOVED lines=9> */
.L_x_1374:
[----:B------:R-:W-:Y:S05]  /*268b0*/  BSYNC B1 ;  /* 0x0000000000017941 */ /* 0x000fea0003800000 */
.L_x_1373:
        /* <DEDUP_REMOVED lines=9> */
.L_x_1376:
[----:B------:R-:W-:Y:S05]  /*26950*/  BSYNC B1 ;  /* 0x0000000000017941 */ /* 0x000fea0003800000 */
.L_x_1375:
        /* <DEDUP_REMOVED lines=9> */
.L_x_1378:
[----:B------:R-:W-:Y:S05]  /*269f0*/  BSYNC B1 ;  /* 0x0000000000017941 */ /* 0x000fea0003800000 */
.L_x_1377:
        /* <DEDUP_REMOVED lines=9> */
.L_x_1380:
[----:B------:R-:W-:Y:S05]  /*26a90*/  BSYNC B1 ;  /* 0x0000000000017941 */ /* 0x000fea0003800000 */
.L_x_1379:
        /* <DEDUP_REMOVED lines=9> */
.L_x_1382:
[----:B------:R-:W-:Y:S05]  /*26b30*/  BSYNC B1 ;  /* 0x0000000000017941 */ /* 0x000fea0003800000 */
.L_x_1381:
        /* <DEDUP_REMOVED lines=9> */
.L_x_1384:
[----:B------:R-:W-:Y:S05]  /*26bd0*/  BSYNC B1 ;  /* 0x0000000000017941 */ /* 0x000fea0003800000 */
.L_x_1383:
        /* <DEDUP_REMOVED lines=9> */
.L_x_1386:
[----:B------:R-:W-:Y:S05]  /*26c70*/  BSYNC B1 ;  /* 0x0000000000017941 */ /* 0x000fea0003800000 */
.L_x_1385:
        /* <DEDUP_REMOVED lines=9> */
.L_x_1388:
[----:B------:R-:W-:Y:S05]  /*26d10*/  BSYNC B1 ;  /* 0x0000000000017941 */ /* 0x000fea0003800000 */
.L_x_1387:
        /* <DEDUP_REMOVED lines=9> */
.L_x_1390:
[----:B------:R-:W-:Y:S05]  /*26db0*/  BSYNC B1 ;  /* 0x0000000000017941 */ /* 0x000fea0003800000 */
.L_x_1389:
        /* <DEDUP_REMOVED lines=9> */
.L_x_1392:
[----:B------:R-:W-:Y:S05]  /*26e50*/  BSYNC B1 ;  /* 0x0000000000017941 */ /* 0x000fea0003800000 */
.L_x_1391:
        /* <DEDUP_REMOVED lines=9> */
.L_x_1394:
[----:B------:R-:W-:Y:S05]  /*26ef0*/  BSYNC B1 ;  /* 0x0000000000017941 */ /* 0x000fea0003800000 */
.L_x_1393:
        /* <DEDUP_REMOVED lines=9> */
.L_x_1396:
[----:B------:R-:W-:Y:S05]  /*26f90*/  BSYNC B1 ;  /* 0x0000000000017941 */ /* 0x000fea0003800000 */
.L_x_1395:
        /* <DEDUP_REMOVED lines=9> */
.L_x_1398:
[----:B------:R-:W-:Y:S05]  /*27030*/  BSYNC B1 ;  /* 0x0000000000017941 */ /* 0x000fea0003800000 */
.L_x_1397:
        /* <DEDUP_REMOVED lines=9> */
.L_x_1400:
[----:B------:R-:W-:Y:S05]  /*270d0*/  BSYNC B1 ;  /* 0x0000000000017941 */ /* 0x000fea0003800000 */
.L_x_1399:
        /* <DEDUP_REMOVED lines=9> */
.L_x_1402:
[----:B------:R-:W-:Y:S05]  /*27170*/  BSYNC B1 ;  /* 0x0000000000017941 */ /* 0x000fea0003800000 */
.L_x_1401:
        /* <DEDUP_REMOVED lines=9> */
.L_x_1404:
[----:B------:R-:W-:Y:S05]  /*27210*/  BSYNC B1 ;  /* 0x0000000000017941 */ /* 0x000fea0003800000 */
.L_x_1403:
        /* <DEDUP_REMOVED lines=9> */
.L_x_1406:
[----:B------:R-:W-:Y:S05]  /*272b0*/  BSYNC B1 ;  /* 0x0000000000017941 */ /* 0x000fea0003800000 */
.L_x_1405:
        /* <DEDUP_REMOVED lines=9> */
.L_x_1408:
[----:B------:R-:W-:Y:S05]  /*27350*/  BSYNC B1 ;  /* 0x0000000000017941 */ /* 0x000fea0003800000 */
.L_x_1407:
        /* <DEDUP_REMOVED lines=9> */
.L_x_1410:
[----:B------:R-:W-:Y:S05]  /*273f0*/  BSYNC B1 ;  /* 0x0000000000017941 */ /* 0x000fea0003800000 */
.L_x_1409:
        /* <DEDUP_REMOVED lines=9> */
.L_x_1412:
[----:B------:R-:W-:Y:S05]  /*27490*/  BSYNC B1 ;  /* 0x0000000000017941 */ /* 0x000fea0003800000 */
.L_x_1411:
        /* <DEDUP_REMOVED lines=9> */
.L_x_1414:
[----:B------:R-:W-:Y:S05]  /*27530*/  BSYNC B1 ;  /* 0x0000000000017941 */ /* 0x000fea0003800000 */
.L_x_1413:
        /* <DEDUP_REMOVED lines=9> */
.L_x_1416:
[----:B------:R-:W-:Y:S05]  /*275d0*/  BSYNC B1 ;  /* 0x0000000000017941 */ /* 0x000fea0003800000 */
.L_x_1415:
        /* <DEDUP_REMOVED lines=9> */
.L_x_1418:
[----:B------:R-:W-:Y:S05]  /*27670*/  BSYNC B1 ;  /* 0x0000000000017941 */ /* 0x000fea0003800000 */
.L_x_1417:
        /* <DEDUP_REMOVED lines=9> */
.L_x_1420:
[----:B------:R-:W-:Y:S05]  /*27710*/  BSYNC B1 ;  /* 0x0000000000017941 */ /* 0x000fea0003800000 */
.L_x_1419:
        /* <DEDUP_REMOVED lines=9> */
.L_x_1422:
[----:B------:R-:W-:Y:S05]  /*277b0*/  BSYNC B1 ;  /* 0x0000000000017941 */ /* 0x000fea0003800000 */
.L_x_1421:
        /* <DEDUP_REMOVED lines=9> */
.L_x_1424:
[----:B------:R-:W-:Y:S05]  /*27850*/  BSYNC B1 ;  /* 0x0000000000017941 */ /* 0x000fea0003800000 */
.L_x_1423:
        /* <DEDUP_REMOVED lines=9> */
.L_x_1426:
[----:B------:R-:W-:Y:S05]  /*278f0*/  BSYNC B1 ;  /* 0x0000000000017941 */ /* 0x000fea0003800000 */
.L_x_1425:
        /* <DEDUP_REMOVED lines=9> */
.L_x_1428:
[----:B------:R-:W-:Y:S05]  /*27990*/  BSYNC B1 ;  /* 0x0000000000017941 */ /* 0x000fea0003800000 */
.L_x_1427:
        /* <DEDUP_REMOVED lines=9> */
.L_x_1430:
[----:B------:R-:W-:Y:S05]  /*27a30*/  BSYNC B1 ;  /* 0x0000000000017941 */ /* 0x000fea0003800000 */
.L_x_1429:
        /* <DEDUP_REMOVED lines=9> */
.L_x_1432:
[----:B------:R-:W-:Y:S05]  /*27ad0*/  BSYNC B1 ;  /* 0x0000000000017941 */ /* 0x000fea0003800000 */
.L_x_1431:
        /* <DEDUP_REMOVED lines=9> */
.L_x_1434:
[----:B------:R-:W-:Y:S05]  /*27b70*/  BSYNC B1 ;  /* 0x0000000000017941 */ /* 0x000fea0003800000 */
.L_x_1433:
        /* <DEDUP_REMOVED lines=9> */
.L_x_1436:
[----:B------:R-:W-:Y:S05]  /*27c10*/  BSYNC B1 ;  /* 0x0000000000017941 */ /* 0x000fea0003800000 */
.L_x_1435:
        /* <DEDUP_REMOVED lines=9> */
.L_x_1438:
[----:B------:R-:W-:Y:S05]  /*27cb0*/  BSYNC B1 ;  /* 0x0000000000017941 */ /* 0x000fea0003800000 */
.L_x_1437:
        /* <DEDUP_REMOVED lines=9> */
.L_x_1440:
[----:B------:R-:W-:Y:S05]  /*27d50*/  BSYNC B1 ;  /* 0x0000000000017941 */ /* 0x000fea0003800000 */
.L_x_1439:
        /* <DEDUP_REMOVED lines=9> */
.L_x_1442:
[----:B------:R-:W-:Y:S05]  /*27df0*/  BSYNC B1 ;  /* 0x0000000000017941 */ /* 0x000fea0003800000 */
.L_x_1441:
        /* <DEDUP_REMOVED lines=9> */
.L_x_1444:
[----:B------:R-:W-:Y:S05]  /*27e90*/  BSYNC B1 ;  /* 0x0000000000017941 */ /* 0x000fea0003800000 */
.L_x_1443:
        /* <DEDUP_REMOVED lines=9> */
.L_x_1446:
[----:B------:R-:W-:Y:S05]  /*27f30*/  BSYNC B1 ;  /* 0x0000000000017941 */ /* 0x000fea0003800000 */
.L_x_1445:
        /* <DEDUP_REMOVED lines=9> */
.L_x_1448:
[----:B------:R-:W-:Y:S05]  /*27fd0*/  BSYNC B1 ;  /* 0x0000000000017941 */ /* 0x000fea0003800000 */
.L_x_1447:
        /* <DEDUP_REMOVED lines=9> */
.L_x_1450:
[----:B------:R-:W-:Y:S05]  /*28070*/  BSYNC B1 ;  /* 0x0000000000017941 */ /* 0x000fea0003800000 */
.L_x_1449:
        /* <DEDUP_REMOVED lines=9> */
.L_x_1452:
[----:B------:R-:W-:Y:S05]  /*28110*/  BSYNC B1 ;  /* 0x0000000000017941 */ /* 0x000fea0003800000 */
.L_x_1451:
        /* <DEDUP_REMOVED lines=9> */
.L_x_1454:
[----:B------:R-:W-:Y:S05]  /*281b0*/  BSYNC B1 ;  /* 0x0000000000017941 */ /* 0x000fea0003800000 */
.L_x_1453:
        /* <DEDUP_REMOVED lines=9> */
.L_x_1456:
[----:B------:R-:W-:Y:S05]  /*28250*/  BSYNC B1 ;  /* 0x0000000000017941 */ /* 0x000fea0003800000 */
.L_x_1455:
        /* <DEDUP_REMOVED lines=9> */
.L_x_1458:
[----:B------:R-:W-:Y:S05]  /*282f0*/  BSYNC B1 ;  /* 0x0000000000017941 */ /* 0x000fea0003800000 */
.L_x_1457:
        /* <DEDUP_REMOVED lines=9> */
.L_x_1460:
[----:B------:R-:W-:Y:S05]  /*28390*/  BSYNC B1 ;  /* 0x0000000000017941 */ /* 0x000fea0003800000 */
.L_x_1459:
        /* <DEDUP_REMOVED lines=9> */
.L_x_1462:
[----:B------:R-:W-:Y:S05]  /*28430*/  BSYNC B1 ;  /* 0x0000000000017941 */ /* 0x000fea0003800000 */
.L_x_1461:
        /* <DEDUP_REMOVED lines=9> */
.L_x_1464:
[----:B------:R-:W-:Y:S05]  /*284d0*/  BSYNC B1 ;  /* 0x0000000000017941 */ /* 0x000fea0003800000 */
.L_x_1463:
        /* <DEDUP_REMOVED lines=9> */
.L_x_1466:
[----:B------:R-:W-:Y:S05]  /*28570*/  BSYNC B1 ;  /* 0x0000000000017941 */ /* 0x000fea0003800000 */
.L_x_1465:
        /* <DEDUP_REMOVED lines=9> */
.L_x_1468:
[----:B------:R-:W-:Y:S05]  /*28610*/  BSYNC B1 ;  /* 0x0000000000017941 */ /* 0x000fea0003800000 */
.L_x_1467:
        /* <DEDUP_REMOVED lines=9> */
.L_x_1470:
[----:B------:R-:W-:Y:S05]  /*286b0*/  BSYNC B1 ;  /* 0x0000000000017941 */ /* 0x000fea0003800000 */
.L_x_1469:
        /* <DEDUP_REMOVED lines=9> */
.L_x_1472:
[----:B------:R-:W-:Y:S05]  /*28750*/  BSYNC B1 ;  /* 0x0000000000017941 */ /* 0x000fea0003800000 */
.L_x_1471:
        /* <DEDUP_REMOVED lines=9> */
.L_x_1474:
[----:B------:R-:W-:Y:S05]  /*287f0*/  BSYNC B1 ;  /* 0x0000000000017941 */ /* 0x000fea0003800000 */
.L_x_1473:
        /* <DEDUP_REMOVED lines=9> */
.L_x_1476:
[----:B------:R-:W-:Y:S05]  /*28890*/  BSYNC B1 ;  /* 0x0000000000017941 */ /* 0x000fea0003800000 */
.L_x_1475:
        /* <DEDUP_REMOVED lines=9> */
.L_x_1478:
[----:B------:R-:W-:Y:S05]  /*28930*/  BSYNC B1 ;  /* 0x0000000000017941 */ /* 0x000fea0003800000 */
.L_x_1477:
        /* <DEDUP_REMOVED lines=9> */
.L_x_1480:
[----:B------:R-:W-:Y:S05]  /*289d0*/  BSYNC B1 ;  /* 0x0000000000017941 */ /* 0x000fea0003800000 */
.L_x_1479:
        /* <DEDUP_REMOVED lines=9> */
.L_x_1482:
[----:B------:R-:W-:Y:S05]  /*28a70*/  BSYNC B1 ;  /* 0x0000000000017941 */ /* 0x000fea0003800000 */
.L_x_1481:
        /* <DEDUP_REMOVED lines=9> */
.L_x_1484:
[----:B------:R-:W-:Y:S05]  /*28b10*/  BSYNC B1 ;  /* 0x0000000000017941 */ /* 0x000fea0003800000 */
.L_x_1483:
        /* <DEDUP_REMOVED lines=9> */
.L_x_1486:
[----:B------:R-:W-:Y:S05]  /*28bb0*/  BSYNC B1 ;  /* 0x0000000000017941 */ /* 0x000fea0003800000 */
.L_x_1485:
        /* <DEDUP_REMOVED lines=9> */
.L_x_1488:
[----:B------:R-:W-:Y:S05]  /*28c50*/  BSYNC B1 ;  /* 0x0000000000017941 */ /* 0x000fea0003800000 */
.L_x_1487:
        /* <DEDUP_REMOVED lines=9> */
.L_x_1490:
[----:B------:R-:W-:Y:S05]  /*28cf0*/  BSYNC B1 ;  /* 0x0000000000017941 */ /* 0x000fea0003800000 */
.L_x_1489:
        /* <DEDUP_REMOVED lines=9> */
.L_x_1492:
[----:B------:R-:W-:Y:S05]  /*28d90*/  BSYNC B1 ;  /* 0x0000000000017941 */ /* 0x000fea0003800000 */
.L_x_1491:
        /* <DEDUP_REMOVED lines=9> */
.L_x_1494:
[----:B------:R-:W-:Y:S05]  /*28e30*/  BSYNC B1 ;  /* 0x0000000000017941 */ /* 0x000fea0003800000 */
.L_x_1493:
        /* <DEDUP_REMOVED lines=9> */
.L_x_1496:
[----:B------:R-:W-:Y:S05]  /*28ed0*/  BSYNC B1 ;  /* 0x0000000000017941 */ /* 0x000fea0003800000 */
.L_x_1495:
        /* <DEDUP_REMOVED lines=9> */
.L_x_1498:
[----:B------:R-:W-:Y:S05]  /*28f70*/  BSYNC B1 ;  /* 0x0000000000017941 */ /* 0x000fea0003800000 */
.L_x_1497:
        /* <DEDUP_REMOVED lines=9> */
.L_x_1500:
[----:B------:R-:W-:Y:S05]  /*29010*/  BSYNC B1 ;  /* 0x0000000000017941 */ /* 0x000fea0003800000 */
.L_x_1499:
        /* <DEDUP_REMOVED lines=9> */
.L_x_1502:
[----:B------:R-:W-:Y:S05]  /*290b0*/  BSYNC B1 ;  /* 0x0000000000017941 */ /* 0x000fea0003800000 */
.L_x_1501:
        /* <DEDUP_REMOVED lines=9> */
.L_x_1504:
[----:B------:R-:W-:Y:S05]  /*29150*/  BSYNC B1 ;  /* 0x0000000000017941 */ /* 0x000fea0003800000 */
.L_x_1503:
        /* <DEDUP_REMOVED lines=9> */
.L_x_1506:
[----:B------:R-:W-:Y:S05]  /*291f0*/  BSYNC B1 ;  /* 0x0000000000017941 */ /* 0x000fea0003800000 */
.L_x_1505:
        /* <DEDUP_REMOVED lines=9> */
.L_x_1508:
[----:B------:R-:W-:Y:S05]  /*29290*/  BSYNC B1 ;  /* 0x0000000000017941 */ /* 0x000fea0003800000 */
.L_x_1507:
        /* <DEDUP_REMOVED lines=9> */
.L_x_1510:
[----:B------:R-:W-:Y:S05]  /*29330*/  BSYNC B1 ;  /* 0x0000000000017941 */ /* 0x000fea0003800000 */
.L_x_1509:
        /* <DEDUP_REMOVED lines=9> */
.L_x_1512:
[----:B------:R-:W-:Y:S05]  /*293d0*/  BSYNC B1 ;  /* 0x0000000000017941 */ /* 0x000fea0003800000 */
.L_x_1511:
        /* <DEDUP_REMOVED lines=9> */
.L_x_1514:
[----:B------:R-:W-:Y:S05]  /*29470*/  BSYNC B1 ;  /* 0x0000000000017941 */ /* 0x000fea0003800000 */
.L_x_1513:
        /* <DEDUP_REMOVED lines=9> */
.L_x_1516:
[----:B------:R-:W-:Y:S05]  /*29510*/  BSYNC B1 ;  /* 0x0000000000017941 */ /* 0x000fea0003800000 */
.L_x_1515:
        /* <DEDUP_REMOVED lines=9> */
.L_x_1518:
[----:B------:R-:W-:Y:S05]  /*295b0*/  BSYNC B1 ;  /* 0x0000000000017941 */ /* 0x000fea0003800000 */
.L_x_1517:
        /* <DEDUP_REMOVED lines=9> */
.L_x_1520:
[----:B------:R-:W-:Y:S05]  /*29650*/  BSYNC B1 ;  /* 0x0000000000017941 */ /* 0x000fea0003800000 */
.L_x_1519:
        /* <DEDUP_REMOVED lines=9> */
.L_x_1522:
[----:B------:R-:W-:Y:S05]  /*296f0*/  BSYNC B1 ;  /* 0x0000000000017941 */ /* 0x000fea0003800000 */
.L_x_1521:
        /* <DEDUP_REMOVED lines=9> */
.L_x_1524:
[----:B------:R-:W-:Y:S05]  /*29790*/  BSYNC B1 ;  /* 0x0000000000017941 */ /* 0x000fea0003800000 */
.L_x_1523:
        /* <DEDUP_REMOVED lines=9> */
.L_x_1526:
[----:B------:R-:W-:Y:S05]  /*29830*/  BSYNC B1 ;  /* 0x0000000000017941 */ /* 0x000fea0003800000 */
.L_x_1525:
        /* <DEDUP_REMOVED lines=9> */
.L_x_1528:
[----:B------:R-:W-:Y:S05]  /*298d0*/  BSYNC B1 ;  /* 0x0000000000017941 */ /* 0x000fea0003800000 */
.L_x_1527:
        /* <DEDUP_REMOVED lines=9> */
.L_x_1530:
[----:B------:R-:W-:Y:S05]  /*29970*/  BSYNC B1 ;  /* 0x0000000000017941 */ /* 0x000fea0003800000 */
.L_x_1529:
        /* <DEDUP_REMOVED lines=9> */
.L_x_1532:
[----:B------:R-:W-:Y:S05]  /*29a10*/  BSYNC B1 ;  /* 0x0000000000017941 */ /* 0x000fea0003800000 */
.L_x_1531:
        /* <DEDUP_REMOVED lines=9> */
.L_x_1534:
[----:B------:R-:W-:Y:S05]  /*29ab0*/  BSYNC B1 ;  /* 0x0000000000017941 */ /* 0x000fea0003800000 */
.L_x_1533:
        /* <DEDUP_REMOVED lines=9> */
.L_x_1536:
[----:B------:R-:W-:Y:S05]  /*29b50*/  BSYNC B1 ;  /* 0x0000000000017941 */ /* 0x000fea0003800000 */
.L_x_1535:
        /* <DEDUP_REMOVED lines=9> */
.L_x_1538:
[----:B------:R-:W-:Y:S05]  /*29bf0*/  BSYNC B1 ;  /* 0x0000000000017941 */ /* 0x000fea0003800000 */
.L_x_1537:
        /* <DEDUP_REMOVED lines=9> */
.L_x_1540:
[----:B------:R-:W-:Y:S05]  /*29c90*/  BSYNC B1 ;  /* 0x0000000000017941 */ /* 0x000fea0003800000 */
.L_x_1539:
        /* <DEDUP_REMOVED lines=9> */
.L_x_1542:
[----:B------:R-:W-:Y:S05]  /*29d30*/  BSYNC B1 ;  /* 0x0000000000017941 */ /* 0x000fea0003800000 */
.L_x_1541:
        /* <DEDUP_REMOVED lines=9> */
.L_x_1544:
[----:B------:R-:W-:Y:S05]  /*29dd0*/  BSYNC B1 ;  /* 0x0000000000017941 */ /* 0x000fea0003800000 */
.L_x_1543:
        /* <DEDUP_REMOVED lines=9> */
.L_x_1546:
[----:B------:R-:W-:Y:S05]  /*29e70*/  BSYNC B1 ;  /* 0x0000000000017941 */ /* 0x000fea0003800000 */
.L_x_1545:
        /* <DEDUP_REMOVED lines=9> */
.L_x_1548:
[----:B------:R-:W-:Y:S05]  /*29f10*/  BSYNC B1 ;  /* 0x0000000000017941 */ /* 0x000fea0003800000 */
.L_x_1547:
        /* <DEDUP_REMOVED lines=9> */
.L_x_1550:
[----:B------:R-:W-:Y:S05]  /*29fb0*/  BSYNC B1 ;  /* 0x0000000000017941 */ /* 0x000fea0003800000 */
.L_x_1549:
        /* <DEDUP_REMOVED lines=9> */
.L_x_1552:
[----:B------:R-:W-:Y:S05]  /*2a050*/  BSYNC B1 ;  /* 0x0000000000017941 */ /* 0x000fea0003800000 */
.L_x_1551:
        /* <DEDUP_REMOVED lines=9> */
.L_x_1554:
[----:B------:R-:W-:Y:S05]  /*2a0f0*/  BSYNC B1 ;  /* 0x0000000000017941 */ /* 0x000fea0003800000 */
.L_x_1553:
        /* <DEDUP_REMOVED lines=9> */
.L_x_1556:
[----:B------:R-:W-:Y:S05]  /*2a190*/  BSYNC B1 ;  /* 0x0000000000017941 */ /* 0x000fea0003800000 */
.L_x_1555:
        /* <DEDUP_REMOVED lines=9> */
.L_x_1558:
[----:B------:R-:W-:Y:S05]  /*2a230*/  BSYNC B1 ;  /* 0x0000000000017941 */ /* 0x000fea0003800000 */
.L_x_1557:
[----:B0--345:R-:W-:Y:S01]  /*2a240*/  IMAD.U32 R9, R3, 0x10000, RZ ;  /* 0x0001000003097824 */ /* 0x039fe200078e00ff */
        /* <DEDUP_REMOVED lines=8> */
.L_x_1560:
[----:B------:R-:W-:Y:S05]  /*2a2d0*/  BSYNC B1 ;  /* 0x0000000000017941 */ /* 0x000fea0003800000 */
.L_x_1559:
        /* <DEDUP_REMOVED lines=9> */
.L_x_1562:
[----:B------:R-:W-:Y:S05]  /*2a370*/  BSYNC B1 ;  /* 0x0000000000017941 */ /* 0x000fea0003800000 */
.L_x_1561:
[----:B------:R-:W-:Y:S05]  /*2a380*/  @!P1 BRA `(.L_x_1563) ;  /* 0x0000012400289947 */ /* 0x000fea0003800000 */
[----:B-----5:R-:W-:-:S04]  /*2a390*/  IMAD.U32 R3, R3, 0x10000, RZ ;  /* 0x0001000003037824 */ /* 0x020fc800078e00ff */
[----:B------:R-:W-:-:S04]  /*2a3a0*/  FMUL R0, R3, R16 ;  /* 0x0000001003007220 */ /* 0x000fc80000400000 */
[----:B------:R-:W-:-:S05]  /*2a3b0*/  FFMA R0, R151, R2, R0 ;  /* 0x0000000297007223 */ /* 0x000fca0000000000 */
[----:B------:R-:W-:-:S05]  /*2a3c0*/  F2FP.BF16.F32.PACK_AB R0, RZ, R0 ;  /* 0x00000000ff00723e */ /* 0x000fca00000010ff */
[----:B------:R0:W-:Y:S01]  /*2a3d0*/  STG.E.U16 desc[UR36][R4.64+0x3f2], R0 ;  /* 0x0003f20004007986 */ /* 0x0001e2000c101524 */
[----:B------:R-:W-:Y:S05]  /*2a3e0*/  BRA `(.L_x_1563) ;  /* 0x0000012400107947 */ /* 0x000fea0003800000 */
.L_x_34:
[----:B------:R-:W2:Y:S01]  /*2a3f0*/  LDL.LU R4, [R1+0x800] ;  /* 0x0008000001047983 */ /* 0x000ea20000300800 */
[----:B------:R-:W-:-:S03]  /*2a400*/  ULDC.64 UR4, c[0x0][0x5c0] ;  /* 0x0001700000047ab9 */ /* 0x000fc60000000a00 */
[----:B------:R-:W3:Y:S04]  /*2a410*/  LDL.LU R5, [R1+0x804] ;  /* 0x0008040001057983 */ /* 0x000ee80000300800 */
[----:B------:R-:W4:Y:S04]  /*2a420*/  LDL.LU R14, [R1+0x808] ;  /* 0x00080800010e7983 */ /* 0x000f280000300800 */
[----:B------:R-:W5:Y:S04]  /*2a430*/  LDL.LU R235, [R1+0x894] ;  /* 0x0008940001eb7983 */ /* 0x000f680000300800 */
        /* <DEDUP_REMOVED lines=63> */
[----:B------:R-:W5:Y:S01]  /*2a830*/  LDL.LU R193, [R1+0x994] ;  /* 0x0009940001c17983 */ /* 0x000f620000300800 */
[----:B------:R-:W-:-:S03]  /*2a840*/  LEA R12, P1, R8, UR4, 0x1 ;  /* 0x00000004080c7c11 */ /* 0x000fc6000f8208ff */
[----:B------:R-:W5:Y:S04]  /*2a850*/  LDL.LU R192, [R1+0x998] ;  /* 0x0009980001c07983 */ /* 0x000f680000300800 */
[----:B------:R-:W5:Y:S04]  /*2a860*/  LDL.LU R194, [R1+0x99c] ;  /* 0x00099c0001c27983 */ /* 0x000f680000300800 */
[----:B------:R-:W5:Y:S04]  /*2a870*/  LDL.LU R195, [R1+0x9a0] ;  /* 0x0009a00001c37983 */ /* 0x000f680000300800 */
[----:B------:R-:W5:Y:S01]  /*2a880*/  LDL.LU R197, [R1+0x9a4] ;  /* 0x0009a40001c57983 */ /* 0x000f620000300800 */
[----:B------:R-:W-:-:S03]  /*2a890*/  LEA.HI.X R13, R8, UR5, R19, 0x1, P1 ;  /* 0x00000005080d7c11 */ /* 0x000fc600088f0c13 */
[----:B------:R-:W5:Y:S04]  /*2a8a0*/  LDL.LU R196, [R1+0x9a8] ;  /* 0x0009a80001c47983 */ /* 0x000f680000300800 */
[----:B------:R-:W5:Y:S04]  /*2a8b0*/  LDL.LU R198, [R1+0x9ac] ;  /* 0x0009ac0001c67983 */ /* 0x000f680000300800 */
[----:B------:R-:W5:Y:S01]  /*2a8c0*/  LDL.LU R199, [R1+0x9b0] ;  /* 0x0009b00001c77983 */ /* 0x000f620000300800 */
[----:B--2---:R-:W-:-:S03]  /*2a8d0*/  FMUL R4, R4, R2 ;  /* 0x0000000204047220 */ /* 0x004fc60000400000 */
[----:B------:R-:W2:Y:S01]  /*2a8e0*/  LDL.LU R201, [R1+0x9b4] ;  /* 0x0009b40001c97983 */ /* 0x000ea20000300800 */
[----:B------:R-:W-:Y:S02]  /*2a8f0*/  ISETP.GT.AND P1, PT, R0, 0x1, P0 ;  /* 0x000000010000780c */ /* 0x000fe40000724270 */
[----:B------:R-:W-:Y:S01]  /*2a900*/  F2FP.BF16.F32.PACK_AB R4, RZ, R4 ;  /* 0x00000004ff04723e */ /* 0x000fe200000010ff */
[----:B------:R-:W2:Y:S04]  /*2a910*/  LDL.LU R200, [R1+0x9b8] ;  /* 0x0009b80001c87983 */ /* 0x000ea80000300800 */
[----:B------:R-:W2:Y:S04]  /*2a920*/  LDL.LU R202, [R1+0x9bc] ;  /* 0x0009bc0001ca7983 */ /* 0x000ea80000300800 */
[----:B------:R-:W2:Y:S04]  /*2a930*/  LDL.LU R203, [R1+0x9c0] ;  /* 0x0009c00001cb7983 */ /* 0x000ea80000300800 */
[----:B------:R-:W2:Y:S04]  /*2a940*/  LDL.LU R205, [R1+0x9c4] ;  /* 0x0009c40001cd7983 */ /* 0x000ea80000300800 */
[----:B------:R-:W2:Y:S04]  /*2a950*/  LDL.LU R204, [R1+0x9c8] ;  /* 0x0009c80001cc7983 */ /* 0x000ea80000300800 */
[----:B------:R3:W-:Y:S04]  /*2a960*/  @P2 STG.E.U16 desc[UR36][R12.64], R4 ;  /* 0x000000040c002986 */ /* 0x0007e8000c101524 */
[----:B------:R-:W2:Y:S04]  /*2a970*/  LDL.LU R206, [R1+0x9cc] ;  /* 0x0009cc0001ce7983 */ /* 0x000ea80000300800 */
[----:B------:R-:W2:Y:S01]  /*2a980*/  LDL.LU R207, [R1+0x9d0] ;  /* 0x0009d00001cf7983 */ /* 0x000ea20000300800 */
[----:B---3--:R-:W-:-:S03]  /*2a990*/  FMUL R4, R5, R2 ;  /* 0x0000000205047220 */ /* 0x008fc60000400000 */
[----:B------:R-:W3:Y:S04]  /*2a9a0*/  LDL.LU R209, [R1+0x9d4] ;  /* 0x0009d40001d17983 */ /* 0x000ee80000300800 */
[----:B------:R-:W3:Y:S01]  /*2a9b0*/  LDL.LU R208, [R1+0x9d8] ;  /* 0x0009d80001d07983 */ /* 0x000ee20000300800 */
[----:B------:R-:W-:-:S03]  /*2a9c0*/  F2FP.BF16.F32.PACK_AB R4, RZ, R4 ;  /* 0x00000004ff04723e */ /* 0x000fc600000010ff */
[----:B------:R-:W3:Y:S04]  /*2a9d0*/  LDL.LU R210, [R1+0x9dc] ;  /* 0x0009dc0001d27983 */ /* 0x000ee80000300800 */
[----:B------:R-:W3:Y:S01]  /*2a9e0*/  LDL.LU R211, [R1+0x9e0] ;  /* 0x0009e00001d37983 */ /* 0x000ee20000300800 */
[----:B------:R-:W-:-:S03]  /*2a9f0*/  PRMT R6, R4, 0x7610, R6 ;  /* 0x0000761004067816 */ /* 0x000fc60000000006 */
[----:B------:R-:W3:Y:S01]  /*2aa00*/  LDL.LU R213, [R1+0x9e4] ;  /* 0x0009e40001d57983 */ /* 0x000ee20000300800 */
[----:B------:R-:W-:-:S03]  /*2aa10*/  @P1 IMAD.MOV.U32 R4, RZ, RZ, R12 ;  /* 0x000000ffff041224 */ /* 0x000fc600078e000c */
[----:B------:R-:W3:Y:S01]  /*2aa20*/  LDL.LU R212, [R1+0x9e8] ;  /* 0x0009e80001d47983 */ /* 0x000ee20000300800 */
[----:B------:R-:W-:-:S03]  /*2aa30*/  @P1 IMAD.MOV.U32 R5, RZ, RZ, R13 ;  /* 0x000000ffff051224 */ /* 0x000fc600078e000d */
[----:B------:R-:W3:Y:S04]  /*2aa40*/  LDL.LU R214, [R1+0x9ec] ;  /* 0x0009ec0001d67983 */ /* 0x000ee80000300800 */
[----:B------:R-:W3:Y:S04]  /*2aa50*/  LDL.LU R215, [R1+0x9f0] ;  /* 0x0009f00001d77983 */ /* 0x000ee80000300800 */
[----:B------:R-:W3:Y:S04]  /*2aa60*/  LDL.LU R217, [R1+0x9f4] ;  /* 0x0009f40001d97983 */ /* 0x000ee80000300800 */
[----:B------:R-:W3:Y:S04]  /*2aa70*/  LDL.LU R216, [R1+0x9f8] ;  /* 0x0009f80001d87983 */ /* 0x000ee80000300800 */
[----:B------:R-:W3:Y:S04]  /*2aa80*/  LDL.LU R218, [R1+0x9fc] ;  /* 0x0009fc0001da7983 */ /* 0x000ee80000300800 */
[----:B------:R-:W3:Y:S04]  /*2aa90*/  LDL.LU R8, [R1+0x888] ;  /* 0x0008880001087983 */ /* 0x000ee80000300800 */
[----:B------:R-:W3:Y:S04]  /*2aaa0*/  LDL.LU R9, [R1+0x88c] ;  /* 0x00088c0001097983 */ /* 0x000ee80000300800 */
[----:B------:R-:W3:Y:S04]  /*2aab0*/  LDL.LU R19, [R1+0x890] ;  /* 0x0008900001137983 */ /* 0x000ee80000300800 */
[----:B------:R0:W-:Y:S04]  /*2aac0*/  @P1 STG.E.U16 desc[UR36][R4.64+0x2], R6 ;  /* 0x0000020604001986 */ /* 0x0001e8000c101524 */
[----:B0-----:R-:W5:Y:S01]  /*2aad0*/  LDL.LU R5, [R1+0x80c] ;  /* 0x00080c0001057983 */ /* 0x001f620000300800 */
[----:B------:R-:W-:Y:S01]  /*2aae0*/  ISETP.GT.AND P5, PT, R3, 0x8, PT ;  /* 0x000000080300780c */ /* 0x000fe20003fa4270 */
[----:B------:R-:W-:Y:S01]  /*2aaf0*/  USHF.L.U32 UR5, UR8, 0x4, URZ ;  /* 0x0000000408057899 */ /* 0x000fe2000800063f */
[----:B----4-:R-:W-:Y:S01]  /*2ab00*/  FMUL R4, R14, R2 ;  /* 0x000000020e047220 */ /* 0x010fe20000400000 */
[----:B------:R-:W-:Y:S01]  /*2ab10*/  USHF.L.U64.HI UR4, UR8, 0x4, UR9 ;  /* 0x0000000408047899 */ /* 0x000fe20008010209 */
[----:B------:R-:W-:-:S03]  /*2ab20*/  ISETP.GT.AND P1, PT, R0, RZ, P5 ;  /* 0x000000ff0000720c */ /* 0x000fc60002f24270 */
[----:B------:R-:W-:Y:S02]  /*2ab30*/  IADD3 R14, P2, R12, UR5, RZ ;  /* 0x000000050c0e7c10 */ /* 0x000fe4000ff5e0ff */
[----:B------:R-:W-:Y:S02]  /*2ab40*/  F2FP.BF16.F32.PACK_AB R4, RZ, R4 ;  /* 0x00000004ff04723e */ /* 0x000fe400000010ff */
[----:B------:R-:W-:-:S06]  /*2ab50*/  IADD3.X R15, R13, UR4, RZ, P2, !PT ;  /* 0x000000040d0f7c10 */ /* 0x000fcc00097fe4ff */
[----:B------:R5:W-:Y:S01]  /*2ab60*/  @P1 STG.E.U16 desc[UR36][R14.64], R4 ;  /* 0x000000040e001986 */ /* 0x000be2000c101524 */
[----:B------:R-:W-:Y:S01]  /*2ab70*/  ISETP.GT.AND P1, PT, R0, 0x1, P5 ;  /* 0x000000010000780c */ /* 0x000fe20002f24270 */
[----:B-----5:R-:W-:-:S12]  /*2ab80*/  FMUL R4, R5, R2 ;  /* 0x0000000205047220 */ /* 0x020fd80000400000 */
[----:B------:R-:W-:Y:S01]  /*2ab90*/  @P1 IMAD.MOV.U32 R5, RZ, RZ, R15 ;  /* 0x000000ffff051224 */ /* 0x000fe200078e000f */
[----:B------:R-:W-:-:S04]  /*2aba0*/  F2FP.BF16.F32.PACK_AB R4, RZ, R4 ;  /* 0x00000004ff04723e */ /* 0x000fc800000010ff */
[----:B------:R-:W-:Y:S01]  /*2abb0*/  PRMT R6, R4, 0x7610, R6 ;  /* 0x0000761004067816 */ /* 0x000fe20000000006 */
[----:B------:R-:W-:-:S05]  /*2abc0*/  @P1 IMAD.MOV.U32 R4, RZ, RZ, R14 ;  /* 0x000000ffff041224 */ /* 0x000fca00078e000e */
[----:B------:R0:W-:Y:S04]  /*2abd0*/  @P1 STG.E.U16 desc[UR36][R4.64+0x2], R6 ;  /* 0x0000020604001986 */ /* 0x0001e8000c101524 */
[----:B0-----:R-:W4:Y:S01]  /*2abe0*/  LDL.LU R5, [R1+0x810] ;  /* 0x0008100001057983 */ /* 0x001f220000300800 */
[----:B------:R-:W-:Y:S01]  /*2abf0*/  ISETP.GT.AND P1, PT, R0, 0x8, P0 ;  /* 0x000000080000780c */ /* 0x000fe20000724270 */
[----:B----4-:R-:W-:-:S12]  /*2ac00*/  FMUL R4, R5, R2 ;  /* 0x0000000205047220 */ /* 0x010fd80000400000 */
        /* <DEDUP_REMOVED lines=230> */
[C---:B------:R-:W-:Y:S01]  /*2ba70*/  ISETP.GT.AND P1, PT, R0.reuse, 0x41, P0 ;  /* 0x000000410000780c */ /* 0x040fe20000724270 */
[-C--:B------:R-:W-:Y:S01]  /*2ba80*/  FMUL R7, R7, R2.reuse ;  /* 0x0000000207077220 */ /* 0x080fe20000400000 */
[C---:B------:R-:W-:Y:S01]  /*2ba90*/  ISETP.GT.AND P2, PT, R0.reuse, 0x58, P5 ;  /* 0x000000580000780c */ /* 0x040fe20002f44270 */
[-C--:B------:R-:W-:Y:S01]  /*2baa0*/  FMUL R17, R17, R2.reuse ;  /* 0x0000000211117220 */ /* 0x080fe20000400000 */
[----:B------:R-:W-:Y:S01]  /*2bab0*/  ISETP.GT.AND P3, PT, R0, 0x59, P5 ;  /* 0x000000590000780c */ /* 0x000fe20002f64270 */
[-C--:B------:R-:W-:Y:S01]  /*2bac0*/  FMUL R10, R10, R2.reuse ;  /* 0x000000020a0a7220 */ /* 0x080fe20000400000 */
[----:B------:R-:W-:Y:S01]  /*2bad0*/  ISETP.GT.AND P4, PT, R0, 0x61, P0 ;  /* 0x000000610000780c */ /* 0x000fe20000784270 */
[-C--:B------:R-:W-:Y:S01]  /*2bae0*/  FMUL R11, R11, R2.reuse ;  /* 0x000000020b0b7220 */ /* 0x080fe20000400000 */
[----:B------:R-:W-:Y:S01]  /*2baf0*/  F2FP.BF16.F32.PACK_AB R7, RZ, R7 ;  /* 0x00000007ff07723e */ /* 0x000fe200000010ff */
[-C--:B------:R-:W-:Y:S01]  /*2bb00*/  FMUL R18, R18, R2.reuse ;  /* 0x0000000212127220 */ /* 0x080fe20000400000 */
        /* <DEDUP_REMOVED lines=51> */
[-C--:B--2---:R-:W-:Y:S01]  /*2be40*/  FMUL R201, R201, R2.reuse ;  /* 0x00000002c9c97220 */ /* 0x084fe20000400000 */
[-C--:B------:R-:W-:Y:S01]  /*2be50*/  FMUL R199, R199, R2.reuse ;  /* 0x00000002c7c77220 */ /* 0x080fe20000400000 */
[-C--:B------:R-:W-:Y:S01]  /*2be60*/  FMUL R200, R200, R2.reuse ;  /* 0x00000002c8c87220 */ /* 0x080fe20000400000 */
[-C--:B------:R-:W-:Y:S01]  /*2be70*/  FMUL R202, R202, R2.reuse ;  /* 0x00000002caca7220 */ /* 0x080fe20000400000 */
[-C--:B------:R-:W-:Y:S01]  /*2be80*/  FMUL R205, R205, R2.reuse ;  /* 0x00000002cdcd7220 */ /* 0x080fe20000400000 */
[-C--:B------:R-:W-:Y:S01]  /*2be90*/  FMUL R203, R203, R2.reuse ;  /* 0x00000002cbcb7220 */ /* 0x080fe20000400000 */
[-C--:B------:R-:W-:Y:S01]  /*2bea0*/  FMUL R204, R204, R2.reuse ;  /* 0x00000002cccc7220 */ /* 0x080fe20000400000 */
[-C--:B------:R-:W-:Y:S01]  /*2beb0*/  FMUL R206, R206, R2.reuse ;  /* 0x00000002cece7220 */ /* 0x080fe20000400000 */
[-C--:B---3--:R-:W-:Y:S01]  /*2bec0*/  FMUL R209, R209, R2.reuse ;  /* 0x00000002d1d17220 */ /* 0x088fe20000400000 */
        /* <DEDUP_REMOVED lines=11> */
[----:B----4-:R-:W-:Y:S01]  /*2bf80*/  FMUL R4, R5, R2 ;  /* 0x0000000205047220 */ /* 0x010fe20000400000 */
[----:B------:R-:W-:-:S04]  /*2bf90*/  @P1 IMAD.MOV.U32 R5, RZ, RZ, R13 ;  /* 0x000000ffff051224 */ /* 0x000fc800078e000d */
[----:B------:R-:W-:-:S04]  /*2bfa0*/  F2FP.BF16.F32.PACK_AB R4, RZ, R4 ;  /* 0x00000004ff04723e */ /* 0x000fc800000010ff */
[----:B------:R-:W-:Y:S01]  /*2bfb0*/  PRMT R6, R4, 0x7610, R6 ;  /* 0x0000761004067816 */ /* 0x000fe20000000006 */
[----:B------:R-:W-:-:S05]  /*2bfc0*/  @P1 IMAD.MOV.U32 R4, RZ, RZ, R12 ;  /* 0x000000ffff041224 */ /* 0x000fca00078e000c */
[----:B------:R0:W-:Y:S01]  /*2bfd0*/  @P1 STG.E.U16 desc[UR36][R4.64+0x82], R6 ;  /* 0x0000820604001986 */ /* 0x0001e2000c101524 */
[----:B------:R-:W-:Y:S01]  /*2bfe0*/  ISETP.GT.AND P1, PT, R0, 0x40, P5 ;  /* 0x000000400000780c */ /* 0x000fe20002f24270 */
[-C--:B0-----:R-:W-:Y:S01]  /*2bff0*/  FMUL R4, R8, R2.reuse ;  /* 0x0000000208047220 */ /* 0x081fe20000400000 */
[----:B------:R-:W-:-:S11]  /*2c000*/  FMUL R8, R223, R2 ;  /* 0x00000002df087220 */ /* 0x000fd60000400000 */
[----:B------:R-:W-:Y:S01]  /*2c010*/  @P1 IMAD.MOV.U32 R5, RZ, RZ, R15 ;  /* 0x000000ffff051224 */ /* 0x000fe200078e000f */
        /* <DEDUP_REMOVED lines=21> */
[----:B0-----:R-:W-:-:S12]  /*2c170*/  FMUL R4, R235, R2 ;  /* 0x00000002eb047220 */ /* 0x001fd80000400000 */
[----:B------:R-:W-:Y:S01]  /*2c180*/  @P1 IMAD.MOV.U32 R5, RZ, RZ, R13 ;  /* 0x000000ffff051224 */ /* 0x000fe200078e000d */
[----:B------:R-:W2:Y:S01]  /*2c190*/  LDL.LU R235, [R1+0x7c4] ;  /* 0x0007c40001eb7983 */ /* 0x000ea20000300800 */
[----:B------:R-:W-:-:S04]  /*2c1a0*/  F2FP.BF16.F32.PACK_AB R4, RZ, R4 ;  /* 0x00000004ff04723e */ /* 0x000fc800000010ff */
[----:B------:R-:W-:Y:S01]  /*2c1b0*/  PRMT R6, R4, 0x7610, R6 ;  /* 0x0000761004067816 */ /* 0x000fe20000000006 */
[----:B------:R-:W-:-:S05]  /*2c1c0*/  @P1 IMAD.MOV.U32 R4, RZ, RZ, R12 ;  /* 0x000000ffff041224 */ /* 0x000fca00078e000c */
[----:B------:R0:W-:Y:S01]  /*2c1d0*/  @P1 STG.E.U16 desc[UR36][R4.64+0x92], R6 ;  /* 0x0000920604001986 */ /* 0x0001e2000c101524 */
[----:B------:R-:W-:Y:S01]  /*2c1e0*/  ISETP.GT.AND P1, PT, R0, 0x48, P5 ;  /* 0x000000480000780c */ /* 0x000fe20002f24270 */
[----:B0-----:R-:W-:-:S12]  /*2c1f0*/  FMUL R4, R234, R2 ;  /* 0x00000002ea047220 */ /* 0x001fd80000400000 */
[----:B------:R-:W-:Y:S01]  /*2c200*/  @P1 IMAD.MOV.U32 R5, RZ, RZ, R15 ;  /* 0x000000ffff051224 */ /* 0x000fe200078e000f */
[----:B------:R-:W3:Y:S01]  /*2c210*/  LDL.LU R234, [R1+0x7c8] ;  /* 0x0007c80001ea7983 */ /* 0x000ee20000300800 */
[----:B------:R-:W-:-:S04]  /*2c220*/  F2FP.BF16.F32.PACK_AB R4, RZ, R4 ;  /* 0x00000004ff04723e */ /* 0x000fc800000010ff */
[----:B------:R-:W-:Y:S01]  /*2c230*/  PRMT R6, R4, 0x7610, R6 ;  /* 0x0000761004067816 */ /* 0x000fe20000000006 */
[----:B------:R-:W-:-:S05]  /*2c240*/  @P1 IMAD.MOV.U32 R4, RZ, RZ, R14 ;  /* 0x000000ffff041224 */ /* 0x000fca00078e000e */
[----:B------:R0:W-:Y:S01]  /*2c250*/  @P1 STG.E.U16 desc[UR36][R4.64+0x90], R6 ;  /* 0x0000900604001986 */ /* 0x0001e2000c101524 */
[----:B------:R-:W-:Y:S01]  /*2c260*/  ISETP.GT.AND P1, PT, R0, 0x49, P5 ;  /* 0x000000490000780c */ /* 0x000fe20002f24270 */
[----:B0-----:R-:W-:-:S12]  /*2c270*/  FMUL R4, R233, R2 ;  /* 0x00000002e9047220 */ /* 0x001fd80000400000 */
[----:B------:R-:W-:Y:S01]  /*2c280*/  @P1 IMAD.MOV.U32 R5, RZ, RZ, R15 ;  /* 0x000000ffff051224 */ /* 0x000fe200078e000f */
[----:B------:R-:W4:Y:S01]  /*2c290*/  LDL.LU R233, [R1+0x7cc] ;  /* 0x0007cc0001e97983 */ /* 0x000f220000300800 */
[----:B------:R-:W-:-:S04]  /*2c2a0*/  F2FP.BF16.F32.PACK_AB R4, RZ, R4 ;  /* 0x00000004ff04723e */ /* 0x000fc800000010ff */
[----:B------:R-:W-:Y:S01]  /*2c2b0*/  PRMT R6, R4, 0x7610, R6 ;  /* 0x0000761004067816 */ /* 0x000fe20000000006 */
[----:B------:R-:W-:-:S05]  /*2c2c0*/  @P1 IMAD.MOV.U32 R4, RZ, RZ, R14 ;  /* 0x000000ffff041224 */ /* 0x000fca00078e000e */
[----:B------:R0:W-:Y:S01]  /*2c2d0*/  @P1 STG.E.U16 desc[UR36][R4.64+0x92], R6 ;  /* 0x0000920604001986 */ /* 0x0001e2000c101524 */
[----:B------:R-:W-:Y:S01]  /*2c2e0*/  ISETP.GT.AND P1, PT, R0, 0x50, P0 ;  /* 0x000000500000780c */ /* 0x000fe20000724270 */
[----:B0-----:R-:W-:-:S12]  /*2c2f0*/  FMUL R4, R232, R2 ;  /* 0x00000002e8047220 */ /* 0x001fd80000400000 */
[----:B------:R-:W-:Y:S01]  /*2c300*/  @P1 IMAD.MOV.U32 R5, RZ, RZ, R13 ;  /* 0x000000ffff051224 */ /* 0x000fe200078e000d */
[----:B------:R-:W5:Y:S01]  /*2c310*/  LDL.LU R232, [R1+0x7d0] ;  /* 0x0007d00001e87983 */ /* 0x000f620000300800 */
        /* <DEDUP_REMOVED lines=43> */
[----:B------:R0:W-:Y:S02]  /*2c5d0*/  @P1 STG.E.U16 desc[UR36][R4.64+0xb2], R6 ;  /* 0x0000b20604001986 */ /* 0x0001e4000c101524 */
[-C--:B0-----:R-:W-:Y:S01]  /*2c5e0*/  FMUL R5, R226, R2.reuse ;  /* 0x00000002e2057220 */ /* 0x081fe20000400000 */
[-C--:B------:R-:W-:Y:S01]  /*2c5f0*/  FMUL R4, R225, R2.reuse ;  /* 0x00000002e1047220 */ /* 0x080fe20000400000 */
[----:B------:R-:W-:Y:S01]  /*2c600*/  ISETP.GT.AND P1, PT, R0, 0x60, P0 ;  /* 0x000000600000780c */ /* 0x000fe20000724270 */
[----:B------:R-:W-:Y:S01]  /*2c610*/  FMUL R6, R224, R2 ;  /* 0x00000002e0067220 */ /* 0x000fe20000400000 */
[----:B------:R-:W5:Y:S01]  /*2c620*/  LDL.LU R226, [R1+0x7e8] ;  /* 0x0007e80001e27983 */ /* 0x000f620000300800 */
[----:B------:R-:W-:Y:S02]  /*2c630*/  F2FP.BF16.F32.PACK_AB R5, RZ, R5 ;  /* 0x00000005ff05723e */ /* 0x000fe400000010ff */
[----:B------:R-:W-:Y:S01]  /*2c640*/  F2FP.BF16.F32.PACK_AB R4, RZ, R4 ;  /* 0x00000004ff04723e */ /* 0x000fe200000010ff */
[----:B------:R-:W5:Y:S01]  /*2c650*/  LDL.LU R225, [R1+0x7ec] ;  /* 0x0007ec0001e17983 */ /* 0x000f620000300800 */
[----:B------:R-:W-:Y:S01]  /*2c660*/  PRMT R219, R5, 0x7610, R219 ;  /* 0x0000761005db7816 */ /* 0x000fe200000000db */
[----:B------:R-:W-:Y:S01]  /*2c670*/  @P2 IMAD.MOV.U32 R5, RZ, RZ, R15 ;  /* 0x000000ffff052224 */ /* 0x000fe200078e000f */
[----:B------:R-:W-:Y:S01]  /*2c680*/  PRMT R220, R4, 0x7610, R220 ;  /* 0x0000761004dc7816 */ /* 0x000fe200000000dc */
[--C-:B------:R-:W-:Y:S01]  /*2c690*/  @P2 IMAD.MOV.U32 R4, RZ, RZ, R14.reuse ;  /* 0x000000ffff042224 */ /* 0x100fe200078e000e */
[----:B------:R-:W-:Y:S01]  /*2c6a0*/  F2FP.BF16.F32.PACK_AB R6, RZ, R6 ;  /* 0x00000006ff06723e */ /* 0x000fe200000010ff */
[----:B------:R-:W5:Y:S04]  /*2c6b0*/  LDL.LU R224, [R1+0x7f0] ;  /* 0x0007f00001e07983 */ /* 0x000f680000300800 */
[----:B------:R0:W-:Y:S04]  /*2c6c0*/  @P2 STG.E.U16 desc[UR36][R4.64+0xb0], R219 ;  /* 0x0000b0db04002986 */ /* 0x0001e8000c101524 */
[----:B------:R-:W5:Y:S01]  /*2c6d0*/  LDL.LU R223, [R1+0x7f4] ;  /* 0x0007f40001df7983 */ /* 0x000f620000300800 */
[----:B0-----:R-:W-:-:S02]  /*2c6e0*/  @P3 IMAD.MOV.U32 R4, RZ, RZ, R14 ;  /* 0x000000ffff043224 */ /* 0x001fc400078e000e */
[----:B------:R-:W-:Y:S01]  /*2c6f0*/  @P3 IMAD.MOV.U32 R5, RZ, RZ, R15 ;  /* 0x000000ffff053224 */ /* 0x000fe200078e000f */
[C---:B------:R-:W-:Y:S01]  /*2c700*/  ISETP.GT.AND P2, PT, R0.reuse, 0x61, P5 ;  /* 0x000000610000780c */ /* 0x040fe20002f44270 */
[----:B------:R-:W5:Y:S04]  /*2c710*/  LDL.LU R222, [R1+0x7f8] ;  /* 0x0007f80001de7983 */ /* 0x000f680000300800 */
[----:B------:R0:W-:Y:S01]  /*2c720*/  @P3 STG.E.U16 desc[UR36][R4.64+0xb2], R220 ;  /* 0x0000b2dc04003986 */ /* 0x0001e2000c101524 */
[----:B------:R-:W-:-:S03]  /*2c730*/  ISETP.GT.AND P3, PT, R0, 0x60, P5 ;  /* 0x000000600000780c */ /* 0x000fc60002f64270 */
[----:B------:R-:W5:Y:S01]  /*2c740*/  LDL.LU R221, [R1+0x7fc] ;  /* 0x0007fc0001dd7983 */ /* 0x000f620000300800 */
[----:B0-----:R-:W-:Y:S01]  /*2c750*/  F2FP.BF16.F32.PACK_AB R4, RZ, R8 ;  /* 0x00000008ff04723e */ /* 0x001fe200000010ff */
[----:B------:R-:W-:Y:S02]  /*2c760*/  @P1 IMAD.MOV.U32 R5, RZ, RZ, R13 ;  /* 0x000000ffff051224 */ /* 0x000fe400078e000d */
[----:B------:R-:W3:Y:S01]  /*2c770*/  LDL.LU R220, [R1+0x7c0] ;  /* 0x0007c00001dc7983 */ /* 0x000ee20000300800 */
[----:B------:R-:W-:Y:S01]  /*2c780*/  PRMT R219, R4, 0x7610, R219 ;  /* 0x0000761004db7816 */ /* 0x000fe200000000db */
[----:B------:R-:W-:-:S05]  /*2c790*/  @P1 IMAD.MOV.U32 R4, RZ, RZ, R12 ;  /* 0x000000ffff041224 */ /* 0x000fca00078e000c */
[----:B------:R0:W-:Y:S01]  /*2c7a0*/  @P1 STG.E.U16 desc[UR36][R4.64+0xc0], R6 ;  /* 0x0000c00604001986 */ /* 0x0001e2000c101524 */
[----:B------:R-:W-:Y:S01]  /*2c7b0*/  PRMT R8, R7, 0x7610, R8 ;  /* 0x0000761007087816 */ /* 0x000fe20000000008 */
[----:B0-----:R-:W-:Y:S02]  /*2c7c0*/  @P4 IMAD.MOV.U32 R4, RZ, RZ, R12 ;  /* 0x000000ffff044224 */ /* 0x001fe400078e000c */
[----:B------:R-:W-:Y:S01]  /*2c7d0*/  @P4 IMAD.MOV.U32 R5, RZ, RZ, R13 ;  /* 0x000000ffff054224 */ /* 0x000fe200078e000d */
[----:B------:R-:W-:-:S04]  /*2c7e0*/  F2FP.BF16.F32.PACK_AB R6, RZ, R9 ;  /* 0x00000009ff06723e */ /* 0x000fc800000010ff */
[----:B------:R0:W-:Y:S01]  /*2c7f0*/  @P4 STG.E.U16 desc[UR36][R4.64+0xc2], R219 ;  /* 0x0000c2db04004986 */ /* 0x0001e2000c101524 */
[----:B------:R-:W-:Y:S02]  /*2c800*/  ISETP.GT.AND P1, PT, R0, 0x68, P0 ;  /* 0x000000680000780c */ /* 0x000fe40000724270 */
[----:B------:R-:W-:Y:S01]  /*2c810*/  PRMT R7, R6, 0x7610, R7 ;  /* 0x0000761006077816 */ /* 0x000fe20000000007 */
[----:B0-----:R-:W-:Y:S01]  /*2c820*/  @P3 IMAD.MOV.U32 R4, RZ, RZ, R14 ;  /* 0x000000ffff043224 */ /* 0x001fe200078e000e */
[----:B------:R-:W2:Y:S01]  /*2c830*/  LDL.LU R219, [R1+0x7bc] ;  /* 0x0007bc0001db7983 */ /* 0x000ea20000300800 */
[----:B------:R-:W-:-:S05]  /*2c840*/  @P3 IMAD.MOV.U32 R5, RZ, RZ, R15 ;  /* 0x000000ffff053224 */ /* 0x000fca00078e000f */
[----:B------:R0:W-:Y:S01]  /*2c850*/  @P3 STG.E.U16 desc[UR36][R4.64+0xc0], R8 ;  /* 0x0000c00804003986 */ /* 0x0001e2000c101524 */
[----:B------:R-:W-:Y:S01]  /*2c860*/  ISETP.GT.AND P4, PT, R0, 0x69, P0 ;  /* 0x000000690000780c */ /* 0x000fe20000784270 */
[----:B0-----:R-:W-:Y:S02]  /*2c870*/  @P2 IMAD.MOV.U32 R4, RZ, RZ, R14 ;  /* 0x000000ffff042224 */ /* 0x001fe400078e000e */
[----:B------:R-:W-:-:S05]  /*2c880*/  @P2 IMAD.MOV.U32 R5, RZ, RZ, R15 ;  /* 0x000000ffff052224 */ /* 0x000fca00078e000f */
[----:B------:R0:W-:Y:S01]  /*2c890*/  @P2 STG.E.U16 desc[UR36][R4.64+0xc2], R7 ;  /* 0x0000c20704002986 */ /* 0x0001e2000c101524 */
[C---:B------:R-:W-:Y:S02]  /*2c8a0*/  ISETP.GT.AND P3, PT, R0.reuse, 0x68, P5 ;  /* 0x000000680000780c */ /* 0x040fe40002f64270 */
[----:B------:R-:W-:Y:S02]  /*2c8b0*/  F2FP.BF16.F32.PACK_AB R6, RZ, R10 ;  /* 0x0000000aff06723e */ /* 0x000fe400000010ff */
[----:B0-----:R-:W-:Y:S01]  /*2c8c0*/  F2FP.BF16.F32.PACK_AB R4, RZ, R17 ;  /* 0x00000011ff04723e */ /* 0x001fe200000010ff */
[----:B------:R-:W-:Y:S01]  /*2c8d0*/  @P1 IMAD.MOV.U32 R5, RZ, RZ, R13 ;  /* 0x000000ffff051224 */ /* 0x000fe200078e000d */
[----:B------:R-:W-:Y:S01]  /*2c8e0*/  ISETP.GT.AND P2, PT, R0, 0x69, P5 ;  /* 0x000000690000780c */ /* 0x000fe20002f44270 */
[----:B------:R-:W4:Y:S01]  /*2c8f0*/  LDL.LU R10, [R1+0x600] ;  /* 0x00060000010a7983 */ /* 0x000f220000300800 */
[----:B------:R-:W-:Y:S01]  /*2c900*/  PRMT R9, R4, 0x7610, R9 ;  /* 0x0000761004097816 */ /* 0x000fe20000000009 */
[----:B------:R-:W-:Y:S01]  /*2c910*/  @P1 IMAD.MOV.U32 R4, RZ, RZ, R12 ;  /* 0x000000ffff041224 */ /* 0x000fe200078e000c */
[----:B------:R-:W-:Y:S01]  /*2c920*/  F2FP.BF16.F32.PACK_AB R7, RZ, R11 ;  /* 0x0000000bff07723e */ /* 0x000fe200000010ff */
[----:B------:R-:W5:Y:S04]  /*2c930*/  LDL.LU R17, [R1+0x614] ;  /* 0x0006140001117983 */ /* 0x000f680000300800 */
[----:B------:R0:W-:Y:S01]  /*2c940*/  @P1 STG.E.U16 desc[UR36][R4.64+0xd0], R6 ;  /* 0x0000d00604001986 */ /* 0x0001e2000c101524 */
[----:B------:R-:W-:Y:S01]  /*2c950*/  PRMT R8, R7, 0x7610, R8 ;  /* 0x0000761007087816 */ /* 0x000fe20000000008 */
[----:B0-----:R-:W-:-:S02]  /*2c960*/  @P4 IMAD.MOV.U32 R4, RZ, RZ, R12 ;  /* 0x000000ffff044224 */ /* 0x001fc400078e000c */
[----:B------:R-:W-:Y:S01]  /*2c970*/  @P4 IMAD.MOV.U32 R5, RZ, RZ, R13 ;  /* 0x000000ffff054224 */ /* 0x000fe200078e000d */
[----:B------:R-:W-:-:S04]  /*2c980*/  F2FP.BF16.F32.PACK_AB R6, RZ, R18 ;  /* 0x00000012ff06723e */ /* 0x000fc800000010ff */
[----:B------:R0:W-:Y:S01]  /*2c990*/  @P4 STG.E.U16 desc[UR36][R4.64+0xd2], R9 ;  /* 0x0000d20904004986 */ /* 0x0001e2000c101524 */
[----:B------:R-:W-:Y:S02]  /*2c9a0*/  ISETP.GT.AND P1, PT, R0, 0x70, P0 ;  /* 0x000000700000780c */ /* 0x000fe40000724270 */
[----:B------:R-:W-:Y:S01]  /*2c9b0*/  PRMT R7, R6, 0x7610, R7 ;  /* 0x0000761006077816 */ /* 0x000fe20000000007 */
[----:B0-----:R-:W-:Y:S02]  /*2c9c0*/  @P3 IMAD.MOV.U32 R4, RZ, RZ, R14 ;  /* 0x000000ffff043224 */ /* 0x001fe400078e000e */
        /* <DEDUP_REMOVED lines=11> */
[----:B------:R-:W3:Y:S01]  /*2ca80*/  LDL.LU R19, [R1+0x7b8] ;  /* 0x0007b80001137983 */ /* 0x000ee20000300800 */
[----:B------:R-:W-:Y:S01]  /*2ca90*/  PRMT R9, R4, 0x7610, R9 ;  /* 0x0000761004097816 */ /* 0x000fe20000000009 */
[----:B------:R-:W-:Y:S01]  /*2caa0*/  @P1 IMAD.MOV.U32 R4, RZ, RZ, R12 ;  /* 0x000000ffff041224 */ /* 0x000fe200078e000c */
[----:B------:R-:W-:-:S04]  /*2cab0*/  F2FP.BF16.F32.PACK_AB R7, RZ, R20 ;  /* 0x00000014ff07723e */ /* 0x000fc800000010ff */
        /* <DEDUP_REMOVED lines=20> */
[----:B------:R-:W2:Y:S01]  /*2cc00*/  LDL.LU R23, [R1+0x7b4] ;  /* 0x0007b40001177983 */ /* 0x000ea20000300800 */
[----:B------:R-:W-:Y:S01]  /*2cc10*/  PRMT R9, R4, 0x7610, R9 ;  /* 0x0000761004097816 */ /* 0x000fe20000000009 */
[----:B------:R-:W-:Y:S01]  /*2cc20*/  @P1 IMAD.MOV.U32 R4, RZ, RZ, R12 ;  /* 0x000000ffff041224 */ /* 0x000fe200078e000c */
[----:B------:R-:W-:Y:S01]  /*2cc30*/  F2FP.BF16.F32.PACK_AB R7, RZ, R152 ;  /* 0x00000098ff07723e */ /* 0x000fe200000010ff */
[----:B------:R-:W2:Y:S04]  /*2cc40*/  LDL.LU R153, [R1+0x7b0] ;  /* 0x0007b00001997983 */ /* 0x000ea80000300800 */
[----:B------:R0:W-:Y:S01]  /*2cc50*/  @P1 STG.E.U16 desc[UR36][R4.64+0xf0], R6 ;  /* 0x0000f00604001986 */ /* 0x0001e2000c101524 */
[----:B------:R-:W-:-:S03]  /*2cc60*/  PRMT R8, R7, 0x7610, R8 ;  /* 0x0000761007087816 */ /* 0x000fc60000000008 */
[----:B------:R-:W3:Y:S01]  /*2cc70*/  LDL.LU R152, [R1+0x7ac] ;  /* 0x0007ac0001987983 */ /* 0x000ee20000300800 */
[----:B0-----:R-:W-:Y:S02]  /*2cc80*/  @P4 IMAD.MOV.U32 R4, RZ, RZ, R12 ;  /* 0x000000ffff044224 */ /* 0x001fe400078e000c */
[----:B------:R-:W-:Y:S01]  /*2cc90*/  @P4 IMAD.MOV.U32 R5, RZ, RZ, R13 ;  /* 0x000000ffff054224 */ /* 0x000fe200078e000d */
[----:B------:R-:W-:Y:S02]  /*2cca0*/  F2FP.BF16.F32.PACK_AB R6, RZ, R154 ;  /* 0x0000009aff06723e */ /* 0x000fe400000010ff */
[----:B------:R-:W-:Y:S01]  /*2ccb0*/  ISETP.GT.AND P1, PT, R0, 0x80, P0 ;  /* 0x000000800000780c */ /* 0x000fe20000724270 */
[----:B------:R-:W2:Y:S04]  /*2ccc0*/  LDL.LU R154, [R1+0x7a8] ;  /* 0x0007a800019a7983 */ /* 0x000ea80000300800 */
[----:B------:R0:W-:Y:S01]  /*2ccd0*/  @P4 STG.E.U16 desc[UR36][R4.64+0xf2], R9 ;  /* 0x0000f20904004986 */ /* 0x0001e2000c101524 */
[----:B------:R-:W-:Y:S01]  /*2cce0*/  PRMT R7, R6, 0x7610, R7 ;  /* 0x0000761006077816 */ /* 0x000fe20000000007 */
[----:B0-----:R-:W-:-:S02]  /*2ccf0*/  @P3 IMAD.MOV.U32 R4, RZ, RZ, R14 ;  /* 0x000000ffff043224 */ /* 0x001fc400078e000e */
        /* <DEDUP_REMOVED lines=413> */
[----:B------:R-:W-:Y:S01]  /*2e6d0*/  ISETP.GT.AND P3, PT, R0, 0xf9, P5 ;  /* 0x000000f90000780c */ /* 0x000fe20002f64270 */
[----:B------:R-:W3:Y:S01]  /*2e6e0*/  LDL.LU R215, [R1+0x6b4] ;  /* 0x0006b40001d77983 */ /* 0x000ee20000300800 */
[----:B0-----:R-:W-:Y:S01]  /*2e6f0*/  F2FP.BF16.F32.PACK_AB R4, RZ, R217 ;  /* 0x000000d9ff04723e */ /* 0x001fe200000010ff */
[----:B------:R-:W-:Y:S01]  /*2e700*/  @P1 IMAD.MOV.U32 R5, RZ, RZ, R13 ;  /* 0x000000ffff051224 */ /* 0x000fe200078e000d */
[----:B------:R-:W-:Y:S01]  /*2e710*/  F2FP.BF16.F32.PACK_AB R7, RZ, R216 ;  /* 0x000000d8ff07723e */ /* 0x000fe200000010ff */
[----:B------:R-:W2:Y:S01]  /*2e720*/  LDL.LU R217, [R1+0x6b0] ;  /* 0x0006b00001d97983 */ /* 0x000ea20000300800 */
[----:B------:R-:W-:Y:S01]  /*2e730*/  PRMT R9, R4, 0x7610, R9 ;  /* 0x0000761004097816 */ /* 0x000fe20000000009 */
[----:B------:R-:W-:Y:S01]  /*2e740*/  @P1 IMAD.MOV.U32 R4, RZ, RZ, R12 ;  /* 0x000000ffff041224 */ /* 0x000fe200078e000c */
[----:B------:R-:W-:Y:S01]  /*2e750*/  PRMT R8, R7, 0x7610, R8 ;  /* 0x0000761007087816 */ /* 0x000fe20000000008 */
[----:B------:R-:W3:Y:S04]  /*2e760*/  LDL.LU R216, [R1+0x6ac] ;  /* 0x0006ac0001d87983 */ /* 0x000ee80000300800 */
[----:B------:R0:W-:Y:S02]  /*2e770*/  @P1 STG.E.U16 desc[UR36][R4.64+0x1f0], R6 ;  /* 0x0001f00604001986 */ /* 0x0001e4000c101524 */
[----:B0-----:R-:W-:-:S02]  /*2e780*/  @P4 IMAD.MOV.U32 R4, RZ, RZ, R12 ;  /* 0x000000ffff044224 */ /* 0x001fc400078e000c */
[----:B------:R-:W-:Y:S01]  /*2e790*/  @P4 IMAD.MOV.U32 R5, RZ, RZ, R13 ;  /* 0x000000ffff054224 */ /* 0x000fe200078e000d */
[----:B------:R-:W-:Y:S02]  /*2e7a0*/  F2FP.BF16.F32.PACK_AB R6, RZ, R218 ;  /* 0x000000daff06723e */ /* 0x000fe400000010ff */
[----:B------:R-:W2:Y:S04]  /*2e7b0*/  LDL.LU R218, [R1+0x6a8] ;  /* 0x0006a80001da7983 */ /* 0x000ea80000300800 */
[----:B------:R0:W-:Y:S01]  /*2e7c0*/  @P4 STG.E.U16 desc[UR36][R4.64+0x1f2], R9 ;  /* 0x0001f20904004986 */ /* 0x0001e2000c101524 */
[----:B------:R-:W-:Y:S01]  /*2e7d0*/  PRMT R7, R6, 0x7610, R7 ;  /* 0x0000761006077816 */ /* 0x000fe20000000007 */
[----:B----4-:R-:W-:Y:S01]  /*2e7e0*/  FMUL R6, R10, R2 ;  /* 0x000000020a067220 */ /* 0x010fe20000400000 */
[----:B0-----:R-:W-:-:S02]  /*2e7f0*/  @P2 IMAD.MOV.U32 R4, RZ, RZ, R14 ;  /* 0x000000ffff042224 */ /* 0x001fc400078e000e */
[----:B------:R-:W-:-:S05]  /*2e800*/  @P2 IMAD.MOV.U32 R5, RZ, RZ, R15 ;  /* 0x000000ffff052224 */ /* 0x000fca00078e000f */
[----:B------:R0:W-:Y:S02]  /*2e810*/  @P2 STG.E.U16 desc[UR36][R4.64+0x1f0], R8 ;  /* 0x0001f00804002986 */ /* 0x0001e4000c101524 */
[----:B0-----:R-:W-:Y:S02]  /*2e820*/  @P3 IMAD.MOV.U32 R4, RZ, RZ, R14 ;  /* 0x000000ffff043224 */ /* 0x001fe400078e000e */
[----:B------:R-:W4:Y:S01]  /*2e830*/  LDL.LU R8, [R1+0x60c] ;  /* 0x00060c0001087983 */ /* 0x000f220000300800 */
[----:B------:R-:W-:-:S05]  /*2e840*/  @P3 IMAD.MOV.U32 R5, RZ, RZ, R15 ;  /* 0x000000ffff053224 */ /* 0x000fca00078e000f */
[----:B------:R0:W-:Y:S04]  /*2e850*/  @P3 STG.E.U16 desc[UR36][R4.64+0x1f2], R7 ;  /* 0x0001f20704003986 */ /* 0x0001e8000c101524 */
[----:B0-----:R-:W3:Y:S01]  /*2e860*/  LDL.LU R5, [R1+0x604] ;  /* 0x0006040001057983 */ /* 0x001ee20000300800 */
[----:B------:R-:W-:-:S03]  /*2e870*/  F2FP.BF16.F32.PACK_AB R4, RZ, R6 ;  /* 0x00000006ff04723e */ /* 0x000fc600000010ff */
[----:B------:R-:W2:Y:S01]  /*2e880*/  LDL.LU R6, [R1+0x608] ;  /* 0x0006080001067983 */ /* 0x000ea20000300800 */
[----:B------:R-:W-:Y:S01]  /*2e890*/  ISETP.GT.AND P1, PT, R3, 0x80, PT ;  /* 0x000000800300780c */ /* 0x000fe20003f24270 */
[----:B------:R-:W-:-:S03]  /*2e8a0*/  USHF.L.U32 UR11, UR8, 0x8, URZ ;  /* 0x00000008080b7899 */ /* 0x000fc6000800063f */
[----:B------:R-:W-:Y:S01]  /*2e8b0*/  ISETP.GT.AND P2, PT, R0, RZ, P1 ;  /* 0x000000ff0000720c */ /* 0x000fe20000f44270 */
[----:B------:R-:W-:Y:S02]  /*2e8c0*/  USHF.L.U64.HI UR10, UR8, 0x8, UR9 ;  /* 0x00000008080a7899 */ /* 0x000fe40008010209 */
[----:B------:R-:W-:Y:S02]  /*2e8d0*/  IADD3 R10, P6, R12, UR11, RZ ;  /* 0x0000000b0c0a7c10 */ /* 0x000fe4000ffde0ff */
[----:B------:R-:W-:Y:S02]  /*2e8e0*/  ISETP.GT.AND P4, PT, R3, 0x88, PT ;  /* 0x000000880300780c */ /* 0x000fe40003f84270 */
[----:B------:R-:W-:Y:S02]  /*2e8f0*/  IADD3.X R11, R13, UR10, RZ, P6, !PT ;  /* 0x0000000a0d0b7c10 */ /* 0x000fe4000b7fe4ff */
[C---:B------:R-:W-:Y:S02]  /*2e900*/  ISETP.GT.AND P3, PT, R0.reuse, 0x1, P1 ;  /* 0x000000010000780c */ /* 0x040fe40000f64270 */
[----:B------:R-:W-:-:S02]  /*2e910*/  ISETP.GT.AND P6, PT, R0, RZ, P4 ;  /* 0x000000ff0000720c */ /* 0x000fc400027c4270 */
[----:B------:R0:W-:Y:S02]  /*2e920*/  @P2 STG.E.U16 desc[UR36][R10.64], R4 ;  /* 0x000000040a002986 */ /* 0x0001e4000c101524 */
[----:B0-----:R-:W-:Y:S01]  /*2e930*/  IADD3 R4, P2, R10, UR5, RZ ;  /* 0x000000050a047c10 */ /* 0x001fe2000ff5e0ff */
[-C--:B-----5:R-:W-:Y:S01]  /*2e940*/  FMUL R17, R17, R2.reuse ;  /* 0x0000000211117220 */ /* 0x0a0fe20000400000 */
[-C--:B---3--:R-:W-:Y:S01]  /*2e950*/  FMUL R5, R5, R2.reuse ;  /* 0x0000000205057220 */ /* 0x088fe20000400000 */
[----:B--2---:R-:W-:-:S04]  /*2e960*/  FMUL R6, R6, R2 ;  /* 0x0000000206067220 */ /* 0x004fc80000400000 */
[----:B------:R-:W-:Y:S02]  /*2e970*/  F2FP.BF16.F32.PACK_AB R5, RZ, R5 ;  /* 0x00000005ff05723e */ /* 0x000fe400000010ff */
[----:B------:R-:W-:Y:S02]  /*2e980*/  F2FP.BF16.F32.PACK_AB R6, RZ, R6 ;  /* 0x00000006ff06723e */ /* 0x000fe400000010ff */
[----:B------:R-:W-:Y:S02]  /*2e990*/  PRMT R7, R5, 0x7610, R7 ;  /* 0x0000761005077816 */ /* 0x000fe40000000007 */
[----:B------:R-:W-:Y:S02]  /*2e9a0*/  IADD3.X R5, R11, UR4, RZ, P2, !PT ;  /* 0x000000040b057c10 */ /* 0x000fe400097fe4ff */
[----:B------:R-:W-:Y:S01]  /*2e9b0*/  PRMT R9, R6, 0x7610, R9 ;  /* 0x0000761006097816 */ /* 0x000fe20000000009 */
[----:B----4-:R-:W-:Y:S01]  /*2e9c0*/  FMUL R6, R8, R2 ;  /* 0x0000000208067220 */ /* 0x010fe20000400000 */
[----:B------:R-:W-:Y:S01]  /*2e9d0*/  IMAD.U32 R8, RZ, RZ, UR5 ;  /* 0x00000005ff087e24 */ /* 0x000fe2000f8e00ff */
[----:B------:R0:W-:Y:S04]  /*2e9e0*/  @P3 STG.E.U16 desc[UR36][R10.64+0x2], R7 ;  /* 0x000002070a003986 */ /* 0x0001e8000c101524 */
[----:B------:R1:W-:Y:S01]  /*2e9f0*/  @P6 STG.E.U16 desc[UR36][R4.64], R9 ;  /* 0x0000000904006986 */ /* 0x0003e2000c101524 */
[----:B------:R-:W-:-:S02]  /*2ea00*/  IADD3 R8, P3, P6, R8, UR11, R12 ;  /* 0x0000000b08087c10 */ /* 0x000fc4000fe7e00c */
[----:B------:R-:W-:Y:S02]  /*2ea10*/  ISETP.GT.AND P2, PT, R0, 0x1, P4 ;  /* 0x000000010000780c */ /* 0x000fe40002744270 */
[----:B------:R-:W-:Y:S01]  /*2ea20*/  F2FP.BF16.F32.PACK_AB R6, RZ, R6 ;  /* 0x00000006ff06723e */ /* 0x000fe200000010ff */
[----:B0-----:R-:W2:Y:S01]  /*2ea30*/  LDL.LU R7, [R1+0x610] ;  /* 0x0006100001077983 */ /* 0x001ea20000300800 */
[----:B-1----:R-:W-:-:S05]  /*2ea40*/  IMAD.U32 R4, RZ, RZ, UR4 ;  /* 0x00000004ff047e24 */ /* 0x002fca000f8e00ff */
[----:B------:R-:W-:Y:S02]  /*2ea50*/  IADD3.X R9, R4, UR10, R13, P3, P6 ;  /* 0x0000000a04097c10 */ /* 0x000fe40009fec40d */
[----:B------:R-:W-:-:S04]  /*2ea60*/  IADD3 R4, P3, R10, UR5, RZ ;  /* 0x000000050a047c10 */ /* 0x000fc8000ff7e0ff */
[----:B------:R-:W-:Y:S02]  /*2ea70*/  IADD3.X R5, R11, UR4, RZ, P3, !PT ;  /* 0x000000040b057c10 */ /* 0x000fe40009ffe4ff */
[----:B------:R-:W-:Y:S02]  /*2ea80*/  ISETP.GT.AND P3, PT, R0, 0x9, P1 ;  /* 0x000000090000780c */ /* 0x000fe40000f64270 */
[----:B------:R-:W-:Y:S02]  /*2ea90*/  PRMT R18, R6, 0x7610, R18 ;  /* 0x0000761006127816 */ /* 0x000fe40000000012 */
[----:B------:R-:W-:-:S03]  /*2eaa0*/  F2FP.BF16.F32.PACK_AB R6, RZ, R17 ;  /* 0x00000011ff06723e */ /* 0x000fc600000010ff */
[----:B------:R0:W-:Y:S06]  /*2eab0*/  @P2 STG.E.U16 desc[UR36][R4.64+0x2], R18 ;  /* 0x0000021204002986 */ /* 0x0001ec000c101524 */
[----:B------:R1:W-:Y:S04]  /*2eac0*/  @P3 STG.E.U16 desc[UR36][R10.64+0x12], R6 ;  /* 0x000012060a003986 */ /* 0x0003e8000c101524 */
[----:B0-----:R-:W3:Y:S04]  /*2ead0*/  LDL.LU R4, [R1+0x618] ;  /* 0x0006180001047983 */ /* 0x001ee80000300800 */
[----:B------:R-:W4:Y:S04]  /*2eae0*/  LDL.LU R5, [R1+0x61c] ;  /* 0x00061c0001057983 */ /* 0x000f280000300800 */
[----:B------:R-:W5:Y:S04]  /*2eaf0*/  LDL.LU R18, [R1+0x6a4] ;  /* 0x0006a40001127983 */ /* 0x000f680000300800 */
[----:B-1----:R-:W5:Y:S01]  /*2eb00*/  LDL.LU R6, [R1+0x620] ;  /* 0x0006200001067983 */ /* 0x002f620000300800 */
[----:B------:R-:W-:-:S02]  /*2eb10*/  ISETP.GT.AND P6, PT, R0, 0x8, P1 ;  /* 0x000000080000780c */ /* 0x000fc40000fc4270 */
[C---:B------:R-:W-:Y:S02]  /*2eb20*/  ISETP.GT.AND P2, PT, R0.reuse, 0x8, P4 ;  /* 0x000000080000780c */ /* 0x040fe40002744270 */
[----:B------:R-:W-:Y:S01]  /*2eb30*/  ISETP.GT.AND P3, PT, R0, 0x10, P1 ;  /* 0x000000100000780c */ /* 0x000fe20000f64270 */
[----:B--2---:R-:W-:-:S05]  /*2eb40*/  FMUL R7, R7, R2 ;  /* 0x0000000207077220 */ /* 0x004fca0000400000 */
[----:B------:R-:W-:-:S05]  /*2eb50*/  F2FP.BF16.F32.PACK_AB R7, RZ, R7 ;  /* 0x00000007ff07723e */ /* 0x000fca00000010ff */
[----:B------:R0:W-:Y:S01]  /*2eb60*/  @P6 STG.E.U16 desc[UR36][R10.64+0x10], R7 ;  /* 0x000010070a006986 */ /* 0x0001e2000c101524 */
[----:B------:R-:W-:Y:S01]  /*2eb70*/  ISETP.GT.AND P6, PT, R0, 0x9, P4 ;  /* 0x000000090000780c */ /* 0x000fe200027c4270 */
[-C--:B---3--:R-:W-:Y:S01]  /*2eb80*/  FMUL R4, R4, R2.reuse ;  /* 0x0000000204047220 */ /* 0x088fe20000400000 */
[----:B----4-:R-:W-:-:S04]  /*2eb90*/  FMUL R5, R5, R2 ;  /* 0x0000000205057220 */ /* 0x010fc80000400000 */
[----:B------:R-:W-:Y:S01]  /*2eba0*/  F2FP.BF16.F32.PACK_AB R4, RZ, R4 ;  /* 0x00000004ff04723e */ /* 0x000fe200000010ff */
[----:B-----5:R-:W-:-:S03]  /*2ebb0*/  FMUL R6, R6, R2 ;  /* 0x0000000206067220 */ /* 0x020fc60000400000 */
[----:B0-----:R-:W-:Y:S02]  /*2ebc0*/  PRMT R7, R4, 0x7610, R7 ;  /* 0x0000761004077816 */ /* 0x001fe40000000007 */
[----:B------:R-:W-:Y:S02]  /*2ebd0*/  F2FP.BF16.F32.PACK_AB R5, RZ, R5 ;  /* 0x00000005ff05723e */ /* 0x000fe400000010ff */
[----:B------:R-:W-:Y:S02]  /*2ebe0*/  F2FP.BF16.F32.PACK_AB R4, RZ, R6 ;  /* 0x00000006ff04723e */ /* 0x000fe400000010ff */
[----:B------:R-:W-:Y:S01]  /*2ebf0*/  PRMT R17, R5, 0x7610, R17 ;  /* 0x0000761005117816 */ /* 0x000fe20000000011 */
[----:B------:R-:W-:Y:S01]  /*2ec00*/  @P6 IMAD.MOV.U32 R5, RZ, RZ, R9 ;  /* 0x000000ffff056224 */ /* 0x000fe200078e0009 */
[----:B------:R-:W-:Y:S01]  /*2ec10*/  PRMT R6, R4, 0x7610, R6 ;  /* 0x0000761004067816 */ /* 0x000fe20000000006 */
[----:B------:R-:W-:Y:S01]  /*2ec20*/  @P6 IMAD.MOV.U32 R4, RZ, RZ, R8 ;  /* 0x000000ffff046224 */ /* 0x000fe200078e0008 */
[----:B------:R-:W-:Y:S04]  /*2ec30*/  @P2 STG.E.U16 desc[UR36][R8.64+0x10], R7 ;  /* 0x0000100708002986 */ /* 0x000fe8000c101524 */
[----:B------:R0:W-:Y:S04]  /*2ec40*/  @P6 STG.E.U16 desc[UR36][R4.64+0x12], R17 ;  /* 0x0000121104006986 */ /* 0x0001e8000c101524 */
[----:B------:R1:W-:Y:S04]  /*2ec50*/  @P3 STG.E.U16 desc[UR36][R10.64+0x20], R6 ;  /* 0x000020060a003986 */ /* 0x0003e8000c101524 */
[----:B0-----:R-:W2:Y:S04]  /*2ec60*/  LDL.LU R4, [R1+0x624] ;  /* 0x0006240001047983 */ /* 0x001ea80000300800 */
[----:B------:R-:W3:Y:S04]  /*2ec70*/  LDL.LU R5, [R1+0x628] ;  /* 0x0006280001057983 */ /* 0x000ee80000300800 */
[----:B-1----:R-:W4:Y:S01]  /*2ec80*/  LDL.LU R6, [R1+0x62c] ;  /* 0x00062c0001067983 */ /* 0x002f220000300800 */
[----:B------:R-:W-:-:S02]  /*2ec90*/  ISETP.GT.AND P2, PT, R0, 0x11, P1 ;  /* 0x000000110000780c */ /* 0x000fc40000f44270 */
[C---:B------:R-:W-:Y:S02]  /*2eca0*/  ISETP.GT.AND P6, PT, R0.reuse, 0x10, P4 ;  /* 0x000000100000780c */ /* 0x040fe400027c4270 */
[----:B------:R-:W-:Y:S01]  /*2ecb0*/  ISETP.GT.AND P3, PT, R0, 0x11, P4 ;  /* 0x000000110000780c */ /* 0x000fe20002764270 */
[-C--:B--2---:R-:W-:Y:S01]  /*2ecc0*/  FMUL R4, R4, R2.reuse ;  /* 0x0000000204047220 */ /* 0x084fe20000400000 */
[----:B---3--:R-:W-:-:S04]  /*2ecd0*/  FMUL R5, R5, R2 ;  /* 0x0000000205057220 */ /* 0x008fc80000400000 */
[----:B------:R-:W-:Y:S01]  /*2ece0*/  F2FP.BF16.F32.PACK_AB R4, RZ, R4 ;  /* 0x00000004ff04723e */ /* 0x000fe200000010ff */
[----:B----4-:R-:W-:-:S03]  /*2ecf0*/  FMUL R6, R6, R2 ;  /* 0x0000000206067220 */ /* 0x010fc60000400000 */
[----:B------:R-:W-:Y:S02]  /*2ed00*/  PRMT R7, R4, 0x7610, R7 ;  /* 0x0000761004077816 */ /* 0x000fe40000000007 */
[----:B------:R-:W-:Y:S02]  /*2ed10*/  F2FP.BF16.F32.PACK_AB R5, RZ, R5 ;  /* 0x00000005ff05723e */ /* 0x000fe400000010ff */
[----:B------:R-:W-:Y:S01]  /*2ed20*/  F2FP.BF16.F32.PACK_AB R4, RZ, R6 ;  /* 0x00000006ff04723e */ /* 0x000fe200000010ff */
[----:B------:R0:W-:Y:S01]  /*2ed30*/  @P2 STG.E.U16 desc[UR36][R10.64+0x22], R7 ;  /* 0x000022070a002986 */ /* 0x0001e2000c101524 */
[----:B------:R-:W-:Y:S01]  /*2ed40*/  PRMT R17, R5, 0x7610, R17 ;  /* 0x0000761005117816 */ /* 0x000fe20000000011 */
[----:B------:R-:W-:Y:S02]  /*2ed50*/  @P6 IMAD.MOV.U32 R5, RZ, RZ, R9 ;  /* 0x000000ffff056224 */ /* 0x000fe400078e0009 */
[----:B------:R-:W2:Y:S01]  /*2ed60*/  LDL.LU R6, [R1+0x630] ;  /* 0x0006300001067983 */ /* 0x000ea20000300800 */
[----:B0-----:R-:W-:Y:S01]  /*2ed70*/  PRMT R7, R4, 0x7610, R7 ;  /* 0x0000761004077816 */ /* 0x001fe20000000007 */
[----:B------:R-:W-:-:S05]  /*2ed80*/  @P6 IMAD.MOV.U32 R4, RZ, RZ, R8 ;  /* 0x000000ffff046224 */ /* 0x000fca00078e0008 */
[----:B------:R0:W-:Y:S02]  /*2ed90*/  @P6 STG.E.U16 desc[UR36][R4.64+0x20], R17 ;  /* 0x0000201104006986 */ /* 0x0001e4000c101524 */
[----:B0-----:R-:W-:Y:S02]  /*2eda0*/  @P3 IMAD.MOV.U32 R4, RZ, RZ, R8 ;  /* 0x000000ffff043224 */ /* 0x001fe400078e0008 */
[----:B------:R-:W-:-:S05]  /*2edb0*/  @P3 IMAD.MOV.U32 R5, RZ, RZ, R9 ;  /* 0x000000ffff053224 */ /* 0x000fca00078e0009 */
[----:B------:R0:W-:Y:S04]  /*2edc0*/  @P3 STG.E.U16 desc[UR36][R4.64+0x22], R7 ;  /* 0x0000220704003986 */ /* 0x0001e8000c101524 */
[----:B0-----:R-:W3:Y:S04]  /*2edd0*/  LDL.LU R5, [R1+0x634] ;  /* 0x0006340001057983 */ /* 0x001ee80000300800 */
[----:B------:R-:W4:Y:S01]  /*2ede0*/  LDL.LU R4, [R1+0x638] ;  /* 0x0006380001047983 */ /* 0x000f220000300800 */
[C---:B------:R-:W-:Y:S02]  /*2edf0*/  ISETP.GT.AND P2, PT, R0.reuse, 0x18, P1 ;  /* 0x000000180000780c */ /* 0x040fe40000f44270 */
[----:B------:R-:W-:-:S02]  /*2ee00*/  ISETP.GT.AND P3, PT, R0, 0x19, P1 ;  /* 0x000000190000780c */ /* 0x000fc40000f64270 */
[----:B------:R-:W-:Y:S01]  /*2ee10*/  ISETP.GT.AND P6, PT, R0, 0x18, P4 ;  /* 0x000000180000780c */ /* 0x000fe200027c4270 */
[----:B--2---:R-:W-:-:S05]  /*2ee20*/  FMUL R6, R6, R2 ;  /* 0x0000000206067220 */ /* 0x004fca0000400000 */
[----:B------:R-:W-:-:S04]  /*2ee30*/  F2FP.BF16.F32.PACK_AB R6, RZ, R6 ;  /* 0x00000006ff06723e */ /* 0x000fc800000010ff */
[----:B------:R-:W-:Y:S02]  /*2ee40*/  PRMT R7, R6, 0x7610, R7 ;  /* 0x0000761006077816 */ /* 0x000fe40000000007 */
[----:B------:R-:W2:Y:S04]  /*2ee50*/  LDL.LU R6, [R1+0x63c] ;  /* 0x00063c0001067983 */ /* 0x000ea80000300800 */
[----:B------:R0:W-:Y:S01]  /*2ee60*/  @P2 STG.E.U16 desc[UR36][R10.64+0x30], R7 ;  /* 0x000030070a002986 */ /* 0x0001e2000c101524 */
[-C--:B---3--:R-:W-:Y:S01]  /*2ee70*/  FMUL R5, R5, R2.reuse ;  /* 0x0000000205057220 */ /* 0x088fe20000400000 */
[----:B----4-:R-:W-:-:S04]  /*2ee80*/  FMUL R4, R4, R2 ;  /* 0x0000000204047220 */ /* 0x010fc80000400000 */
[----:B------:R-:W-:Y:S02]  /*2ee90*/  F2FP.BF16.F32.PACK_AB R5, RZ, R5 ;  /* 0x00000005ff05723e */ /* 0x000fe400000010ff */
[----:B------:R-:W-:-:S03]  /*2eea0*/  F2FP.BF16.F32.PACK_AB R4, RZ, R4 ;  /* 0x00000004ff04723e */ /* 0x000fc600000010ff */
[----:B------:R1:W-:Y:S01]  /*2eeb0*/  @P3 STG.E.U16 desc[UR36][R10.64+0x32], R5 ;  /* 0x000032050a003986 */ /* 0x0003e2000c101524 */
[----:B0-----:R-:W-:Y:S01]  /*2eec0*/  PRMT R7, R4, 0x7610, R7 ;  /* 0x0000761004077816 */ /* 0x001fe20000000007 */
[----:B------:R-:W-:Y:S02]  /*2eed0*/  @P6 IMAD.MOV.U32 R4, RZ, RZ, R8 ;  /* 0x000000ffff046224 */ /* 0x000fe400078e0008 */
[----:B-1----:R-:W-:-:S05]  /*2eee0*/  @P6 IMAD.MOV.U32 R5, RZ, RZ, R9 ;  /* 0x000000ffff056224 */ /* 0x002fca00078e0009 */
[----:B------:R0:W-:Y:S04]  /*2eef0*/  @P6 STG.E.U16 desc[UR36][R4.64+0x30], R7 ;  /* 0x0000300704006986 */ /* 0x0001e8000c101524 */
[----:B0-----:R-:W3:Y:S04]  /*2ef00*/  LDL.LU R4, [R1+0x640] ;  /* 0x0006400001047983 */ /* 0x001ee80000300800 */
[----:B------:R-:W4:Y:S01]  /*2ef10*/  LDL.LU R5, [R1+0x644] ;  /* 0x0006440001057983 */ /* 0x000f220000300800 */
[----:B------:R-:W-:Y:S01]  /*2ef20*/  ISETP.GT.AND P2, PT, R0, 0x19, P4 ;  /* 0x000000190000780c */ /* 0x000fe20002744270 */
[----:B--2---:R-:W-:-:S05]  /*2ef30*/  FMUL R6, R6, R2 ;  /* 0x0000000206067220 */ /* 0x004fca0000400000 */
[----:B------:R-:W-:-:S04]  /*2ef40*/  F2FP.BF16.F32.PACK_AB R6, RZ, R6 ;  /* 0x00000006ff06723e */ /* 0x000fc800000010ff */
[----:B------:R-:W-:Y:S01]  /*2ef50*/  PRMT R17, R6, 0x7610, R17 ;  /* 0x0000761006117816 */ /* 0x000fe20000000011 */
[-C--:B---3--:R-:W-:Y:S01]  /*2ef60*/  FMUL R7, R4, R2.reuse ;  /* 0x0000000204077220 */ /* 0x088fe20000400000 */
[----:B----4-:R-:W-:Y:S01]  /*2ef70*/  FMUL R4, R5, R2 ;  /* 0x0000000205047220 */ /* 0x010fe20000400000 */
[----:B------:R-:W-:-:S04]  /*2ef80*/  @P2 IMAD.MOV.U32 R5, RZ, RZ, R9 ;  /* 0x000000ffff052224 */ /* 0x000fc800078e0009 */
[----:B------:R-:W-:Y:S01]  /*2ef90*/  F2FP.BF16.F32.PACK_AB R6, RZ, R4 ;  /* 0x00000004ff06723e */ /* 0x000fe200000010ff */
[----:B------:R-:W-:-:S05]  /*2efa0*/  @P2 IMAD.MOV.U32 R4, RZ, RZ, R8 ;  /* 0x000000ffff042224 */ /* 0x000fca00078e0008 */
[----:B------:R0:W-:Y:S04]  /*2efb0*/  @P2 STG.E.U16 desc[UR36][R4.64+0x32], R17 ;  /* 0x0000321104002986 */ /* 0x0001e8000c101524 */
[----:B0-----:R-:W2:Y:S04]  /*2efc0*/  LDL.LU R4, [R1+0x648] ;  /* 0x0006480001047983 */ /* 0x001ea80000300800 */
[----:B------:R-:W3:Y:S01]  /*2efd0*/  LDL.LU R5, [R1+0x650] ;  /* 0x0006500001057983 */ /* 0x000ee20000300800 */
[C---:B------:R-:W-:Y:S02]  /*2efe0*/  ISETP.GT.AND P3, PT, R0.reuse, 0x20, P1 ;  /* 0x000000200000780c */ /* 0x040fe40000f64270 */
[----:B------:R-:W-:-:S02]  /*2eff0*/  ISETP.GT.AND P6, PT, R0, 0x21, P1 ;  /* 0x000000210000780c */ /* 0x000fc40000fc4270 */
[----:B------:R-:W-:Y:S02]  /*2f000*/  ISETP.GT.AND P2, PT, R0, 0x20, P4 ;  /* 0x000000200000780c */ /* 0x000fe40002744270 */
[----:B------:R-:W-:-:S07]  /*2f010*/  F2FP.BF16.F32.PACK_AB R7, RZ, R7 ;  /* 0x00000007ff07723e */ /* 0x000fce00000010ff */
[----:B------:R0:W-:Y:S04]  /*2f020*/  @P3 STG.E.U16 desc[UR36][R10.64+0x40], R7 ;  /* 0x000040070a003986 */ /* 0x0001e8000c101524 */
[----:B------:R3:W-:Y:S04]  /*2f030*/  @P6 STG.E.U16 desc[UR36][R10.64+0x42], R6 ;  /* 0x000042060a006986 */ /* 0x0007e8000c101524 */
[----:B0-----:R-:W4:Y:S01]  /*2f040*/  LDL.LU R7, [R1+0x64c] ;  /* 0x00064c0001077983 */ /* 0x001f220000300800 */
[----:B--2---:R-:W-:-:S05]  /*2f050*/  FMUL R4, R4, R2 ;  /* 0x0000000204047220 */ /* 0x004fca0000400000 */
[----:B------:R-:W-:Y:S01]  /*2f060*/  F2FP.BF16.F32.PACK_AB R4, RZ, R4 ;  /* 0x00000004ff04723e */ /* 0x000fe200000010ff */
[----:B---3--:R-:W-:Y:S01]  /*2f070*/  FMUL R6, R5, R2 ;  /* 0x0000000205067220 */ /* 0x008fe20000400000 */
[----:B------:R-:W-:Y:S02]  /*2f080*/  @P2 IMAD.MOV.U32 R5, RZ, RZ, R9 ;  /* 0x000000ffff052224 */ /* 0x000fe400078e0009 */
[----:B------:R-:W-:Y:S01]  /*2f090*/  PRMT R17, R4, 0x7610, R17 ;  /* 0x0000761004117816 */ /* 0x000fe20000000011 */
[----:B------:R-:W-:-:S05]  /*2f0a0*/  @P2 IMAD.MOV.U32 R4, RZ, RZ, R8 ;  /* 0x000000ffff042224 */ /* 0x000fca00078e0008 */
[----:B------:R0:W-:Y:S04]  /*2f0b0*/  @P2 STG.E.U16 desc[UR36][R4.64+0x40], R17 ;  /* 0x0000401104002986 */ /* 0x0001e8000c101524 */
[----:B0-----:R-:W2:Y:S01]  /*2f0c0*/  LDL.LU R5, [R1+0x654] ;  /* 0x0006540001057983 */ /* 0x001ea20000300800 */
[C---:B------:R-:W-:Y:S01]  /*2f0d0*/  ISETP.GT.AND P3, PT, R0.reuse, 0x21, P4 ;  /* 0x000000210000780c */ /* 0x040fe20002764270 */
[----:B----4-:R-:W-:Y:S01]  /*2f0e0*/  FMUL R7, R7, R2 ;  /* 0x0000000207077220 */ /* 0x010fe20000400000 */
[----:B------:R-:W-:-:S04]  /*2f0f0*/  ISETP.GT.AND P6, PT, R0, 0x28, P1 ;  /* 0x000000280000780c */ /* 0x000fc80000fc4270 */
[----:B------:R-:W-:-:S04]  /*2f100*/  F2FP.BF16.F32.PACK_AB R7, RZ, R7 ;  /* 0x00000007ff07723e */ /* 0x000fc800000010ff */
[----:B------:R-:W-:-:S03]  /*2f110*/  PRMT R17, R7, 0x7610, R17 ;  /* 0x0000761007117816 */ /* 0x000fc60000000011 */
[----:B------:R-:W-:Y:S01]  /*2f120*/  @P3 IMAD.MOV.U32 R4, RZ, RZ, R8 ;  /* 0x000000ffff043224 */ /* 0x000fe200078e0008 */
[----:B------:R-:W-:Y:S01]  /*2f130*/  F2FP.BF16.F32.PACK_AB R6, RZ, R6 ;  /* 0x00000006ff06723e */ /* 0x000fe200000010ff */
[----:B--2---:R-:W-:Y:S01]  /*2f140*/  FMUL R7, R5, R2 ;  /* 0x0000000205077220 */ /* 0x004fe20000400000 */
[----:B------:R-:W-:-:S05]  /*2f150*/  @P3 IMAD.MOV.U32 R5, RZ, RZ, R9 ;  /* 0x000000ffff053224 */ /* 0x000fca00078e0009 */
[----:B------:R0:W-:Y:S04]  /*2f160*/  @P3 STG.E.U16 desc[UR36][R4.64+0x42], R17 ;  /* 0x0000421104003986 */ /* 0x0001e8000c101524 */
[----:B------:R1:W-:Y:S04]  /*2f170*/  @P6 STG.E.U16 desc[UR36][R10.64+0x50], R6 ;  /* 0x000050060a006986 */ /* 0x0003e8000c101524 */
[----:B0-----:R-:W2:Y:S04]  /*2f180*/  LDL.LU R5, [R1+0x658] ;  /* 0x0006580001057983 */ /* 0x001ea80000300800 */
[----:B-1----:R-:W3:Y:S01]  /*2f190*/  LDL.LU R6, [R1+0x65c] ;  /* 0x00065c0001067983 */ /* 0x002ee20000300800 */
[----:B------:R-:W-:-:S02]  /*2f1a0*/  ISETP.GT.AND P2, PT, R0, 0x29, P1 ;  /* 0x000000290000780c */ /* 0x000fc40000f44270 */
[C---:B------:R-:W-:Y:S02]  /*2f1b0*/  ISETP.GT.AND P3, PT, R0.reuse, 0x28, P4 ;  /* 0x000000280000780c */ /* 0x040fe40002764270 */
[----:B------:R-:W-:Y:S02]  /*2f1c0*/  F2FP.BF16.F32.PACK_AB R4, RZ, R7 ;  /* 0x00000007ff04723e */ /* 0x000fe400000010ff */
[----:B------:R-:W-:-:S07]  /*2f1d0*/  ISETP.GT.AND P6, PT, R0, 0x29, P4 ;  /* 0x000000290000780c */ /* 0x000fce00027c4270 */
[----:B------:R0:W-:Y:S01]  /*2f1e0*/  @P2 STG.E.U16 desc[UR36][R10.64+0x52], R4 ;  /* 0x000052040a002986 */ /* 0x0001e2000c101524 */
[-C--:B--2---:R-:W-:Y:S01]  /*2f1f0*/  FMUL R5, R5, R2.reuse ;  /* 0x0000000205057220 */ /* 0x084fe20000400000 */
[----:B---3--:R-:W-:-:S04]  /*2f200*/  FMUL R6, R6, R2 ;  /* 0x0000000206067220 */ /* 0x008fc80000400000 */
[----:B------:R-:W-:Y:S02]  /*2f210*/  F2FP.BF16.F32.PACK_AB R5, RZ, R5 ;  /* 0x00000005ff05723e */ /* 0x000fe400000010ff */
[----:B0-----:R-:W-:Y:S02]  /*2f220*/  F2FP.BF16.F32.PACK_AB R4, RZ, R6 ;  /* 0x00000006ff04723e */ /* 0x001fe400000010ff */
[----:B------:R-:W-:Y:S01]  /*2f230*/  PRMT R7, R5, 0x7610, R7 ;  /* 0x0000761005077816 */ /* 0x000fe20000000007 */
[----:B------:R-:W-:Y:S01]  /*2f240*/  @P3 IMAD.MOV.U32 R5, RZ, RZ, R9 ;  /* 0x000000ffff053224 */ /* 0x000fe200078e0009 */
[----:B------:R-:W-:Y:S01]  /*2f250*/  PRMT R17, R4, 0x7610, R17 ;  /* 0x0000761004117816 */ /* 0x000fe20000000011 */
[--C-:B------:R-:W-:Y:S01]  /*2f260*/  @P3 IMAD.MOV.U32 R4, RZ, RZ, R8.reuse ;  /* 0x000000ffff043224 */ /* 0x100fe200078e0008 */
[----:B------:R-:W2:Y:S04]  /*2f270*/  LDL.LU R6, [R1+0x660] ;  /* 0x0006600001067983 */ /* 0x000ea80000300800 */
[----:B------:R0:W-:Y:S02]  /*2f280*/  @P3 STG.E.U16 desc[UR36][R4.64+0x50], R7 ;  /* 0x0000500704003986 */ /* 0x0001e4000c101524 */
[----:B0-----:R-:W-:-:S02]  /*2f290*/  @P6 IMAD.MOV.U32 R4, RZ, RZ, R8 ;  /* 0x000000ffff046224 */ /* 0x001fc400078e0008 */
        /* <DEDUP_REMOVED lines=8> */
[----:B------:R-:W-:-:S05]  /*2f320*/  F2FP.BF16.F32.PACK_AB R6, RZ, R6 ;  /* 0x00000006ff06723e */ /* 0x000fca00000010ff */
[----:B------:R0:W-:Y:S04]  /*2f330*/  @P2 STG.E.U16 desc[UR36][R10.64+0x60], R6 ;  /* 0x000060060a002986 */ /* 0x0001e8000c101524 */
[----:B0-----:R-:W2:Y:S01]  /*2f340*/  LDL.LU R6, [R1+0x66c] ;  /* 0x00066c0001067983 */ /* 0x001ea20000300800 */
[-C--:B---3--:R-:W-:Y:S01]  /*2f350*/  FMUL R5, R5, R2.reuse ;  /* 0x0000000205057220 */ /* 0x088fe20000400000 */
[----:B----4-:R-:W-:-:S04]  /*2f360*/  FMUL R4, R4, R2 ;  /* 0x0000000204047220 */ /* 0x010fc80000400000 */
[----:B------:R-:W-:Y:S02]  /*2f370*/  F2FP.BF16.F32.PACK_AB R5, RZ, R5 ;  /* 0x00000005ff05723e */ /* 0x000fe400000010ff */
[----:B------:R-:W-:-:S03]  /*2f380*/  F2FP.BF16.F32.PACK_AB R4, RZ, R4 ;  /* 0x00000004ff04723e */ /* 0x000fc600000010ff */
[----:B------:R0:W-:Y:S01]  /*2f390*/  @P3 STG.E.U16 desc[UR36][R10.64+0x62], R5 ;  /* 0x000062050a003986 */ /* 0x0001e2000c101524 */
[----:B------:R-:W-:Y:S01]  /*2f3a0*/  PRMT R7, R4, 0x7610, R7 ;  /* 0x0000761004077816 */ /* 0x000fe20000000007 */
[----:B------:R-:W-:Y:S02]  /*2f3b0*/  @P6 IMAD.MOV.U32 R4, RZ, RZ, R8 ;  /* 0x000000ffff046224 */ /* 0x000fe400078e0008 */
[----:B0-----:R-:W-:-:S05]  /*2f3c0*/  @P6 IMAD.MOV.U32 R5, RZ, RZ, R9 ;  /* 0x000000ffff056224 */ /* 0x001fca00078e0009 */
[----:B------:R0:W-:Y:S04]  /*2f3d0*/  @P6 STG.E.U16 desc[UR36][R4.64+0x60], R7 ;  /* 0x0000600704006986 */ /* 0x0001e8000c101524 */
[----:B0-----:R-:W3:Y:S04]  /*2f3e0*/  LDL.LU R4, [R1+0x670] ;  /* 0x0006700001047983 */ /* 0x001ee80000300800 */
[----:B------:R-:W4:Y:S01]  /*2f3f0*/  LDL.LU R5, [R1+0x674] ;  /* 0x0006740001057983 */ /* 0x000f220000300800 */
[----:B------:R-:W-:Y:S01]  /*2f400*/  ISETP.GT.AND P2, PT, R0, 0x31, P4 ;  /* 0x000000310000780c */ /* 0x000fe20002744270 */
[----:B--2---:R-:W-:-:S05]  /*2f410*/  FMUL R6, R6, R2 ;  /* 0x0000000206067220 */ /* 0x004fca0000400000 */
[----:B------:R-:W-:-:S04]  /*2f420*/  F2FP.BF16.F32.PACK_AB R6, RZ, R6 ;  /* 0x00000006ff06723e */ /* 0x000fc800000010ff */
[----:B------:R-:W-:Y:S01]  /*2f430*/  PRMT R17, R6, 0x7610, R17 ;  /* 0x0000761006117816 */ /* 0x000fe20000000011 */
[-C--:B---3--:R-:W-:Y:S02]  /*2f440*/  FMUL R7, R4, R2.reuse ;  /* 0x0000000204077220 */ /* 0x088fe40000400000 */
[----:B------:R-:W-:Y:S02]  /*2f450*/  @P2 IMAD.MOV.U32 R4, RZ, RZ, R8 ;  /* 0x000000ffff042224 */ /* 0x000fe400078e0008 */
[----:B----4-:R-:W-:Y:S01]  /*2f460*/  FMUL R6, R5, R2 ;  /* 0x0000000205067220 */ /* 0x010fe20000400000 */
[----:B------:R-:W-:-:S05]  /*2f470*/  @P2 IMAD.MOV.U32 R5, RZ, RZ, R9 ;  /* 0x000000ffff052224 */ /* 0x000fca00078e0009 */
[----:B------:R0:W-:Y:S02]  /*2f480*/  @P2 STG.E.U16 desc[UR36][R4.64+0x62], R17 ;  /* 0x0000621104002986 */ /* 0x0001e4000c101524 */
[----:B0-----:R-:W-:Y:S02]  /*2f490*/  F2FP.BF16.F32.PACK_AB R4, RZ, R6 ;  /* 0x00000006ff04723e */ /* 0x001fe400000010ff */
[----:B------:R-:W2:Y:S01]  /*2f4a0*/  LDL.LU R6, [R1+0x678] ;  /* 0x0006780001067983 */ /* 0x000ea20000300800 */
[----:B------:R-:W-:-:S04]  /*2f4b0*/  F2FP.BF16.F32.PACK_AB R5, RZ, R7 ;  /* 0x00000007ff05723e */ /* 0x000fc800000010ff */
[----:B------:R-:W-:Y:S02]  /*2f4c0*/  PRMT R7, R5, 0x7610, R7 ;  /* 0x0000761005077816 */ /* 0x000fe40000000007 */
[----:B------:R-:W-:Y:S02]  /*2f4d0*/  PRMT R5, R4, 0x7610, R5 ;  /* 0x0000761004057816 */ /* 0x000fe40000000005 */
[----:B------:R-:W-:Y:S01]  /*2f4e0*/  ISETP.GT.AND P3, PT, R0, 0x38, P1 ;  /* 0x000000380000780c */ /* 0x000fe20000f64270 */
[----:B--2---:R-:W-:-:S05]  /*2f4f0*/  FMUL R6, R6, R2 ;  /* 0x0000000206067220 */ /* 0x004fca0000400000 */
[----:B------:R-:W-:Y:S02]  /*2f500*/  F2FP.BF16.F32.PACK_AB R4, RZ, R6 ;  /* 0x00000006ff04723e */ /* 0x000fe400000010ff */
[----:B------:R-:W2:Y:S01]  /*2f510*/  LDL.LU R6, [R1+0x67c] ;  /* 0x00067c0001067983 */ /* 0x000ea20000300800 */
[----:B------:R-:W-:-:S04]  /*2f520*/  ISETP.GT.AND P6, PT, R0, 0x39, P1 ;  /* 0x000000390000780c */ /* 0x000fc80000fc4270 */
[----:B------:R0:W-:Y:S01]  /*2f530*/  @P3 STG.E.U16 desc[UR36][R10.64+0x70], R7 ;  /* 0x000070070a003986 */ /* 0x0001e2000c101524 */
[----:B------:R-:W-:-:S03]  /*2f540*/  ISETP.GT.AND P2, PT, R0, 0x38, P4 ;  /* 0x000000380000780c */ /* 0x000fc60002744270 */
[----:B0-----:R-:W3:Y:S01]  /*2f550*/  LDL.LU R7, [R1+0x680] ;  /* 0x0006800001077983 */ /* 0x001ee20000300800 */
[----:B------:R-:W-:-:S09]  /*2f560*/  PRMT R17, R4, 0x7610, R17 ;  /* 0x0000761004117816 */ /* 0x000fd20000000011 */
[----:B------:R-:W-:Y:S01]  /*2f570*/  @P2 IMAD.MOV.U32 R4, RZ, RZ, R8 ;  /* 0x000000ffff042224 */ /* 0x000fe200078e0008 */
[----:B------:R0:W-:Y:S02]  /*2f580*/  @P6 STG.E.U16 desc[UR36][R10.64+0x72], R5 ;  /* 0x000072050a006986 */ /* 0x0001e4000c101524 */
[----:B0-----:R-:W-:-:S05]  /*2f590*/  @P2 IMAD.MOV.U32 R5, RZ, RZ, R9 ;  /* 0x000000ffff052224 */ /* 0x001fca00078e0009 */
[----:B------:R0:W-:Y:S01]  /*2f5a0*/  @P2 STG.E.U16 desc[UR36][R4.64+0x70], R17 ;  /* 0x0000701104002986 */ /* 0x0001e2000c101524 */
[----:B--2---:R-:W-:-:S05]  /*2f5b0*/  FMUL R6, R6, R2 ;  /* 0x0000000206067220 */ /* 0x004fca0000400000 */
[----:B0-----:R-:W-:Y:S02]  /*2f5c0*/  F2FP.BF16.F32.PACK_AB R5, RZ, R6 ;  /* 0x00000006ff05723e */ /* 0x001fe400000010ff */
[----:B------:R-:W2:Y:S01]  /*2f5d0*/  LDL.LU R6, [R1+0x684] ;  /* 0x0006840001067983 */ /* 0x000ea20000300800 */
[----:B------:R-:W-:Y:S01]  /*2f5e0*/  ISETP.GT.AND P3, PT, R0, 0x39, P4 ;  /* 0x000000390000780c */ /* 0x000fe20002764270 */
[----:B---3--:R-:W-:Y:S01]  /*2f5f0*/  FMUL R7, R7, R2 ;  /* 0x0000000207077220 */ /* 0x008fe20000400000 */
[----:B------:R-:W-:-:S04]  /*2f600*/  PRMT R17, R5, 0x7610, R17 ;  /* 0x0000761005117816 */ /* 0x000fc80000000011 */
[----:B------:R-:W-:-:S07]  /*2f610*/  F2FP.BF16.F32.PACK_AB R4, RZ, R7 ;  /* 0x00000007ff04723e */ /* 0x000fce00000010ff */
[----:B------:R-:W-:Y:S01]  /*2f620*/  @P3 IMAD.MOV.U32 R5, RZ, RZ, R9 ;  /* 0x000000ffff053224 */ /* 0x000fe200078e0009 */
[----:B------:R-:W-:Y:S01]  /*2f630*/  PRMT R7, R4, 0x7610, R7 ;  /* 0x0000761004077816 */ /* 0x000fe20000000007 */
[----:B------:R-:W-:Y:S01]  /*2f640*/  @P3 IMAD.MOV.U32 R4, RZ, RZ, R8 ;  /* 0x000000ffff043224 */ /* 0x000fe200078e0008 */
[----:B------:R-:W-:-:S04]  /*2f650*/  ISETP.GT.AND P2, PT, R0, 0x41, P1 ;  /* 0x000000410000780c */ /* 0x000fc80000f44270 */
[----:B------:R0:W-:Y:S04]  /*2f660*/  @P3 STG.E.U16 desc[UR36][R4.64+0x72], R17 ;  /* 0x0000721104003986 */ /* 0x0001e8000c101524 */
[----:B0-----:R-:W3:Y:S04]  /*2f670*/  LDL.LU R5, [R1+0x688] ;  /* 0x0006880001057983 */ /* 0x001ee80000300800 */
[----:B------:R-:W4:Y:S01]  /*2f680*/  LDL.LU R4, [R1+0x68c] ;  /* 0x00068c0001047983 */ /* 0x000f220000300800 */
[----:B--2---:R-:W-:-:S05]  /*2f690*/  FMUL R6, R6, R2 ;  /* 0x0000000206067220 */ /* 0x004fca0000400000 */
[----:B------:R-:W-:-:S05]  /*2f6a0*/  F2FP.BF16.F32.PACK_AB R6, RZ, R6 ;  /* 0x00000006ff06723e */ /* 0x000fca00000010ff */
[----:B------:R0:W-:Y:S04]  /*2f6b0*/  @P2 STG.E.U16 desc[UR36][R10.64+0x82], R6 ;  /* 0x000082060a002986 */ /* 0x0001e8000c101524 */
[----:B0-----:R-:W2:Y:S01]  /*2f6c0*/  LDL.LU R6, [R1+0x690] ;  /* 0x0006900001067983 */ /* 0x001ea20000300800 */
[C---:B------:R-:W-:Y:S02]  /*2f6d0*/  ISETP.GT.AND P6, PT, R0.reuse, 0x40, P1 ;  /* 0x000000400000780c */ /* 0x040fe40000fc4270 */
[----:B------:R-:W-:Y:S01]  /*2f6e0*/  ISETP.GT.AND P3, PT, R0, 0x40, P4 ;  /* 0x000000400000780c */ /* 0x000fe20002764270 */
[----:B---3--:R-:W-:-:S10]  /*2f6f0*/  FMUL R5, R5, R2 ;  /* 0x0000000205057220 */ /* 0x008fd40000400000 */
[----:B------:R0:W-:Y:S01]  /*2f700*/  @P6 STG.E.U16 desc[UR36][R10.64+0x80], R7 ;  /* 0x000080070a006986 */ /* 0x0001e2000c101524 */
[----:B----4-:R-:W-:Y:S01]  /*2f710*/  FMUL R4, R4, R2 ;  /* 0x0000000204047220 */ /* 0x010fe20000400000 */
[----:B------:R-:W-:Y:S02]  /*2f720*/  ISETP.GT.AND P6, PT, R0, 0x41, P4 ;  /* 0x000000410000780c */ /* 0x000fe400027c4270 */
[----:B------:R-:W-:Y:S02]  /*2f730*/  F2FP.BF16.F32.PACK_AB R5, RZ, R5 ;  /* 0x00000005ff05723e */ /* 0x000fe400000010ff */
[----:B------:R-:W-:Y:S02]  /*2f740*/  F2FP.BF16.F32.PACK_AB R4, RZ, R4 ;  /* 0x00000004ff04723e */ /* 0x000fe400000010ff */
[----:B0-----:R-:W-:Y:S01]  /*2f750*/  PRMT R7, R5, 0x7610, R7 ;  /* 0x0000761005077816 */ /* 0x001fe20000000007 */
[----:B------:R-:W-:Y:S01]  /*2f760*/  @P3 IMAD.MOV.U32 R5, RZ, RZ, R9 ;  /* 0x000000ffff053224 */ /* 0x000fe200078e0009 */
[----:B------:R-:W-:Y:S01]  /*2f770*/  PRMT R17, R4, 0x7610, R17 ;  /* 0x0000761004117816 */ /* 0x000fe20000000011 */
[----:B------:R-:W-:Y:S01]  /*2f780*/  @P3 IMAD.MOV.U32 R4, RZ, RZ, R8 ;  /* 0x000000ffff043224 */ /* 0x000fe200078e0008 */
[----:B------:R-:W-:-:S04]  /*2f790*/  ISETP.GT.AND P2, PT, R0, 0x48, P1 ;  /* 0x000000480000780c */ /* 0x000fc80000f44270 */
[----:B------:R0:W-:Y:S02]  /*2f7a0*/  @P3 STG.E.U16 desc[UR36][R4.64+0x80], R7 ;  /* 0x0000800704003986 */ /* 0x0001e4000c101524 */
[----:B0-----:R-:W-:Y:S02]  /*2f7b0*/  @P6 IMAD.MOV.U32 R4, RZ, RZ, R8 ;  /* 0x000000ffff046224 */ /* 0x001fe400078e0008 */
[----:B------:R-:W-:-:S05]  /*2f7c0*/  @P6 IMAD.MOV.U32 R5, RZ, RZ, R9 ;  /* 0x000000ffff056224 */ /* 0x000fca00078e0009 */
[----:B------:R0:W-:Y:S04]  /*2f7d0*/  @P6 STG.E.U16 desc[UR36][R4.64+0x82], R17 ;  /* 0x0000821104006986 */ /* 0x0001e8000c101524 */
[----:B0-----:R-:W3:Y:S04]  /*2f7e0*/  LDL.LU R4, [R1+0x694] ;  /* 0x0006940001047983 */ /* 0x001ee80000300800 */
[----:B------:R-:W4:Y:S01]  /*2f7f0*/  LDL.LU R5, [R1+0x698] ;  /* 0x0006980001057983 */ /* 0x000f220000300800 */
[----:B--2---:R-:W-:-:S05]  /*2f800*/  FMUL R6, R6, R2 ;  /* 0x0000000206067220 */ /* 0x004fca0000400000 */
[----:B------:R-:W-:-:S05]  /*2f810*/  F2FP.BF16.F32.PACK_AB R6, RZ, R6 ;  /* 0x00000006ff06723e */ /* 0x000fca00000010ff */
[----:B------:R0:W-:Y:S04]  /*2f820*/  @P2 STG.E.U16 desc[UR36][R10.64+0x90], R6 ;  /* 0x000090060a002986 */ /* 0x0001e8000c101524 */
[----:B0-----:R-:W2:Y:S01]  /*2f830*/  LDL.LU R6, [R1+0x69c] ;  /* 0x00069c0001067983 */ /* 0x001ea20000300800 */
[----:B---3--:R-:W-:-:S05]  /*2f840*/  FMUL R4, R4, R2 ;  /* 0x0000000204047220 */ /* 0x008fca0000400000 */
[----:B------:R-:W-:-:S04]  /*2f850*/  F2FP.BF16.F32.PACK_AB R4, RZ, R4 ;  /* 0x00000004ff04723e */ /* 0x000fc800000010ff */
[----:B------:R-:W-:Y:S01]  /*2f860*/  PRMT R7, R4, 0x7610, R7 ;  /* 0x0000761004077816 */ /* 0x000fe20000000007 */
[----:B--2---:R-:W-:-:S05]  /*2f870*/  FMUL R6, R6, R2 ;  /* 0x0000000206067220 */ /* 0x004fca0000400000 */
[----:B------:R-:W-:Y:S02]  /*2f880*/  F2FP.BF16.F32.PACK_AB R4, RZ, R6 ;  /* 0x00000006ff04723e */ /* 0x000fe400000010ff */
[----:B------:R-:W2:Y:S01]  /*2f890*/  LDL.LU R6, [R1+0x6a0] ;  /* 0x0006a00001067983 */ /* 0x000ea20000300800 */
[C---:B------:R-:W-:Y:S02]  /*2f8a0*/  ISETP.GT.AND P3, PT, R0.reuse, 0x49, P1 ;  /* 0x000000490000780c */ /* 0x040fe40000f64270 */
[C---:B------:R-:W-:Y:S01]  /*2f8b0*/  ISETP.GT.AND P6, PT, R0.reuse, 0x48, P4 ;  /* 0x000000480000780c */ /* 0x040fe200027c4270 */
[----:B----4-:R-:W-:Y:S01]  /*2f8c0*/  FMUL R5, R5, R2 ;  /* 0x0000000205057220 */ /* 0x010fe20000400000 */
[----:B------:R-:W-:-:S04]  /*2f8d0*/  ISETP.GT.AND P2, PT, R0, 0x49, P4 ;  /* 0x000000490000780c */ /* 0x000fc80002744270 */
[----:B------:R-:W-:-:S04]  /*2f8e0*/  F2FP.BF16.F32.PACK_AB R5, RZ, R5 ;  /* 0x00000005ff05723e */ /* 0x000fc800000010ff */
[----:B------:R-:W-:Y:S01]  /*2f8f0*/  PRMT R17, R5, 0x7610, R17 ;  /* 0x0000761005117816 */ /* 0x000fe20000000011 */
[----:B------:R0:W-:Y:S02]  /*2f900*/  @P3 STG.E.U16 desc[UR36][R10.64+0x92], R7 ;  /* 0x000092070a003986 */ /* 0x0001e4000c101524 */
[----:B------:R-:W-:Y:S01]  /*2f910*/  @P6 IMAD.MOV.U32 R5, RZ, RZ, R9 ;  /* 0x000000ffff056224 */ /* 0x000fe200078e0009 */
[----:B0-----:R-:W-:Y:S01]  /*2f920*/  PRMT R7, R4, 0x7610, R7 ;  /* 0x0000761004077816 */ /* 0x001fe20000000007 */
[----:B------:R-:W-:-:S05]  /*2f930*/  @P6 IMAD.MOV.U32 R4, RZ, RZ, R8 ;  /* 0x000000ffff046224 */ /* 0x000fca00078e0008 */
[----:B------:R0:W-:Y:S01]  /*2f940*/  @P6 STG.E.U16 desc[UR36][R4.64+0x90], R17 ;  /* 0x0000901104006986 */ /* 0x0001e2000c101524 */
[C---:B------:R-:W-:Y:S02]  /*2f950*/  ISETP.GT.AND P3, PT, R0.reuse, 0x50, P1 ;  /* 0x000000500000780c */ /* 0x040fe40000f64270 */
[----:B------:R-:W-:Y:S01]  /*2f960*/  ISETP.GT.AND P6, PT, R0, 0x50, P4 ;  /* 0x000000500000780c */ /* 0x000fe200027c4270 */
[----:B0-----:R-:W-:Y:S02]  /*2f970*/  @P2 IMAD.MOV.U32 R4, RZ, RZ, R8 ;  /* 0x000000ffff042224 */ /* 0x001fe400078e0008 */
[----:B------:R-:W-:-:S05]  /*2f980*/  @P2 IMAD.MOV.U32 R5, RZ, RZ, R9 ;  /* 0x000000ffff052224 */ /* 0x000fca00078e0009 */
[----:B------:R0:W-:Y:S01]  /*2f990*/  @P2 STG.E.U16 desc[UR36][R4.64+0x92], R7 ;  /* 0x0000920704002986 */ /* 0x0001e2000c101524 */
[----:B------:R-:W-:Y:S01]  /*2f9a0*/  ISETP.GT.AND P2, PT, R0, 0x51, P1 ;  /* 0x000000510000780c */ /* 0x000fe20000f44270 */
[-C--:B0-----:R-:W-:Y:S01]  /*2f9b0*/  FMUL R5, R18, R2.reuse ;  /* 0x0000000212057220 */ /* 0x081fe20000400000 */
[----:B------:R-:W-:Y:S01]  /*2f9c0*/  FMUL R4, R218, R2 ;  /* 0x00000002da047220 */ /* 0x000fe20000400000 */
[----:B------:R-:W3:Y:S03]  /*2f9d0*/  LDL.LU R18, [R1+0x400] ;  /* 0x0004000001127983 */ /* 0x000ee60000300800 */
[----:B------:R-:W-:Y:S02]  /*2f9e0*/  F2FP.BF16.F32.PACK_AB R5, RZ, R5 ;  /* 0x00000005ff05723e */ /* 0x000fe400000010ff */
[----:B------:R-:W-:-:S05]  /*2f9f0*/  F2FP.BF16.F32.PACK_AB R4, RZ, R4 ;  /* 0x00000004ff04723e */ /* 0x000fca00000010ff */
[----:B------:R0:W-:Y:S01]  /*2fa00*/  @P2 STG.E.U16 desc[UR36][R10.64+0xa2], R5 ;  /* 0x0000a2050a002986 */ /* 0x0001e2000c101524 */
[----:B------:R-:W-:Y:S01]  /*2fa10*/  ISETP.GT.AND P2, PT, R0, 0x58, P1 ;  /* 0x000000580000780c */ /* 0x000fe20000f44270 */
[----:B0-----:R-:W-:Y:S02]  /*2fa20*/  @P6 IMAD.MOV.U32 R5, RZ, RZ, R9 ;  /* 0x000000ffff056224 */ /* 0x001fe400078e0009 */
[----:B--2---:R-:W-:-:S05]  /*2fa30*/  FMUL R6, R6, R2 ;  /* 0x0000000206067220 */ /* 0x004fca0000400000 */
[----:B------:R-:W-:-:S04]  /*2fa40*/  F2FP.BF16.F32.PACK_AB R6, RZ, R6 ;  /* 0x00000006ff06723e */ /* 0x000fc800000010ff */
[----:B------:R-:W-:Y:S01]  /*2fa50*/  PRMT R7, R6, 0x7610, R7 ;  /* 0x0000761006077816 */ /* 0x000fe20000000007 */
[----:B------:R-:W-:-:S04]  /*2fa60*/  FMUL R6, R216, R2 ;  /* 0x00000002d8067220 */ /* 0x000fc80000400000 */
[----:B------:R0:W-:Y:S01]  /*2fa70*/  @P3 STG.E.U16 desc[UR36][R10.64+0xa0], R7 ;  /* 0x0000a0070a003986 */ /* 0x0001e2000c101524 */
[----:B------:R-:W-:Y:S02]  /*2fa80*/  ISETP.GT.AND P3, PT, R0, 0x51, P4 ;  /* 0x000000510000780c */ /* 0x000fe40002764270 */
[----:B------:R-:W-:Y:S02]  /*2fa90*/  F2FP.BF16.F32.PACK_AB R6, RZ, R6 ;  /* 0x00000006ff06723e */ /* 0x000fe400000010ff */
[----:B0-----:R-:W-:Y:S01]  /*2faa0*/  PRMT R7, R4, 0x7610, R7 ;  /* 0x0000761004077816 */ /* 0x001fe20000000007 */
[----:B------:R-:W-:-:S05]  /*2fab0*/  @P6 IMAD.MOV.U32 R4, RZ, RZ, R8 ;  /* 0x000000ffff046224 */ /* 0x000fca00078e0008 */
[----:B------:R0:W-:Y:S01]  /*2fac0*/  @P6 STG.E.U16 desc[UR36][R4.64+0xa0], R7 ;  /* 0x0000a00704006986 */ /* 0x0001e2000c101524 */
[----:B------:R-:W-:Y:S01]  /*2fad0*/  PRMT R17, R6, 0x7610, R17 ;  /* 0x0000761006117816 */ /* 0x000fe20000000011 */
[-C--:B0-----:R-:W-:Y:S01]  /*2fae0*/  FMUL R4, R215, R2.reuse ;  /* 0x00000002d7047220 */ /* 0x081fe20000400000 */
[----:B------:R-:W-:Y:S02]  /*2faf0*/  @P3 IMAD.MOV.U32 R5, RZ, RZ, R9 ;  /* 0x000000ffff053224 */ /* 0x000fe400078e0009 */
[----:B------:R-:W-:Y:S02]  /*2fb00*/  FMUL R7, R217, R2 ;  /* 0x00000002d9077220 */ /* 0x000fe40000400000 */
[----:B------:R-:W-:Y:S01]  /*2fb10*/  F2FP.BF16.F32.PACK_AB R6, RZ, R4 ;  /* 0x00000004ff06723e */ /* 0x000fe200000010ff */
[----:B------:R-:W-:Y:S01]  /*2fb20*/  @P3 IMAD.MOV.U32 R4, RZ, RZ, R8 ;  /* 0x000000ffff043224 */ /* 0x000fe200078e0008 */
[----:B------:R-:W-:Y:S02]  /*2fb30*/  ISETP.GT.AND P6, PT, R0, 0x59, P1 ;  /* 0x000000590000780c */ /* 0x000fe40000fc4270 */
[----:B------:R-:W-:-:S02]  /*2fb40*/  F2FP.BF16.F32.PACK_AB R7, RZ, R7 ;  /* 0x00000007ff07723e */ /* 0x000fc400000010ff */
[----:B------:R0:W-:Y:S01]  /*2fb50*/  @P3 STG.E.U16 desc[UR36][R4.64+0xa2], R17 ;  /* 0x0000a21104003986 */ /* 0x0001e2000c101524 */
[----:B------:R-:W-:-:S03]  /*2fb60*/  ISETP.GT.AND P3, PT, R0, 0x58, P4 ;  /* 0x000000580000780c */ /* 0x000fc60002764270 */
[----:B------:R1:W-:Y:S01]  /*2fb70*/  @P2 STG.E.U16 desc[UR36][R10.64+0xb0], R7 ;  /* 0x0000b0070a002986 */ /* 0x0003e2000c101524 */
[----:B------:R-:W-:Y:S01]  /*2fb80*/  ISETP.GT.AND P2, PT, R0, 0x59, P4 ;  /* 0x000000590000780c */ /* 0x000fe20002744270 */
[----:B0-----:R-:W-:-:S05]  /*2fb90*/  FMUL R4, R214, R2 ;  /* 0x00000002d6047220 */ /* 0x001fca0000400000 */
[----:B------:R-:W-:Y:S01]  /*2fba0*/  F2FP.BF16.F32.PACK_AB R4, RZ, R4 ;  /* 0x00000004ff04723e */ /* 0x000fe200000010ff */
[-C--:B-1----:R-:W-:Y:S01]  /*2fbb0*/  FMUL R7, R212, R2.reuse ;  /* 0x00000002d4077220 */ /* 0x082fe20000400000 */
[----:B------:R0:W-:Y:S01]  /*2fbc0*/  @P6 STG.E.U16 desc[UR36][R10.64+0xb2], R6 ;  /* 0x0000b2060a006986 */ /* 0x0001e2000c101524 */
[----:B------:R-:W-:Y:S01]  /*2fbd0*/  @P3 IMAD.MOV.U32 R5, RZ, RZ, R9 ;  /* 0x000000ffff053224 */ /* 0x000fe200078e0009 */
[----:B------:R-:W-:Y:S01]  /*2fbe0*/  PRMT R17, R4, 0x7610, R17 ;  /* 0x0000761004117816 */ /* 0x000fe20000000011 */
[----:B------:R-:W-:Y:S01]  /*2fbf0*/  @P3 IMAD.MOV.U32 R4, RZ, RZ, R8 ;  /* 0x000000ffff043224 */ /* 0x000fe200078e0008 */
[C---:B------:R-:W-:Y:S02]  /*2fc00*/  ISETP.GT.AND P6, PT, R0.reuse, 0x60, P1 ;  /* 0x000000600000780c */ /* 0x040fe40000fc4270 */
[----:B------:R-:W-:Y:S02]  /*2fc10*/  F2FP.BF16.F32.PACK_AB R7, RZ, R7 ;  /* 0x00000007ff07723e */ /* 0x000fe400000010ff */
[----:B------:R1:W-:Y:S01]  /*2fc20*/  @P3 STG.E.U16 desc[UR36][R4.64+0xb0], R17 ;  /* 0x0000b01104003986 */ /* 0x0003e2000c101524 */
[----:B------:R-:W-:Y:S01]  /*2fc30*/  ISETP.GT.AND P3, PT, R0, 0x61, P1 ;  /* 0x000000610000780c */ /* 0x000fe20000f64270 */
[----:B0-----:R-:W-:-:S05]  /*2fc40*/  FMUL R6, R213, R2 ;  /* 0x00000002d5067220 */ /* 0x001fca0000400000 */
[----:B------:R-:W-:Y:S02]  /*2fc50*/  F2FP.BF16.F32.PACK_AB R6, RZ, R6 ;  /* 0x00000006ff06723e */ /* 0x000fe400000010ff */
[----:B-1----:R-:W-:Y:S01]  /*2fc60*/  PRMT R17, R7, 0x7610, R17 ;  /* 0x0000761007117816 */ /* 0x002fe20000000011 */
[----:B------:R-:W-:Y:S02]  /*2fc70*/  @P2 IMAD.MOV.U32 R4, RZ, RZ, R8 ;  /* 0x000000ffff042224 */ /* 0x000fe400078e0008 */
[----:B------:R-:W-:Y:S02]  /*2fc80*/  @P2 IMAD.MOV.U32 R5, RZ, RZ, R9 ;  /* 0x000000ffff052224 */ /* 0x000fe400078e0009 */
[----:B------:R-:W-:-:S03]  /*2fc90*/  FMUL R7, R211, R2 ;  /* 0x00000002d3077220 */ /* 0x000fc60000400000 */
[----:B------:R0:W-:Y:S01]  /*2fca0*/  @P2 STG.E.U16 desc[UR36][R4.64+0xb2], R17 ;  /* 0x0000b21104002986 */ /* 0x0001e2000c101524 */
[----:B------:R-:W-:-:S03]  /*2fcb0*/  ISETP.GT.AND P2, PT, R0, 0x60, P4 ;  /* 0x000000600000780c */ /* 0x000fc60002744270 */
[----:B------:R1:W-:Y:S01]  /*2fcc0*/  @P6 STG.E.U16 desc[UR36][R10.64+0xc0], R6 ;  /* 0x0000c0060a006986 */ /* 0x0003e2000c101524 */
[----:B------:R-:W-:Y:S02]  /*2fcd0*/  ISETP.GT.AND P6, PT, R0, 0x61, P4 ;  /* 0x000000610000780c */ /* 0x000fe400027c4270 */
[----:B0-----:R-:W-:Y:S01]  /*2fce0*/  F2FP.BF16.F32.PACK_AB R4, RZ, R7 ;  /* 0x00000007ff04723e */ /* 0x001fe200000010ff */
[-C--:B------:R-:W-:Y:S01]  /*2fcf0*/  FMUL R5, R210, R2.reuse ;  /* 0x00000002d2057220 */ /* 0x080fe20000400000 */
[----:B-1----:R-:W-:-:S03]  /*2fd00*/  FMUL R6, R208, R2 ;  /* 0x00000002d0067220 */ /* 0x002fc60000400000 */
[----:B------:R0:W-:Y:S01]  /*2fd10*/  @P3 STG.E.U16 desc[UR36][R10.64+0xc2], R4 ;  /* 0x0000c2040a003986 */ /* 0x0001e2000c101524 */
[----:B------:R-:W-:-:S04]  /*2fd20*/  F2FP.BF16.F32.PACK_AB R5, RZ, R5 ;  /* 0x00000005ff05723e */ /* 0x000fc800000010ff */
[----:B------:R-:W-:Y:S01]  /*2fd30*/  PRMT R7, R5, 0x7610, R7 ;  /* 0x0000761005077816 */ /* 0x000fe20000000007 */
[----:B------:R-:W-:Y:S01]  /*2fd40*/  @P2 IMAD.MOV.U32 R5, RZ, RZ, R9 ;  /* 0x000000ffff052224 */ /* 0x000fe200078e0009 */
[----:B0-----:R-:W-:-:S04]  /*2fd50*/  F2FP.BF16.F32.PACK_AB R4, RZ, R6 ;  /* 0x00000006ff04723e */ /* 0x001fc800000010ff */
[----:B------:R-:W-:Y:S01]  /*2fd60*/  PRMT R17, R4, 0x7610, R17 ;  /* 0x0000761004117816 */ /* 0x000fe20000000011 */
[----:B------:R-:W-:Y:S01]  /*2fd70*/  @P2 IMAD.MOV.U32 R4, RZ, RZ, R8 ;  /* 0x000000ffff042224 */ /* 0x000fe200078e0008 */
[----:B------:R-:W-:Y:S01]  /*2fd80*/  ISETP.GT.AND P3, PT, R0, 0x68, P1 ;  /* 0x000000680000780c */ /* 0x000fe20000f64270 */
[----:B------:R-:W-:-:S03]  /*2fd90*/  FMUL R6, R209, R2 ;  /* 0x00000002d1067220 */ /* 0x000fc60000400000 */
[----:B------:R0:W-:Y:S01]  /*2fda0*/  @P2 STG.E.U16 desc[UR36][R4.64+0xc0], R7 ;  /* 0x0000c00704002986 */ /* 0x0001e2000c101524 */
[----:B------:R-:W-:Y:S02]  /*2fdb0*/  ISETP.GT.AND P2, PT, R0, 0x69, P1 ;  /* 0x000000690000780c */ /* 0x000fe40000f44270 */
[----:B------:R-:W-:Y:S01]  /*2fdc0*/  F2FP.BF16.F32.PACK_AB R6, RZ, R6 ;  /* 0x00000006ff06723e */ /* 0x000fe200000010ff */
[----:B0-----:R-:W-:Y:S02]  /*2fdd0*/  @P6 IMAD.MOV.U32 R4, RZ, RZ, R8 ;  /* 0x000000ffff046224 */ /* 0x001fe400078e0008 */
[----:B------:R-:W-:-:S05]  /*2fde0*/  @P6 IMAD.MOV.U32 R5, RZ, RZ, R9 ;  /* 0x000000ffff056224 */ /* 0x000fca00078e0009 */
[----:B------:R0:W-:Y:S01]  /*2fdf0*/  @P6 STG.E.U16 desc[UR36][R4.64+0xc2], R17 ;  /* 0x0000c21104006986 */ /* 0x0001e2000c101524 */
[----:B------:R-:W-:-:S03]  /*2fe00*/  ISETP.GT.AND P6, PT, R0, 0x68, P4 ;  /* 0x000000680000780c */ /* 0x000fc600027c4270 */
[----:B------:R1:W-:Y:S01]  /*2fe10*/  @P3 STG.E.U16 desc[UR36][R10.64+0xd0], R6 ;  /* 0x0000d0060a003986 */ /* 0x0003e2000c101524 */
[----:B------:R-:W-:Y:S01]  /*2fe20*/  ISETP.GT.AND P3, PT, R0, 0x69, P4 ;  /* 0x000000690000780c */ /* 0x000fe20002764270 */
[-C--:B0-----:R-:W-:Y:S01]  /*2fe30*/  FMUL R5, R207, R2.reuse ;  /* 0x00000002cf057220 */ /* 0x081fe20000400000 */
[----:B------:R-:W-:-:S04]  /*2fe40*/  FMUL R4, R206, R2 ;  /* 0x00000002ce047220 */ /* 0x000fc80000400000 */
[----:B------:R-:W-:Y:S02]  /*2fe50*/  F2FP.BF16.F32.PACK_AB R5, RZ, R5 ;  /* 0x00000005ff05723e */ /* 0x000fe400000010ff */
[----:B------:R-:W-:Y:S01]  /*2fe60*/  F2FP.BF16.F32.PACK_AB R4, RZ, R4 ;  /* 0x00000004ff04723e */ /* 0x000fe200000010ff */
[----:B-1----:R-:W-:Y:S02]  /*2fe70*/  FMUL R6, R204, R2 ;  /* 0x00000002cc067220 */ /* 0x002fe40000400000 */
[----:B------:R0:W-:Y:S01]  /*2fe80*/  @P2 STG.E.U16 desc[UR36][R10.64+0xd2], R5 ;  /* 0x0000d2050a002986 */ /* 0x0001e2000c101524 */
[----:B------:R-:W-:Y:S01]  /*2fe90*/  PRMT R7, R4, 0x7610, R7 ;  /* 0x0000761004077816 */ /* 0x000fe20000000007 */
[----:B------:R-:W-:Y:S01]  /*2fea0*/  @P6 IMAD.MOV.U32 R4, RZ, RZ, R8 ;  /* 0x000000ffff046224 */ /* 0x000fe200078e0008 */
[----:B------:R-:W-:Y:S01]  /*2feb0*/  F2FP.BF16.F32.PACK_AB R6, RZ, R6 ;  /* 0x00000006ff06723e */ /* 0x000fe200000010ff */
[----:B0-----:R-:W-:-:S03]  /*2fec0*/  @P6 IMAD.MOV.U32 R5, RZ, RZ, R9 ;  /* 0x000000ffff056224 */ /* 0x001fc600078e0009 */
[----:B------:R-:W-:Y:S02]  /*2fed0*/  PRMT R17, R6, 0x7610, R17 ;  /* 0x0000761006117816 */ /* 0x000fe40000000011 */
[----:B------:R0:W-:Y:S01]  /*2fee0*/  @P6 STG.E.U16 desc[UR36][R4.64+0xd0], R7 ;  /* 0x0000d00704006986 */ /* 0x0001e2000c101524 */
[-C--:B------:R-:W-:Y:S01]  /*2fef0*/  FMUL R6, R203, R2.reuse ;  /* 0x00000002cb067220 */ /* 0x080fe20000400000 */
[C---:B------:R-:W-:Y:S02]  /*2ff00*/  ISETP.GT.AND P2, PT, R0.reuse, 0x70, P1 ;  /* 0x000000700000780c */ /* 0x040fe40000f44270 */
[----:B------:R-:W-:Y:S01]  /*2ff10*/  ISETP.GT.AND P6, PT, R0, 0x71, P1 ;  /* 0x000000710000780c */ /* 0x000fe20000fc4270 */
[----:B0-----:R-:W-:Y:S02]  /*2ff20*/  @P3 IMAD.MOV.U32 R4, RZ, RZ, R8 ;  /* 0x000000ffff043224 */ /* 0x001fe400078e0008 */
[----:B------:R-:W-:Y:S02]  /*2ff30*/  @P3 IMAD.MOV.U32 R5, RZ, RZ, R9 ;  /* 0x000000ffff053224 */ /* 0x000fe400078e0009 */
[----:B------:R-:W-:-:S03]  /*2ff40*/  FMUL R7, R205, R2 ;  /* 0x00000002cd077220 */ /* 0x000fc60000400000 */
[----:B------:R0:W-:Y:S01]  /*2ff50*/  @P3 STG.E.U16 desc[UR36][R4.64+0xd2], R17 ;  /* 0x0000d21104003986 */ /* 0x0001e2000c101524 */
[----:B------:R-:W-:Y:S02]  /*2ff60*/  ISETP.GT.AND P3, PT, R0, 0x70, P4 ;  /* 0x000000700000780c */ /* 0x000fe40002764270 */
[----:B0-----:R-:W-:Y:S02]  /*2ff70*/  F2FP.BF16.F32.PACK_AB R5, RZ, R7 ;  /* 0x00000007ff05723e */ /* 0x001fe400000010ff */
[----:B------:R-:W-:Y:S01]  /*2ff80*/  F2FP.BF16.F32.PACK_AB R4, RZ, R6 ;  /* 0x00000006ff04723e */ /* 0x000fe200000010ff */
[----:B------:R-:W-:Y:S01]  /*2ff90*/  FMUL R6, R202, R2 ;  /* 0x00000002ca067220 */ /* 0x000fe20000400000 */
[----:B------:R-:W-:Y:S02]  /*2ffa0*/  PRMT R7, R5, 0x7610, R7 ;  /* 0x0000761005077816 */ /* 0x000fe40000000007 */
[----:B------:R-:W-:Y:S02]  /*2ffb0*/  PRMT R5, R4, 0x7610, R5 ;  /* 0x0000761004057816 */ /* 0x000fe40000000005 */
[----:B------:R-:W-:Y:S01]  /*2ffc0*/  F2FP.BF16.F32.PACK_AB R4, RZ, R6 ;  /* 0x00000006ff04723e */ /* 0x000fe200000010ff */
[----:B------:R0:W-:Y:S01]  /*2ffd0*/  @P2 STG.E.U16 desc[UR36][R10.64+0xe0], R7 ;  /* 0x0000e0070a002986 */ /* 0x0001e2000c101524 */
[----:B------:R-:W-:-:S02]  /*2ffe0*/  ISETP.GT.AND P2, PT, R0, 0x71, P4 ;  /* 0x000000710000780c */ /* 0x000fc40002744270 */
[----:B------:R-:W-:Y:S01]  /*2fff0*/  PRMT R17, R4, 0x7610, R17 ;  /* 0x0000761004117816 */ /* 0x000fe20000000011 */
[----:B------:R1:W-:Y:S01]  /*30000*/  @P6 STG.E.U16 desc[UR36][R10.64+0xe2], R5 ;  /* 0x0000e2050a006986 */ /* 0x0003e2000c101524 */
[----:B------:R-:W-:Y:S02]  /*30010*/  @P3 IMAD.MOV.U32 R4, RZ, RZ, R8 ;  /* 0x000000ffff043224 */ /* 0x000fe400078e0008 */
[-C--:B------:R-:W-:Y:S01]  /*30020*/  FMUL R6, R200, R2.reuse ;  /* 0x00000002c8067220 */ /* 0x080fe20000400000 */
[----:B0-----:R-:W-:Y:S01]  /*30030*/  FMUL R7, R201, R2 ;  /* 0x00000002c9077220 */ /* 0x001fe20000400000 */
[----:B-1----:R-:W-:Y:S01]  /*30040*/  @P3 IMAD.MOV.U32 R5, RZ, RZ, R9 ;  /* 0x000000ffff053224 */ /* 0x002fe200078e0009 */
[----:B------:R-:W-:-:S04]  /*30050*/  ISETP.GT.AND P6, PT, R0, 0x78, P1 ;  /* 0x000000780000780c */ /* 0x000fc80000fc4270 */
[----:B------:R0:W-:Y:S02]  /*30060*/  @P3 STG.E.U16 desc[UR36][R4.64+0xe0], R17 ;  /* 0x0000e01104003986 */ /* 0x0001e4000c101524 */
[----:B0-----:R-:W-:Y:S02]  /*30070*/  F2FP.BF16.F32.PACK_AB R5, RZ, R6 ;  /* 0x00000006ff05723e */ /* 0x001fe400000010ff */
[----:B------:R-:W-:Y:S02]  /*30080*/  F2FP.BF16.F32.PACK_AB R4, RZ, R7 ;  /* 0x00000007ff04723e */ /* 0x000fe400000010ff */
[----:B------:R-:W-:Y:S01]  /*30090*/  PRMT R17, R5, 0x7610, R17 ;  /* 0x0000761005117816 */ /* 0x000fe20000000011 */
[----:B------:R-:W-:Y:S01]  /*300a0*/  @P2 IMAD.MOV.U32 R5, RZ, RZ, R9 ;  /* 0x000000ffff052224 */ /* 0x000fe200078e0009 */
[----:B------:R-:W-:Y:S01]  /*300b0*/  PRMT R7, R4, 0x7610, R7 ;  /* 0x0000761004077816 */ /* 0x000fe20000000007 */
[----:B------:R-:W-:Y:S01]  /*300c0*/  @P2 IMAD.MOV.U32 R4, RZ, RZ, R8 ;  /* 0x000000ffff042224 */ /* 0x000fe200078e0008 */
[----:B------:R-:W-:-:S04]  /*300d0*/  ISETP.GT.AND P3, PT, R0, 0x79, P1 ;  /* 0x000000790000780c */ /* 0x000fc80000f64270 */
[----:B------:R0:W-:Y:S01]  /*300e0*/  @P2 STG.E.U16 desc[UR36][R4.64+0xe2], R17 ;  /* 0x0000e21104002986 */ /* 0x0001e2000c101524 */
[C---:B------:R-:W-:Y:S01]  /*300f0*/  ISETP.GT.AND P2, PT, R0.reuse, 0x78, P4 ;  /* 0x000000780000780c */ /* 0x040fe20002744270 */
[-C--:B------:R-:W-:Y:S02]  /*30100*/  FMUL R6, R199, R2.reuse ;  /* 0x00000002c7067220 */ /* 0x080fe40000400000 */
[----:B------:R1:W-:Y:S01]  /*30110*/  @P6 STG.E.U16 desc[UR36][R10.64+0xf0], R7 ;  /* 0x0000f0070a006986 */ /* 0x0003e2000c101524 */
[----:B------:R-:W-:Y:S01]  /*30120*/  ISETP.GT.AND P6, PT, R0, 0x79, P4 ;  /* 0x000000790000780c */ /* 0x000fe200027c4270 */
[-C--:B0-----:R-:W-:Y:S01]  /*30130*/  FMUL R5, R198, R2.reuse ;  /* 0x00000002c6057220 */ /* 0x081fe20000400000 */
[----:B------:R-:W-:Y:S01]  /*30140*/  FMUL R4, R196, R2 ;  /* 0x00000002c4047220 */ /* 0x000fe20000400000 */
[----:B------:R-:W-:-:S03]  /*30150*/  F2FP.BF16.F32.PACK_AB R6, RZ, R6 ;  /* 0x00000006ff06723e */ /* 0x000fc600000010ff */
[----:B------:R-:W-:Y:S02]  /*30160*/  F2FP.BF16.F32.PACK_AB R5, RZ, R5 ;  /* 0x00000005ff05723e */ /* 0x000fe400000010ff */
[----:B------:R-:W-:Y:S02]  /*30170*/  F2FP.BF16.F32.PACK_AB R4, RZ, R4 ;  /* 0x00000004ff04723e */ /* 0x000fe400000010ff */
[----:B-1----:R-:W-:Y:S01]  /*30180*/  PRMT R7, R5, 0x7610, R7 ;  /* 0x0000761005077816 */ /* 0x002fe20000000007 */
[----:B------:R-:W-:Y:S01]  /*30190*/  @P2 IMAD.MOV.U32 R5, RZ, RZ, R9 ;  /* 0x000000ffff052224 */ /* 0x000fe200078e0009 */
[----:B------:R-:W-:Y:S01]  /*301a0*/  PRMT R17, R4, 0x7610, R17 ;  /* 0x0000761004117816 */ /* 0x000fe20000000011 */
[----:B------:R-:W-:Y:S01]  /*301b0*/  @P2 IMAD.MOV.U32 R4, RZ, RZ, R8 ;  /* 0x000000ffff042224 */ /* 0x000fe200078e0008 */
[----:B------:R0:W-:Y:S01]  /*301c0*/  @P3 STG.E.U16 desc[UR36][R10.64+0xf2], R6 ;  /* 0x0000f2060a003986 */ /* 0x0001e2000c101524 */
[----:B------:R-:W-:-:S03]  /*301d0*/  ISETP.GT.AND P3, PT, R0, 0x80, P1 ;  /* 0x000000800000780c */ /* 0x000fc60000f64270 */
[----:B------:R1:W-:Y:S01]  /*301e0*/  @P2 STG.E.U16 desc[UR36][R4.64+0xf0], R7 ;  /* 0x0000f00704002986 */ /* 0x0003e2000c101524 */
[----:B------:R-:W-:Y:S01]  /*301f0*/  ISETP.GT.AND P2, PT, R0, 0x81, P1 ;  /* 0x000000810000780c */ /* 0x000fe20000f44270 */
[----:B0-----:R-:W-:Y:S01]  /*30200*/  FMUL R6, R197, R2 ;  /* 0x00000002c5067220 */ /* 0x001fe20000400000 */
[----:B-1----:R-:W-:Y:S02]  /*30210*/  @P6 IMAD.MOV.U32 R4, RZ, RZ, R8 ;  /* 0x000000ffff046224 */ /* 0x002fe400078e0008 */
[----:B------:R-:W-:Y:S02]  /*30220*/  @P6 IMAD.MOV.U32 R5, RZ, RZ, R9 ;  /* 0x000000ffff056224 */ /* 0x000fe400078e0009 */
[----:B------:R-:W-:-:S03]  /*30230*/  F2FP.BF16.F32.PACK_AB R6, RZ, R6 ;  /* 0x00000006ff06723e */ /* 0x000fc600000010ff */
[----:B------:R0:W-:Y:S01]  /*30240*/  @P6 STG.E.U16 desc[UR36][R4.64+0xf2], R17 ;  /* 0x0000f21104006986 */ /* 0x0001e2000c101524 */
[----:B------:R-:W-:-:S03]  /*30250*/  ISETP.GT.AND P6, PT, R0, 0x80, P4 ;  /* 0x000000800000780c */ /* 0x000fc600027c4270 */
[----:B------:R1:W-:Y:S01]  /*30260*/  @P3 STG.E.U16 desc[UR36][R10.64+0x100], R6 ;  /* 0x000100060a003986 */ /* 0x0003e2000c101524 */
[-C--:B0-----:R-:W-:Y:S01]  /*30270*/  FMUL R4, R195, R2.reuse ;  /* 0x00000002c3047220 */ /* 0x081fe20000400000 */
[-C--:B------:R-:W-:Y:S01]  /*30280*/  FMUL R5, R194, R2.reuse ;  /* 0x00000002c2057220 */ /* 0x080fe20000400000 */
[----:B-1----:R-:W-:-:S03]  /*30290*/  FMUL R6, R192, R2 ;  /* 0x00000002c0067220 */ /* 0x002fc60000400000 */
[----:B------:R-:W-:Y:S02]  /*302a0*/  F2FP.BF16.F32.PACK_AB R4, RZ, R4 ;  /* 0x00000004ff04723e */ /* 0x000fe400000010ff */
[----:B------:R-:W-:Y:S02]  /*302b0*/  ISETP.GT.AND P3, PT, R0, 0x81, P4 ;  /* 0x000000810000780c */ /* 0x000fe40002764270 */
[----:B------:R-:W-:Y:S02]  /*302c0*/  PRMT R7, R4, 0x7610, R7 ;  /* 0x0000761004077816 */ /* 0x000fe40000000007 */
[----:B------:R-:W-:Y:S02]  /*302d0*/  F2FP.BF16.F32.PACK_AB R5, RZ, R5 ;  /* 0x00000005ff05723e */ /* 0x000fe400000010ff */
[----:B------:R-:W-:Y:S01]  /*302e0*/  F2FP.BF16.F32.PACK_AB R4, RZ, R6 ;  /* 0x00000006ff04723e */ /* 0x000fe200000010ff */
[----:B------:R0:W-:Y:S01]  /*302f0*/  @P2 STG.E.U16 desc[UR36][R10.64+0x102], R7 ;  /* 0x000102070a002986 */ /* 0x0001e2000c101524 */
[----:B------:R-:W-:Y:S01]  /*30300*/  PRMT R17, R5, 0x7610, R17 ;  /* 0x0000761005117816 */ /* 0x000fe20000000011 */
[----:B------:R-:W-:Y:S01]  /*30310*/  @P6 IMAD.MOV.U32 R5, RZ, RZ, R9 ;  /* 0x000000ffff056224 */ /* 0x000fe200078e0009 */
[----:B0-----:R-:W-:Y:S01]  /*30320*/  PRMT R7, R4, 0x7610, R7 ;  /* 0x0000761004077816 */ /* 0x001fe20000000007 */
[----:B------:R-:W-:-:S05]  /*30330*/  @P6 IMAD.MOV.U32 R4, RZ, RZ, R8 ;  /* 0x000000ffff046224 */ /* 0x000fca00078e0008 */
[----:B------:R0:W-:Y:S01]  /*30340*/  @P6 STG.E.U16 desc[UR36][R4.64+0x100], R17 ;  /* 0x0001001104006986 */ /* 0x0001e2000c101524 */
[----:B------:R-:W-:Y:S01]  /*30350*/  FMUL R6, R193, R2 ;  /* 0x00000002c1067220 */ /* 0x000fe20000400000 */
[C---:B------:R-:W-:Y:S02]  /*30360*/  ISETP.GT.AND P2, PT, R0.reuse, 0x88, P1 ;  /* 0x000000880000780c */ /* 0x040fe40000f44270 */
[----:B------:R-:W-:Y:S01]  /*30370*/  ISETP.GT.AND P6, PT, R0, 0x88, P4 ;  /* 0x000000880000780c */ /* 0x000fe200027c4270 */
[----:B0-----:R-:W-:Y:S02]  /*30380*/  @P3 IMAD.MOV.U32 R4, RZ, RZ, R8 ;  /* 0x000000ffff043224 */ /* 0x001fe400078e0008 */
[----:B------:R-:W-:Y:S01]  /*30390*/  @P3 IMAD.MOV.U32 R5, RZ, RZ, R9 ;  /* 0x000000ffff053224 */ /* 0x000fe200078e0009 */
[----:B------:R-:W-:-:S04]  /*303a0*/  F2FP.BF16.F32.PACK_AB R6, RZ, R6 ;  /* 0x00000006ff06723e */ /* 0x000fc800000010ff */
[----:B------:R0:W-:Y:S01]  /*303b0*/  @P3 STG.E.U16 desc[UR36][R4.64+0x102], R7 ;  /* 0x0001020704003986 */ /* 0x0001e2000c101524 */
[----:B------:R-:W-:Y:S01]  /*303c0*/  ISETP.GT.AND P3, PT, R0, 0x89, P1 ;  /* 0x000000890000780c */ /* 0x000fe20000f64270 */
[-C--:B0-----:R-:W-:Y:S01]  /*303d0*/  FMUL R5, R191, R2.reuse ;  /* 0x00000002bf057220 */ /* 0x081fe20000400000 */
[----:B------:R-:W-:Y:S01]  /*303e0*/  FMUL R4, R190, R2 ;  /* 0x00000002be047220 */ /* 0x000fe20000400000 */
[----:B------:R-:W-:-:S03]  /*303f0*/  PRMT R7, R6, 0x7610, R7 ;  /* 0x0000761006077816 */ /* 0x000fc60000000007 */
[----:B------:R-:W-:Y:S02]  /*30400*/  F2FP.BF16.F32.PACK_AB R5, RZ, R5 ;  /* 0x00000005ff05723e */ /* 0x000fe400000010ff */
[----:B------:R-:W-:Y:S01]  /*30410*/  F2FP.BF16.F32.PACK_AB R4, RZ, R4 ;  /* 0x00000004ff04723e */ /* 0x000fe200000010ff */
[----:B------:R0:W-:Y:S01]  /*30420*/  @P2 STG.E.U16 desc[UR36][R10.64+0x110], R7 ;  /* 0x000110070a002986 */ /* 0x0001e2000c101524 */
[----:B------:R-:W-:Y:S01]  /*30430*/  ISETP.GT.AND P2, PT, R0, 0x89, P4 ;  /* 0x000000890000780c */ /* 0x000fe20002744270 */
[----:B------:R-:W-:Y:S02]  /*30440*/  FMUL R6, R188, R2 ;  /* 0x00000002bc067220 */ /* 0x000fe40000400000 */
[----:B------:R1:W-:Y:S01]  /*30450*/  @P3 STG.E.U16 desc[UR36][R10.64+0x112], R5 ;  /* 0x000112050a003986 */ /* 0x0003e2000c101524 */
[----:B0-----:R-:W-:Y:S01]  /*30460*/  PRMT R7, R4, 0x7610, R7 ;  /* 0x0000761004077816 */ /* 0x001fe20000000007 */
[----:B------:R-:W-:Y:S02]  /*30470*/  @P6 IMAD.MOV.U32 R4, RZ, RZ, R8 ;  /* 0x000000ffff046224 */ /* 0x000fe400078e0008 */
[----:B-1----:R-:W-:Y:S01]  /*30480*/  @P6 IMAD.MOV.U32 R5, RZ, RZ, R9 ;  /* 0x000000ffff056224 */ /* 0x002fe200078e0009 */
[----:B------:R-:W-:-:S04]  /*30490*/  F2FP.BF16.F32.PACK_AB R6, RZ, R6 ;  /* 0x00000006ff06723e */ /* 0x000fc800000010ff */
[----:B------:R0:W-:Y:S01]  /*304a0*/  @P6 STG.E.U16 desc[UR36][R4.64+0x110], R7 ;  /* 0x0001100704006986 */ /* 0x0001e2000c101524 */
[----:B------:R-:W-:Y:S02]  /*304b0*/  ISETP.GT.AND P3, PT, R0, 0x90, P1 ;  /* 0x000000900000780c */ /* 0x000fe40000f64270 */
[----:B------:R-:W-:Y:S01]  /*304c0*/  PRMT R17, R6, 0x7610, R17 ;  /* 0x0000761006117816 */ /* 0x000fe20000000011 */
[-C--:B0-----:R-:W-:Y:S01]  /*304d0*/  FMUL R4, R187, R2.reuse ;  /* 0x00000002bb047220 */ /* 0x081fe20000400000 */
[----:B------:R-:W-:Y:S02]  /*304e0*/  @P2 IMAD.MOV.U32 R5, RZ, RZ, R9 ;  /* 0x000000ffff052224 */ /* 0x000fe400078e0009 */
[----:B------:R-:W-:Y:S02]  /*304f0*/  FMUL R7, R189, R2 ;  /* 0x00000002bd077220 */ /* 0x000fe40000400000 */
[----:B------:R-:W-:Y:S01]  /*30500*/  F2FP.BF16.F32.PACK_AB R6, RZ, R4 ;  /* 0x00000004ff06723e */ /* 0x000fe200000010ff */
[----:B------:R-:W-:Y:S01]  /*30510*/  @P2 IMAD.MOV.U32 R4, RZ, RZ, R8 ;  /* 0x000000ffff042224 */ /* 0x000fe200078e0008 */
[----:B------:R-:W-:-:S02]  /*30520*/  ISETP.GT.AND P6, PT, R0, 0x91, P1 ;  /* 0x000000910000780c */ /* 0x000fc40000fc4270 */
[----:B------:R-:W-:Y:S02]  /*30530*/  F2FP.BF16.F32.PACK_AB R7, RZ, R7 ;  /* 0x00000007ff07723e */ /* 0x000fe400000010ff */
        /* <DEDUP_REMOVED lines=193> */
[----:B------:R-:W-:-:S05]  /*31150*/  @P2 IMAD.MOV.U32 R4, RZ, RZ, R8 ;  /* 0x000000ffff042224 */ /* 0x000fca00078e0008 */
[----:B------:R0:W-:Y:S02]  /*31160*/  @P2 STG.E.U16 desc[UR36][R4.64+0x1a0], R7 ;  /* 0x0001a00704002986 */ /* 0x0001e4000c101524 */
[----:B0-----:R-:W-:Y:S02]  /*31170*/  @P6 IMAD.MOV.U32 R4, RZ, RZ, R8 ;  /* 0x000000ffff046224 */ /* 0x001fe400078e0008 */
[----:B------:R-:W-:-:S05]  /*31180*/  @P6 IMAD.MOV.U32 R5, RZ, RZ, R9 ;  /* 0x000000ffff056224 */ /* 0x000fca00078e0009 */
[----:B------:R0:W-:Y:S02]  /*31190*/  @P6 STG.E.U16 desc[UR36][R4.64+0x1a2], R17 ;  /* 0x0001a21104006986 */ /* 0x0001e4000c101524 */
[-C--:B0-----:R-:W-:Y:S02]  /*311a0*/  FMUL R4, R19, R2.reuse ;  /* 0x0000000213047220 */ /* 0x081fe40000400000 */
[----:B------:R-:W2:Y:S01]  /*311b0*/  LDL.LU R19, [R1+0x404] ;  /* 0x0004040001137983 */ /* 0x000ea20000300800 */
[C---:B------:R-:W-:Y:S01]  /*311c0*/  ISETP.GT.AND P3, PT, R0.reuse, 0xd8, P1 ;  /* 0x000000d80000780c */ /* 0x040fe20000f64270 */
[-C--:B------:R-:W-:Y:S01]  /*311d0*/  FMUL R6, R153, R2.reuse ;  /* 0x0000000299067220 */ /* 0x080fe20000400000 */
[C---:B------:R-:W-:Y:S01]  /*311e0*/  ISETP.GT.AND P2, PT, R0.reuse, 0xd9, P1 ;  /* 0x000000d90000780c */ /* 0x040fe20000f44270 */
[----:B------:R-:W-:Y:S01]  /*311f0*/  FMUL R5, R23, R2 ;  /* 0x0000000217057220 */ /* 0x000fe20000400000 */
[----:B------:R-:W-:Y:S01]  /*31200*/  ISETP.GT.AND P6, PT, R0, 0xd8, P4 ;  /* 0x000000d80000780c */ /* 0x000fe200027c4270 */
[----:B------:R-:W4:Y:S01]  /*31210*/  LDL.LU R218, [R1+0x4ac] ;  /* 0x0004ac0001da7983 */ /* 0x000f220000300800 */
[----:B------:R-:W-:-:S02]  /*31220*/  F2FP.BF16.F32.PACK_AB R6, RZ, R6 ;  /* 0x00000006ff06723e */ /* 0x000fc400000010ff */
[----:B------:R-:W-:Y:S01]  /*31230*/  F2FP.BF16.F32.PACK_AB R5, RZ, R5 ;  /* 0x00000005ff05723e */ /* 0x000fe200000010ff */
[----:B------:R-:W5:Y:S01]  /*31240*/  LDL.LU R216, [R1+0x4b0] ;  /* 0x0004b00001d87983 */ /* 0x000f620000300800 */
[----:B------:R-:W-:-:S03]  /*31250*/  F2FP.BF16.F32.PACK_AB R4, RZ, R4 ;  /* 0x00000004ff04723e */ /* 0x000fc600000010ff */
[----:B------:R0:W-:Y:S01]  /*31260*/  @P3 STG.E.U16 desc[UR36][R10.64+0x1b0], R6 ;  /* 0x0001b0060a003986 */ /* 0x0001e2000c101524 */
[----:B------:R-:W-:Y:S02]  /*31270*/  ISETP.GT.AND P3, PT, R0, 0xd9, P4 ;  /* 0x000000d90000780c */ /* 0x000fe40002764270 */
[----:B------:R-:W-:Y:S01]  /*31280*/  PRMT R7, R4, 0x7610, R7 ;  /* 0x0000761004077816 */ /* 0x000fe20000000007 */
[----:B------:R1:W-:Y:S01]  /*31290*/  @P2 STG.E.U16 desc[UR36][R10.64+0x1b2], R5 ;  /* 0x0001b2050a002986 */ /* 0x0003e2000c101524 */
[----:B------:R-:W-:-:S03]  /*312a0*/  @P6 IMAD.MOV.U32 R4, RZ, RZ, R8 ;  /* 0x000000ffff046224 */ /* 0x000fc600078e0008 */
[----:B------:R-:W5:Y:S01]  /*312b0*/  LDL.LU R217, [R1+0x4b4] ;  /* 0x0004b40001d97983 */ /* 0x000f620000300800 */
[----:B0-----:R-:W-:Y:S01]  /*312c0*/  FMUL R6, R219, R2 ;  /* 0x00000002db067220 */ /* 0x001fe20000400000 */
[----:B-1----:R-:W-:-:S04]  /*312d0*/  @P6 IMAD.MOV.U32 R5, RZ, RZ, R9 ;  /* 0x000000ffff056224 */ /* 0x002fc800078e0009 */
[----:B------:R-:W-:Y:S01]  /*312e0*/  F2FP.BF16.F32.PACK_AB R6, RZ, R6 ;  /* 0x00000006ff06723e */ /* 0x000fe200000010ff */
[----:B------:R-:W5:Y:S03]  /*312f0*/  LDL.LU R215, [R1+0x4b8] ;  /* 0x0004b80001d77983 */ /* 0x000f660000300800 */
[----:B------:R-:W-:Y:S01]  /*31300*/  PRMT R17, R6, 0x7610, R17 ;  /* 0x0000761006117816 */ /* 0x000fe20000000011 */
[----:B------:R0:W-:Y:S01]  /*31310*/  @P6 STG.E.U16 desc[UR36][R4.64+0x1b0], R7 ;  /* 0x0001b00704006986 */ /* 0x0001e2000c101524 */
[----:B------:R-:W-:Y:S01]  /*31320*/  FMUL R6, R235, R2 ;  /* 0x00000002eb067220 */ /* 0x000fe20000400000 */
[C---:B------:R-:W-:Y:S02]  /*31330*/  ISETP.GT.AND P2, PT, R0.reuse, 0xe0, P1 ;  /* 0x000000e00000780c */ /* 0x040fe40000f44270 */
[----:B------:R-:W-:Y:S01]  /*31340*/  ISETP.GT.AND P6, PT, R0, 0xe1, P1 ;  /* 0x000000e10000780c */ /* 0x000fe20000fc4270 */
[----:B------:R-:W5:Y:S04]  /*31350*/  LDL.LU R214, [R1+0x4bc] ;  /* 0x0004bc0001d67983 */ /* 0x000f680000300800 */
[----:B------:R-:W5:Y:S01]  /*31360*/  LDL.LU R212, [R1+0x4c0] ;  /* 0x0004c00001d47983 */ /* 0x000f620000300800 */
[----:B0-----:R-:W-:-:S02]  /*31370*/  @P3 IMAD.MOV.U32 R4, RZ, RZ, R8 ;  /* 0x000000ffff043224 */ /* 0x001fc400078e0008 */
[----:B------:R-:W-:Y:S01]  /*31380*/  FMUL R7, R220, R2 ;  /* 0x00000002dc077220 */ /* 0x000fe20000400000 */
[----:B------:R-:W-:Y:S01]  /*31390*/  @P3 IMAD.MOV.U32 R5, RZ, RZ, R9 ;  /* 0x000000ffff053224 */ /* 0x000fe200078e0009 */
[----:B------:R-:W5:Y:S04]  /*313a0*/  LDL.LU R213, [R1+0x4c4] ;  /* 0x0004c40001d57983 */ /* 0x000f680000300800 */
[----:B------:R0:W-:Y:S01]  /*313b0*/  @P3 STG.E.U16 desc[UR36][R4.64+0x1b2], R17 ;  /* 0x0001b21104003986 */ /* 0x0001e2000c101524 */
[----:B------:R-:W-:-:S03]  /*313c0*/  ISETP.GT.AND P3, PT, R0, 0xe0, P4 ;  /* 0x000000e00000780c */ /* 0x000fc60002764270 */
[----:B------:R-:W5:Y:S04]  /*313d0*/  LDL.LU R211, [R1+0x4c8] ;  /* 0x0004c80001d37983 */ /* 0x000f680000300800 */
[----:B------:R-:W5:Y:S01]  /*313e0*/  LDL.LU R210, [R1+0x4cc] ;  /* 0x0004cc0001d27983 */ /* 0x000f620000300800 */
[----:B0-----:R-:W-:-:S03]  /*313f0*/  F2FP.BF16.F32.PACK_AB R5, RZ, R7 ;  /* 0x00000007ff05723e */ /* 0x001fc600000010ff */
[----:B------:R-:W5:Y:S01]  /*31400*/  LDL.LU R208, [R1+0x4d0] ;  /* 0x0004d00001d07983 */ /* 0x000f620000300800 */
[----:B------:R-:W-:Y:S01]  /*31410*/  F2FP.BF16.F32.PACK_AB R4, RZ, R6 ;  /* 0x00000006ff04723e */ /* 0x000fe200000010ff */
[----:B------:R-:W-:Y:S01]  /*31420*/  FMUL R6, R234, R2 ;  /* 0x00000002ea067220 */ /* 0x000fe20000400000 */
[----:B------:R-:W-:Y:S01]  /*31430*/  PRMT R7, R5, 0x7610, R7 ;  /* 0x0000761005077816 */ /* 0x000fe20000000007 */
[----:B------:R-:W5:Y:S01]  /*31440*/  LDL.LU R209, [R1+0x4d4] ;  /* 0x0004d40001d17983 */ /* 0x000f620000300800 */
[----:B------:R-:W-:Y:S02]  /*31450*/  PRMT R5, R4, 0x7610, R5 ;  /* 0x0000761004057816 */ /* 0x000fe40000000005 */
[----:B------:R-:W-:Y:S01]  /*31460*/  F2FP.BF16.F32.PACK_AB R4, RZ, R6 ;  /* 0x00000006ff04723e */ /* 0x000fe200000010ff */
[----:B------:R0:W-:Y:S01]  /*31470*/  @P2 STG.E.U16 desc[UR36][R10.64+0x1c0], R7 ;  /* 0x0001c0070a002986 */ /* 0x0001e2000c101524 */
[----:B------:R-:W-:Y:S02]  /*31480*/  ISETP.GT.AND P2, PT, R0, 0xe1, P4 ;  /* 0x000000e10000780c */ /* 0x000fe40002744270 */
[----:B------:R-:W-:Y:S01]  /*31490*/  PRMT R17, R4, 0x7610, R17 ;  /* 0x0000761004117816 */ /* 0x000fe20000000011 */
[----:B------:R1:W-:Y:S01]  /*314a0*/  @P6 STG.E.U16 desc[UR36][R10.64+0x1c2], R5 ;  /* 0x0001c2050a006986 */ /* 0x0003e2000c101524 */
[----:B------:R-:W-:-:S02]  /*314b0*/  @P3 IMAD.MOV.U32 R4, RZ, RZ, R8 ;  /* 0x000000ffff043224 */ /* 0x000fc400078e0008 */
[-C--:B------:R-:W-:Y:S01]  /*314c0*/  FMUL R6, R233, R2.reuse ;  /* 0x00000002e9067220 */ /* 0x080fe20000400000 */
[----:B------:R-:W5:Y:S01]  /*314d0*/  LDL.LU R207, [R1+0x4d8] ;  /* 0x0004d80001cf7983 */ /* 0x000f620000300800 */
[----:B0-----:R-:W-:Y:S01]  /*314e0*/  FMUL R7, R232, R2 ;  /* 0x00000002e8077220 */ /* 0x001fe20000400000 */
[----:B-1----:R-:W-:Y:S01]  /*314f0*/  @P3 IMAD.MOV.U32 R5, RZ, RZ, R9 ;  /* 0x000000ffff053224 */ /* 0x002fe200078e0009 */
[----:B------:R-:W-:Y:S01]  /*31500*/  ISETP.GT.AND P6, PT, R0, 0xe8, P1 ;  /* 0x000000e80000780c */ /* 0x000fe20000fc4270 */
[----:B------:R-:W5:Y:S04]  /*31510*/  LDL.LU R206, [R1+0x4dc] ;  /* 0x0004dc0001ce7983 */ /* 0x000f680000300800 */
[----:B------:R0:W-:Y:S04]  /*31520*/  @P3 STG.E.U16 desc[UR36][R4.64+0x1c0], R17 ;  /* 0x0001c01104003986 */ /* 0x0001e8000c101524 */
[----:B------:R-:W5:Y:S01]  /*31530*/  LDL.LU R204, [R1+0x4e0] ;  /* 0x0004e00001cc7983 */ /* 0x000f620000300800 */
[----:B0-----:R-:W-:-:S03]  /*31540*/  F2FP.BF16.F32.PACK_AB R5, RZ, R6 ;  /* 0x00000006ff05723e */ /* 0x001fc600000010ff */
[----:B------:R-:W5:Y:S01]  /*31550*/  LDL.LU R205, [R1+0x4e4] ;  /* 0x0004e40001cd7983 */ /* 0x000f620000300800 */
[----:B------:R-:W-:Y:S02]  /*31560*/  F2FP.BF16.F32.PACK_AB R4, RZ, R7 ;  /* 0x00000007ff04723e */ /* 0x000fe400000010ff */
[----:B------:R-:W-:Y:S01]  /*31570*/  PRMT R17, R5, 0x7610, R17 ;  /* 0x0000761005117816 */ /* 0x000fe20000000011 */
[----:B------:R-:W-:Y:S01]  /*31580*/  @P2 IMAD.MOV.U32 R5, RZ, RZ, R9 ;  /* 0x000000ffff052224 */ /* 0x000fe200078e0009 */
[----:B------:R-:W-:Y:S01]  /*31590*/  PRMT R7, R4, 0x7610, R7 ;  /* 0x0000761004077816 */ /* 0x000fe20000000007 */
[----:B------:R-:W-:Y:S01]  /*315a0*/  @P2 IMAD.MOV.U32 R4, RZ, RZ, R8 ;  /* 0x000000ffff042224 */ /* 0x000fe200078e0008 */
[C---:B------:R-:W-:Y:S01]  /*315b0*/  ISETP.GT.AND P3, PT, R0.reuse, 0xe9, P1 ;  /* 0x000000e90000780c */ /* 0x040fe20000f64270 */
[----:B------:R-:W-:Y:S01]  /*315c0*/  FMUL R6, R231, R2 ;  /* 0x00000002e7067220 */ /* 0x000fe20000400000 */
[----:B------:R-:W5:Y:S04]  /*315d0*/  LDL.LU R203, [R1+0x4e8] ;  /* 0x0004e80001cb7983 */ /* 0x000f680000300800 */
[----:B------:R0:W-:Y:S01]  /*315e0*/  @P2 STG.E.U16 desc[UR36][R4.64+0x1c2], R17 ;  /* 0x0001c21104002986 */ /* 0x0001e2000c101524 */
[----:B------:R-:W-:-:S03]  /*315f0*/  ISETP.GT.AND P2, PT, R0, 0xe8, P4 ;  /* 0x000000e80000780c */ /* 0x000fc60002744270 */
[----:B------:R1:W-:Y:S01]  /*31600*/  @P6 STG.E.U16 desc[UR36][R10.64+0x1d0], R7 ;  /* 0x0001d0070a006986 */ /* 0x0003e2000c101524 */
[----:B------:R-:W-:Y:S02]  /*31610*/  ISETP.GT.AND P6, PT, R0, 0xe9, P4 ;  /* 0x000000e90000780c */ /* 0x000fe400027c4270 */
[----:B------:R-:W-:Y:S01]  /*31620*/  F2FP.BF16.F32.PACK_AB R6, RZ, R6 ;  /* 0x00000006ff06723e */ /* 0x000fe200000010ff */
[----:B------:R-:W5:Y:S01]  /*31630*/  LDL.LU R202, [R1+0x4ec] ;  /* 0x0004ec0001ca7983 */ /* 0x000f620000300800 */
[-C--:B0-----:R-:W-:Y:S01]  /*31640*/  FMUL R5, R230, R2.reuse ;  /* 0x00000002e6057220 */ /* 0x081fe20000400000 */
[----:B------:R-:W-:Y:S02]  /*31650*/  FMUL R4, R229, R2 ;  /* 0x00000002e5047220 */ /* 0x000fe40000400000 */
[----:B------:R0:W-:Y:S02]  /*31660*/  @P3 STG.E.U16 desc[UR36][R10.64+0x1d2], R6 ;  /* 0x0001d2060a003986 */ /* 0x0001e4000c101524 */
[----:B------:R-:W-:-:S02]  /*31670*/  F2FP.BF16.F32.PACK_AB R5, RZ, R5 ;  /* 0x00000005ff05723e */ /* 0x000fc400000010ff */
[----:B------:R-:W5:Y:S01]  /*31680*/  LDL.LU R200, [R1+0x4f0] ;  /* 0x0004f00001c87983 */ /* 0x000f620000300800 */
[----:B------:R-:W-:Y:S02]  /*31690*/  F2FP.BF16.F32.PACK_AB R4, RZ, R4 ;  /* 0x00000004ff04723e */ /* 0x000fe400000010ff */
[----:B-1----:R-:W-:Y:S01]  /*316a0*/  PRMT R7, R5, 0x7610, R7 ;  /* 0x0000761005077816 */ /* 0x002fe20000000007 */
[----:B------:R-:W-:Y:S01]  /*316b0*/  @P2 IMAD.MOV.U32 R5, RZ, RZ, R9 ;  /* 0x000000ffff052224 */ /* 0x000fe200078e0009 */
[----:B------:R-:W-:Y:S01]  /*316c0*/  PRMT R17, R4, 0x7610, R17 ;  /* 0x0000761004117816 */ /* 0x000fe20000000011 */
[----:B------:R-:W-:Y:S01]  /*316d0*/  @P2 IMAD.MOV.U32 R4, RZ, RZ, R8 ;  /* 0x000000ffff042224 */ /* 0x000fe200078e0008 */
[----:B------:R-:W-:Y:S01]  /*316e0*/  ISETP.GT.AND P3, PT, R0, 0xf0, P1 ;  /* 0x000000f00000780c */ /* 0x000fe20000f64270 */
[----:B0-----:R-:W-:Y:S01]  /*316f0*/  FMUL R6, R228, R2 ;  /* 0x00000002e4067220 */ /* 0x001fe20000400000 */
[----:B------:R-:W5:Y:S04]  /*31700*/  LDL.LU R201, [R1+0x4f4] ;  /* 0x0004f40001c97983 */ /* 0x000f680000300800 */
[----:B------:R0:W-:Y:S04]  /*31710*/  @P2 STG.E.U16 desc[UR36][R4.64+0x1d0], R7 ;  /* 0x0001d00704002986 */ /* 0x0001e8000c101524 */
[----:B------:R-:W5:Y:S01]  /*31720*/  LDL.LU R199, [R1+0x4f8] ;  /* 0x0004f80001c77983 */ /* 0x000f620000300800 */
[----:B------:R-:W-:-:S03]  /*31730*/  F2FP.BF16.F32.PACK_AB R6, RZ, R6 ;  /* 0x00000006ff06723e */ /* 0x000fc600000010ff */
[----:B------:R-:W5:Y:S01]  /*31740*/  LDL.LU R198, [R1+0x4fc] ;  /* 0x0004fc0001c67983 */ /* 0x000f620000300800 */
[----:B0-----:R-:W-:-:S03]  /*31750*/  @P6 IMAD.MOV.U32 R4, RZ, RZ, R8 ;  /* 0x000000ffff046224 */ /* 0x001fc600078e0008 */
[----:B------:R-:W5:Y:S01]  /*31760*/  LDL.LU R196, [R1+0x500] ;  /* 0x0005000001c47983 */ /* 0x000f620000300800 */
[----:B------:R-:W-:Y:S01]  /*31770*/  @P6 IMAD.MOV.U32 R5, RZ, RZ, R9 ;  /* 0x000000ffff056224 */ /* 0x000fe200078e0009 */
[C---:B------:R-:W-:Y:S02]  /*31780*/  ISETP.GT.AND P2, PT, R0.reuse, 0xf1, P1 ;  /* 0x000000f10000780c */ /* 0x040fe40000f44270 */
[----:B------:R-:W5:Y:S04]  /*31790*/  LDL.LU R197, [R1+0x504] ;  /* 0x0005040001c57983 */ /* 0x000f680000300800 */
[----:B------:R0:W-:Y:S01]  /*317a0*/  @P6 STG.E.U16 desc[UR36][R4.64+0x1d2], R17 ;  /* 0x0001d21104006986 */ /* 0x0001e2000c101524 */
[----:B------:R-:W-:-:S03]  /*317b0*/  ISETP.GT.AND P6, PT, R0, 0xf0, P4 ;  /* 0x000000f00000780c */ /* 0x000fc600027c4270 */
[----:B------:R-:W5:Y:S04]  /*317c0*/  LDL.LU R195, [R1+0x508] ;  /* 0x0005080001c37983 */ /* 0x000f680000300800 */
[----:B------:R-:W5:Y:S01]  /*317d0*/  LDL.LU R194, [R1+0x50c] ;  /* 0x00050c0001c27983 */ /* 0x000f620000300800 */
[----:B0-----:R-:W-:-:S03]  /*317e0*/  FMUL R4, R227, R2 ;  /* 0x00000002e3047220 */ /* 0x001fc60000400000 */
[----:B------:R-:W5:Y:S01]  /*317f0*/  LDL.LU R192, [R1+0x510] ;  /* 0x0005100001c07983 */ /* 0x000f620000300800 */
[----:B------:R-:W-:-:S03]  /*31800*/  FMUL R5, R226, R2 ;  /* 0x00000002e2057220 */ /* 0x000fc60000400000 */
[----:B------:R-:W5:Y:S01]  /*31810*/  LDL.LU R193, [R1+0x514] ;  /* 0x0005140001c17983 */ /* 0x000f620000300800 */
[----:B------:R-:W-:-:S03]  /*31820*/  F2FP.BF16.F32.PACK_AB R4, RZ, R4 ;  /* 0x00000004ff04723e */ /* 0x000fc600000010ff */
[----:B------:R-:W5:Y:S04]  /*31830*/  LDL.LU R191, [R1+0x518] ;  /* 0x0005180001bf7983 */ /* 0x000f680000300800 */
[----:B------:R0:W-:Y:S04]  /*31840*/  @P3 STG.E.U16 desc[UR36][R10.64+0x1e0], R6 ;  /* 0x0001e0060a003986 */ /* 0x0001e8000c101524 */
[----:B------:R-:W5:Y:S01]  /*31850*/  LDL.LU R190, [R1+0x51c] ;  /* 0x00051c0001be7983 */ /* 0x000f620000300800 */
[----:B------:R-:W-:-:S03]  /*31860*/  ISETP.GT.AND P3, PT, R0, 0xf1, P4 ;  /* 0x000000f10000780c */ /* 0x000fc60002764270 */
[----:B------:R-:W5:Y:S01]  /*31870*/  LDL.LU R188, [R1+0x520] ;  /* 0x0005200001bc7983 */ /* 0x000f620000300800 */
[----:B------:R-:W-:Y:S01]  /*31880*/  PRMT R7, R4, 0x7610, R7 ;  /* 0x0000761004077816 */ /* 0x000fe20000000007 */
[----:B0-----:R-:W-:Y:S02]  /*31890*/  FMUL R6, R225, R2 ;  /* 0x00000002e1067220 */ /* 0x001fe40000400000 */
[----:B------:R-:W5:Y:S01]  /*318a0*/  LDL.LU R189, [R1+0x524] ;  /* 0x0005240001bd7983 */ /* 0x000f620000300800 */
[----:B------:R-:W-:-:S03]  /*318b0*/  F2FP.BF16.F32.PACK_AB R5, RZ, R5 ;  /* 0x00000005ff05723e */ /* 0x000fc600000010ff */
[----:B------:R-:W5:Y:S01]  /*318c0*/  LDL.LU R187, [R1+0x528] ;  /* 0x0005280001bb7983 */ /* 0x000f620000300800 */
[----:B------:R-:W-:-:S03]  /*318d0*/  F2FP.BF16.F32.PACK_AB R4, RZ, R6 ;  /* 0x00000006ff04723e */ /* 0x000fc600000010ff */
[----:B------:R-:W5:Y:S04]  /*318e0*/  LDL.LU R186, [R1+0x52c] ;  /* 0x00052c0001ba7983 */ /* 0x000f680000300800 */
[----:B------:R-:W5:Y:S04]  /*318f0*/  LDL.LU R184, [R1+0x530] ;  /* 0x0005300001b87983 */ /* 0x000f680000300800 */
[----:B------:R-:W5:Y:S01]  /*31900*/  LDL.LU R185, [R1+0x534] ;  /* 0x0005340001b97983 */ /* 0x000f620000300800 */
[----:B------:R-:W-:-:S03]  /*31910*/  PRMT R6, R5, 0x7610, R6 ;  /* 0x0000761005067816 */ /* 0x000fc60000000006 */
[----:B------:R-:W5:Y:S01]  /*31920*/  LDL.LU R183, [R1+0x538] ;  /* 0x0005380001b77983 */ /* 0x000f620000300800 */
[----:B------:R-:W-:-:S03]  /*31930*/  @P6 IMAD.MOV.U32 R5, RZ, RZ, R9 ;  /* 0x000000ffff056224 */ /* 0x000fc600078e0009 */
[----:B------:R-:W5:Y:S04]  /*31940*/  LDL.LU R182, [R1+0x53c] ;  /* 0x00053c0001b67983 */ /* 0x000f680000300800 */
[----:B------:R0:W-:Y:S04]  /*31950*/  @P2 STG.E.U16 desc[UR36][R10.64+0x1e2], R7 ;  /* 0x0001e2070a002986 */ /* 0x0001e8000c101524 */
[----:B------:R-:W5:Y:S04]  /*31960*/  LDL.LU R180, [R1+0x540] ;  /* 0x0005400001b47983 */ /* 0x000f680000300800 */
[----:B------:R-:W5:Y:S01]  /*31970*/  LDL.LU R181, [R1+0x544] ;  /* 0x0005440001b57983 */ /* 0x000f620000300800 */
[----:B0-----:R-:W-:Y:S01]  /*31980*/  PRMT R7, R4, 0x7610, R7 ;  /* 0x0000761004077816 */ /* 0x001fe20000000007 */
[----:B------:R-:W-:-:S02]  /*31990*/  @P6 IMAD.MOV.U32 R4, RZ, RZ, R8 ;  /* 0x000000ffff046224 */ /* 0x000fc400078e0008 */
[----:B------:R-:W5:Y:S04]  /*319a0*/  LDL.LU R179, [R1+0x548] ;  /* 0x0005480001b37983 */ /* 0x000f680000300800 */
[----:B------:R-:W5:Y:S04]  /*319b0*/  LDL.LU R178, [R1+0x54c] ;  /* 0x00054c0001b27983 */ /* 0x000f680000300800 */
[----:B------:R-:W5:Y:S04]  /*319c0*/  LDL.LU R176, [R1+0x550] ;  /* 0x0005500001b07983 */ /* 0x000f680000300800 */
[----:B------:R-:W5:Y:S04]  /*319d0*/  LDL.LU R177, [R1+0x554] ;  /* 0x0005540001b17983 */ /* 0x000f680000300800 */
[----:B------:R-:W5:Y:S04]  /*319e0*/  LDL.LU R175, [R1+0x558] ;  /* 0x0005580001af7983 */ /* 0x000f680000300800 */
[----:B------:R0:W-:Y:S04]  /*319f0*/  @P6 STG.E.U16 desc[UR36][R4.64+0x1e0], R6 ;  /* 0x0001e00604006986 */ /* 0x0001e8000c101524 */
[----:B------:R-:W5:Y:S04]  /*31a00*/  LDL.LU R174, [R1+0x55c] ;  /* 0x00055c0001ae7983 */ /* 0x000f680000300800 */
[----:B------:R-:W5:Y:S01]  /*31a10*/  LDL.LU R172, [R1+0x560] ;  /* 0x0005600001ac7983 */ /* 0x000f620000300800 */
[----:B0-----:R-:W-:-:S03]  /*31a20*/  @P3 IMAD.MOV.U32 R4, RZ, RZ, R8 ;  /* 0x000000ffff043224 */ /* 0x001fc600078e0008 */
[----:B------:R-:W5:Y:S01]  /*31a30*/  LDL.LU R173, [R1+0x564] ;  /* 0x0005640001ad7983 */ /* 0x000f620000300800 */
[----:B------:R-:W-:Y:S02]  /*31a40*/  @P3 IMAD.MOV.U32 R5, RZ, RZ, R9 ;  /* 0x000000ffff053224 */ /* 0x000fe400078e0009 */
[----:B------:R-:W-:Y:S01]  /*31a50*/  FMUL R6, R224, R2 ;  /* 0x00000002e0067220 */ /* 0x000fe20000400000 */
[----:B------:R-:W5:Y:S01]  /*31a60*/  LDL.LU R171, [R1+0x568] ;  /* 0x0005680001ab7983 */ /* 0x000f620000300800 */
[----:B------:R-:W-:-:S03]  /*31a70*/  ISETP.GT.AND P2, PT, R0, 0xf8, P1 ;  /* 0x000000f80000780c */ /* 0x000fc60000f44270 */
[----:B------:R-:W5:Y:S01]  /*31a80*/  LDL.LU R170, [R1+0x56c] ;  /* 0x00056c0001aa7983 */ /* 0x000f620000300800 */
[----:B------:R-:W-:-:S03]  /*31a90*/  ISETP.GT.AND P6, PT, R0, 0xf8, P4 ;  /* 0x000000f80000780c */ /* 0x000fc600027c4270 */
[----:B------:R-:W5:Y:S04]  /*31aa0*/  LDL.LU R168, [R1+0x570] ;  /* 0x0005700001a87983 */ /* 0x000f680000300800 */
[----:B------:R0:W-:Y:S01]  /*31ab0*/  @P3 STG.E.U16 desc[UR36][R4.64+0x1e2], R7 ;  /* 0x0001e20704003986 */ /* 0x0001e2000c101524 */
[----:B------:R-:W-:-:S03]  /*31ac0*/  ISETP.GT.AND P3, PT, R0, 0xf9, P1 ;  /* 0x000000f90000780c */ /* 0x000fc60000f64270 */
[----:B------:R-:W5:Y:S04]  /*31ad0*/  LDL.LU R169, [R1+0x574] ;  /* 0x0005740001a97983 */ /* 0x000f680000300800 */
[----:B------:R-:W5:Y:S04]  /*31ae0*/  LDL.LU R167, [R1+0x578] ;  /* 0x0005780001a77983 */ /* 0x000f680000300800 */
[----:B------:R-:W5:Y:S01]  /*31af0*/  LDL.LU R166, [R1+0x57c] ;  /* 0x00057c0001a67983 */ /* 0x000f620000300800 */
[----:B0-----:R-:W-:Y:S01]  /*31b00*/  FMUL R5, R223, R2 ;  /* 0x00000002df057220 */ /* 0x001fe20000400000 */
[----:B------:R-:W-:-:S02]  /*31b10*/  F2FP.BF16.F32.PACK_AB R4, RZ, R6 ;  /* 0x00000006ff04723e */ /* 0x000fc400000010ff */
[----:B------:R-:W5:Y:S01]  /*31b20*/  LDL.LU R164, [R1+0x580] ;  /* 0x0005800001a47983 */ /* 0x000f620000300800 */
[----:B------:R-:W-:-:S03]  /*31b30*/  FMUL R7, R222, R2 ;  /* 0x00000002de077220 */ /* 0x000fc60000400000 */
[----:B------:R-:W5:Y:S01]  /*31b40*/  LDL.LU R165, [R1+0x584] ;  /* 0x0005840001a57983 */ /* 0x000f620000300800 */
[----:B------:R-:W-:-:S03]  /*31b50*/  PRMT R17, R4, 0x7610, R17 ;  /* 0x0000761004117816 */ /* 0x000fc60000000011 */
[----:B------:R-:W5:Y:S01]  /*31b60*/  LDL.LU R163, [R1+0x588] ;  /* 0x0005880001a37983 */ /* 0x000f620000300800 */
[----:B------:R-:W-:-:S03]  /*31b70*/  F2FP.BF16.F32.PACK_AB R5, RZ, R5 ;  /* 0x00000005ff05723e */ /* 0x000fc600000010ff */
[----:B------:R-:W5:Y:S01]  /*31b80*/  LDL.LU R162, [R1+0x58c] ;  /* 0x00058c0001a27983 */ /* 0x000f620000300800 */
[----:B------:R-:W-:-:S03]  /*31b90*/  F2FP.BF16.F32.PACK_AB R4, RZ, R7 ;  /* 0x00000007ff04723e */ /* 0x000fc600000010ff */
[----:B------:R-:W5:Y:S04]  /*31ba0*/  LDL.LU R160, [R1+0x590] ;  /* 0x0005900001a07983 */ /* 0x000f680000300800 */
[----:B------:R-:W5:Y:S01]  /*31bb0*/  LDL.LU R161, [R1+0x594] ;  /* 0x0005940001a17983 */ /* 0x000f620000300800 */
[----:B------:R-:W-:-:S03]  /*31bc0*/  USHF.L.U32 UR11, UR8, 0x9, URZ ;  /* 0x00000009080b7899 */ /* 0x000fc6000800063f */
[----:B------:R-:W5:Y:S04]  /*31bd0*/  LDL.LU R159, [R1+0x598] ;  /* 0x00059800019f7983 */ /* 0x000f680000300800 */
[----:B------:R-:W5:Y:S04]  /*31be0*/  LDL.LU R158, [R1+0x59c] ;  /* 0x00059c00019e7983 */ /* 0x000f680000300800 */
[----:B------:R-:W5:Y:S04]  /*31bf0*/  LDL.LU R156, [R1+0x5a0] ;  /* 0x0005a000019c7983 */ /* 0x000f680000300800 */
[----:B------:R-:W5:Y:S01]  /*31c00*/  LDL.LU R157, [R1+0x5a4] ;  /* 0x0005a400019d7983 */ /* 0x000f620000300800 */
[----:B------:R-:W-:-:S03]  /*31c10*/  FMUL R6, R221, R2 ;  /* 0x00000002dd067220 */ /* 0x000fc60000400000 */
[----:B------:R-:W5:Y:S01]  /*31c20*/  LDL.LU R155, [R1+0x5a8] ;  /* 0x0005a800019b7983 */ /* 0x000f620000300800 */
[----:B------:R-:W-:-:S03]  /*31c30*/  USHF.L.U64.HI UR10, UR8, 0x9, UR9 ;  /* 0x00000009080a7899 */ /* 0x000fc60008010209 */
[----:B------:R0:W-:Y:S01]  /*31c40*/  @P2 STG.E.U16 desc[UR36][R10.64+0x1f0], R17 ;  /* 0x0001f0110a002986 */ /* 0x0001e2000c101524 */
[----:B------:R-:W-:-:S03]  /*31c50*/  ISETP.GT.AND P2, PT, R0, 0xf9, P4 ;  /* 0x000000f90000780c */ /* 0x000fc60002744270 */
[----:B------:R-:W5:Y:S04]  /*31c60*/  LDL.LU R154, [R1+0x5ac] ;  /* 0x0005ac00019a7983 */ /* 0x000f680000300800 */
[----:B------:R1:W-:Y:S01]  /*31c70*/  @P3 STG.E.U16 desc[UR36][R10.64+0x1f2], R5 ;  /* 0x0001f2050a003986 */ /* 0x0003e2000c101524 */
[----:B0-----:R-:W-:-:S03]  /*31c80*/  PRMT R17, R4, 0x7610, R17 ;  /* 0x0000761004117816 */ /* 0x001fc60000000011 */
[----:B------:R-:W5:Y:S01]  /*31c90*/  LDL.LU R152, [R1+0x5b0] ;  /* 0x0005b00001987983 */ /* 0x000f620000300800 */
[----:B------:R-:W-:-:S03]  /*31ca0*/  @P6 IMAD.MOV.U32 R4, RZ, RZ, R8 ;  /* 0x000000ffff046224 */ /* 0x000fc600078e0008 */
[----:B------:R-:W5:Y:S01]  /*31cb0*/  LDL.LU R153, [R1+0x5b4] ;  /* 0x0005b40001997983 */ /* 0x000f620000300800 */
[----:B-1----:R-:W-:-:S03]  /*31cc0*/  @P6 IMAD.MOV.U32 R5, RZ, RZ, R9 ;  /* 0x000000ffff056224 */ /* 0x002fc600078e0009 */
[----:B------:R-:W5:Y:S01]  /*31cd0*/  LDL.LU R23, [R1+0x5b8] ;  /* 0x0005b80001177983 */ /* 0x000f620000300800 */
[----:B------:R-:W-:-:S03]  /*31ce0*/  IMAD.U32 R7, RZ, RZ, UR11 ;  /* 0x0000000bff077e24 */ /* 0x000fc6000f8e00ff */
[----:B------:R-:W5:Y:S04]  /*31cf0*/  LDL.LU R219, [R1+0x5bc] ;  /* 0x0005bc0001db7983 */ /* 0x000f680000300800 */
[----:B------:R-:W5:Y:S04]  /*31d00*/  LDL.LU R220, [R1+0x5c0] ;  /* 0x0005c00001dc7983 */ /* 0x000f680000300800 */
[----:B------:R-:W5:Y:S04]  /*31d10*/  LDL.LU R235, [R1+0x5c4] ;  /* 0x0005c40001eb7983 */ /* 0x000f680000300800 */
[----:B------:R0:W-:Y:S04]  /*31d20*/  @P6 STG.E.U16 desc[UR36][R4.64+0x1f0], R17 ;  /* 0x0001f01104006986 */ /* 0x0001e8000c101524 */
[----:B------:R-:W5:Y:S04]  /*31d30*/  LDL.LU R234, [R1+0x5c8] ;  /* 0x0005c80001ea7983 */ /* 0x000f680000300800 */
[----:B------:R-:W5:Y:S01]  /*31d40*/  LDL.LU R233, [R1+0x5cc] ;  /* 0x0005cc0001e97983 */ /* 0x000f620000300800 */
[----:B0-----:R-:W-:Y:S01]  /*31d50*/  F2FP.BF16.F32.PACK_AB R5, RZ, R6 ;  /* 0x00000006ff05723e */ /* 0x001fe200000010ff */
[----:B------:R-:W-:-:S02]  /*31d60*/  IMAD.U32 R6, RZ, RZ, UR10 ;  /* 0x0000000aff067e24 */ /* 0x000fc4000f8e00ff */
[----:B------:R-:W5:Y:S01]  /*31d70*/  LDL.LU R232, [R1+0x5d0] ;  /* 0x0005d00001e87983 */ /* 0x000f620000300800 */
[----:B------:R-:W-:-:S03]  /*31d80*/  IADD3 R4, P3, P6, R12, UR5, R7 ;  /* 0x000000050c047c10 */ /* 0x000fc6000fe7e007 */
[----:B------:R-:W5:Y:S01]  /*31d90*/  LDL.LU R231, [R1+0x5d4] ;  /* 0x0005d40001e77983 */ /* 0x000f620000300800 */
[----:B------:R-:W-:-:S03]  /*31da0*/  PRMT R17, R5, 0x7610, R17 ;  /* 0x0000761005117816 */ /* 0x000fc60000000011 */
[----:B------:R-:W5:Y:S01]  /*31db0*/  LDL.LU R230, [R1+0x5d8] ;  /* 0x0005d80001e67983 */ /* 0x000f620000300800 */
[----:B------:R-:W-:Y:S01]  /*31dc0*/  IADD3.X R5, R13, UR4, R6, P3, P6 ;  /* 0x000000040d057c10 */ /* 0x000fe20009fec406 */
[----:B------:R-:W-:Y:S02]  /*31dd0*/  @P2 IMAD.MOV.U32 R6, RZ, RZ, R8 ;  /* 0x000000ffff062224 */ /* 0x000fe400078e0008 */
[----:B------:R-:W5:Y:S01]  /*31de0*/  LDL.LU R229, [R1+0x5dc] ;  /* 0x0005dc0001e57983 */ /* 0x000f620000300800 */
[----:B------:R-:W-:-:S03]  /*31df0*/  @P2 IMAD.MOV.U32 R7, RZ, RZ, R9 ;  /* 0x000000ffff072224 */ /* 0x000fc600078e0009 */
[----:B------:R-:W5:Y:S04]  /*31e00*/  LDL.LU R228, [R1+0x5e0] ;  /* 0x0005e00001e47983 */ /* 0x000f680000300800 */
[----:B------:R-:W5:Y:S04]  /*31e10*/  LDL.LU R227, [R1+0x5e4] ;  /* 0x0005e40001e37983 */ /* 0x000f680000300800 */
[----:B------:R-:W5:Y:S04]  /*31e20*/  LDL.LU R226, [R1+0x5e8] ;  /* 0x0005e80001e27983 */ /* 0x000f680000300800 */
[----:B------:R-:W5:Y:S04]  /*31e30*/  LDL.LU R225, [R1+0x5ec] ;  /* 0x0005ec0001e17983 */ /* 0x000f680000300800 */
[----:B------:R-:W5:Y:S04]  /*31e40*/  LDL.LU R224, [R1+0x5f0] ;  /* 0x0005f00001e07983 */ /* 0x000f680000300800 */
[----:B------:R-:W5:Y:S04]  /*31e50*/  LDL.LU R223, [R1+0x5f4] ;  /* 0x0005f40001df7983 */ /* 0x000f680000300800 */
[----:B------:R-:W5:Y:S04]  /*31e60*/  LDL.LU R222, [R1+0x5f8] ;  /* 0x0005f80001de7983 */ /* 0x000f680000300800 */
[----:B------:R2:W-:Y:S04]  /*31e70*/  @P2 STG.E.U16 desc[UR36][R6.64+0x1f2], R17 ;  /* 0x0001f21106002986 */ /* 0x0005e8000c101524 */
[----:B------:R-:W5:Y:S01]  /*31e80*/  LDL.LU R221, [R1+0x5fc] ;  /* 0x0005fc0001dd7983 */ /* 0x000f620000300800 */
[----:B--2---:R-:W-:-:S03]  /*31e90*/  FMUL R17, R19, R2 ;  /* 0x0000000213117220 */ /* 0x004fc60000400000 */
[----:B------:R-:W2:Y:S01]  /*31ea0*/  LDL.LU R19, [R1+0x408] ;  /* 0x0004080001137983 */ /* 0x000ea20000300800 */
[----:B------:R-:W-:Y:S01]  /*31eb0*/  ISETP.GT.AND P3, PT, R3, 0x100, PT ;  /* 0x000001000300780c */ /* 0x000fe20003f64270 */
[----:B---3--:R-:W-:-:S03]  /*31ec0*/  FMUL R18, R18, R2 ;  /* 0x0000000212127220 */ /* 0x008fc60000400000 */
[----:B------:R-:W-:Y:S02]  /*31ed0*/  ISETP.GT.AND P2, PT, R0, RZ, P3 ;  /* 0x000000ff0000720c */ /* 0x000fe40001f44270 */
[----:B------:R-:W-:Y:S02]  /*31ee0*/  IADD3 R6, P6, R12, UR11, RZ ;  /* 0x0000000b0c067c10 */ /* 0x000fe4000ffde0ff */
[----:B------:R-:W-:Y:S02]  /*31ef0*/  F2FP.BF16.F32.PACK_AB R18, RZ, R18 ;  /* 0x00000012ff12723e */ /* 0x000fe400000010ff */
[----:B------:R-:W-:Y:S02]  /*31f00*/  IADD3.X R7, R13, UR10, RZ, P6, !PT ;  /* 0x0000000a0d077c10 */ /* 0x000fe4000b7fe4ff */
[----:B------:R-:W-:-:S05]  /*31f10*/  ISETP.GT.AND P6, PT, R0, 0x1, P3 ;  /* 0x000000010000780c */ /* 0x000fca0001fc4270 */
[----:B------:R-:W-:Y:S01]  /*31f20*/  @P2 STG.E.U16 desc[UR36][R6.64], R18 ;  /* 0x0000001206002986 */ /* 0x000fe2000c101524 */
[----:B------:R-:W-:Y:S02]  /*31f30*/  ISETP.GT.AND P2, PT, R3, 0x108, PT ;  /* 0x000001080300780c */ /* 0x000fe40003f44270 */
[----:B------:R-:W-:-:S05]  /*31f40*/  F2FP.BF16.F32.PACK_AB R17, RZ, R17 ;  /* 0x00000011ff11723e */ /* 0x000fca00000010ff */
[----:B------:R0:W-:Y:S01]  /*31f50*/  @P6 STG.E.U16 desc[UR36][R6.64+0x2], R17 ;  /* 0x0000021106006986 */ /* 0x0001e2000c101524 */
[----:B--2---:R-:W-:-:S05]  /*31f60*/  FMUL R3, R19, R2 ;  /* 0x0000000213037220 */ /* 0x004fca0000400000 */
[----:B------:R-:W-:-:S04]  /*31f70*/  F2FP.BF16.F32.PACK_AB R3, RZ, R3 ;  /* 0x00000003ff03723e */ /* 0x000fc800000010ff */
[----:B0-----:R-:W-:Y:S02]  /*31f80*/  PRMT R17, R3, 0x7610, R17 ;  /* 0x0000761003117816 */ /* 0x001fe40000000011 */
[----:B------:R-:W2:Y:S01]  /*31f90*/  LDL.LU R3, [R1+0x40c] ;  /* 0x00040c0001037983 */ /* 0x000ea20000300800 */
[----:B------:R-:W-:-:S04]  /*31fa0*/  IADD3 R18, P6, R6, UR5, RZ ;  /* 0x0000000506127c10 */ /* 0x000fc8000ffde0ff */
[----:B------:R-:W-:Y:S02]  /*31fb0*/  IADD3.X R19, R7, UR4, RZ, P6, !PT ;  /* 0x0000000407137c10 */ /* 0x000fe4000b7fe4ff */
[----:B------:R-:W-:-:S13]  /*31fc0*/  ISETP.GT.AND P6, PT, R0, RZ, P2 ;  /* 0x000000ff0000720c */ /* 0x000fda00017c4270 */
[----:B------:R0:W-:Y:S01]  /*31fd0*/  @P6 STG.E.U16 desc[UR36][R18.64], R17 ;  /* 0x0000001112006986 */ /* 0x0001e2000c101524 */
[----:B------:R-:W-:Y:S01]  /*31fe0*/  ISETP.GT.AND P6, PT, R0, 0x1, P2 ;  /* 0x000000010000780c */ /* 0x000fe200017c4270 */
[----:B--2---:R-:W-:-:S05]  /*31ff0*/  FMUL R3, R3, R2 ;  /* 0x0000000203037220 */ /* 0x004fca0000400000 */
[----:B------:R-:W-:-:S04]  /*32000*/  F2FP.BF16.F32.PACK_AB R3, RZ, R3 ;  /* 0x00000003ff03723e */ /* 0x000fc800000010ff */
[----:B0-----:R-:W-:Y:S02]  /*32010*/  PRMT R17, R3, 0x7610, R17 ;  /* 0x0000761003117816 */ /* 0x001fe40000000011 */
[----:B------:R-:W2:Y:S04]  /*32020*/  LDL.LU R3, [R1+0x410] ;  /* 0x0004100001037983 */ /* 0x000ea80000300800 */
[----:B------:R0:W-:Y:S04]  /*32030*/  @P6 STG.E.U16 desc[UR36][R18.64+0x2], R17 ;  /* 0x0000021112006986 */ /* 0x0001e8000c101524 */
[----:B0-----:R-:W3:Y:S01]  /*32040*/  LDL.LU R19, [R1+0x414] ;  /* 0x0004140001137983 */ /* 0x001ee20000300800 */
[----:B------:R-:W-:Y:S01]  /*32050*/  ISETP.GT.AND P6, PT, R0, 0x8, P3 ;  /* 0x000000080000780c */ /* 0x000fe20001fc4270 */
[----:B--2---:R-:W-:-:S05]  /*32060*/  FMUL R3, R3, R2 ;  /* 0x0000000203037220 */ /* 0x004fca0000400000 */
[----:B------:R-:W-:-:S04]  /*32070*/  F2FP.BF16.F32.PACK_AB R3, RZ, R3 ;  /* 0x00000003ff03723e */ /* 0x000fc800000010ff */
[----:B------:R-:W-:-:S05]  /*32080*/  PRMT R17, R3, 0x7610, R17 ;  /* 0x0000761003117816 */ /* 0x000fca0000000011 */
[----:B------:R-:W-:Y:S01]  /*32090*/  @P6 STG.E.U16 desc[UR36][R6.64+0x10], R17 ;  /* 0x0000101106006986 */ /* 0x000fe2000c101524 */
[----:B------:R-:W-:Y:S01]  /*320a0*/  ISETP.GT.AND P6, PT, R0, 0x9, P3 ;  /* 0x000000090000780c */ /* 0x000fe20001fc4270 */
[----:B---3--:R-:W-:-:S05]  /*320b0*/  FMUL R3, R19, R2 ;  /* 0x0000000213037220 */ /* 0x008fca0000400000 */
[----:B------:R-:W-:-:S07]  /*320c0*/  F2FP.BF16.F32.PACK_AB R3, RZ, R3 ;  /* 0x00000003ff03723e */ /* 0x000fce00000010ff */
[----:B------:R0:W-:Y:S04]  /*320d0*/  @P6 STG.E.U16 desc[UR36][R6.64+0x12], R3 ;  /* 0x0000120306006986 */ /* 0x0001e8000c101524 */
[----:B0-----:R-:W2:Y:S02]  /*320e0*/  LDL.LU R3, [R1+0x418] ;  /* 0x0004180001037983 */ /* 0x001ea40000300800 */
[----:B--2---:R-:W-:-:S05]  /*320f0*/  FMUL R3, R3, R2 ;  /* 0x0000000203037220 */ /* 0x004fca0000400000 */
[----:B------:R-:W-:-:S04]  /*32100*/  F2FP.BF16.F32.PACK_AB R3, RZ, R3 ;  /* 0x00000003ff03723e */ /* 0x000fc800000010ff */
[----:B------:R-:W-:Y:S02]  /*32110*/  PRMT R17, R3, 0x7610, R17 ;  /* 0x0000761003117816 */ /* 0x000fe40000000011 */
[----:B------:R-:W2:Y:S01]  /*32120*/  LDL.LU R3, [R1+0x41c] ;  /* 0x00041c0001037983 */ /* 0x000ea20000300800 */
[----:B------:R-:W-:-:S04]  /*32130*/  IADD3 R18, P6, R6, UR5, RZ ;  /* 0x0000000506127c10 */ /* 0x000fc8000ffde0ff */
[----:B------:R-:W-:Y:S02]  /*32140*/  IADD3.X R19, R7, UR4, RZ, P6, !PT ;  /* 0x0000000407137c10 */ /* 0x000fe4000b7fe4ff */
[----:B------:R-:W-:-:S13]  /*32150*/  ISETP.GT.AND P6, PT, R0, 0x8, P2 ;  /* 0x000000080000780c */ /* 0x000fda00017c4270 */
[----:B------:R0:W-:Y:S01]  /*32160*/  @P6 STG.E.U16 desc[UR36][R18.64+0x10], R17 ;  /* 0x0000101112006986 */ /* 0x0001e2000c101524 */
[----:B--2---:R-:W-:-:S05]  /*32170*/  FMUL R3, R3, R2 ;  /* 0x0000000203037220 */ /* 0x004fca0000400000 */
[----:B------:R-:W-:-:S04]  /*32180*/  F2FP.BF16.F32.PACK_AB R3, RZ, R3 ;  /* 0x00000003ff03723e */ /* 0x000fc800000010ff */
[----:B0-----:R-:W-:Y:S02]  /*32190*/  PRMT R17, R3, 0x7610, R17 ;  /* 0x0000761003117816 */ /* 0x001fe40000000011 */
[----:B------:R-:W2:Y:S01]  /*321a0*/  LDL.LU R3, [R1+0x420] ;  /* 0x0004200001037983 */ /* 0x000ea20000300800 */
        /* <DEDUP_REMOVED lines=206> */
[----:B------:R-:W-:Y:S01]  /*32e90*/  ISETP.GT.AND P6, PT, R0, 0x50, P2 ;  /* 0x000000500000780c */ /* 0x000fe200017c4270 */
[----:B--2---:R-:W-:-:S05]  /*32ea0*/  FMUL R3, R3, R2 ;  /* 0x0000000203037220 */ /* 0x004fca0000400000 */
[----:B------:R-:W-:-:S04]  /*32eb0*/  F2FP.BF16.F32.PACK_AB R3, RZ, R3 ;  /* 0x00000003ff03723e */ /* 0x000fc800000010ff */
[----:B0-----:R-:W-:Y:S01]  /*32ec0*/  PRMT R17, R3, 0x7610, R17 ;  /* 0x0000761003117816 */ /* 0x001fe20000000011 */
[----:B----4-:R-:W-:Y:S02]  /*32ed0*/  FMUL R3, R218, R2 ;  /* 0x00000002da037220 */ /* 0x010fe40000400000 */
[----:B------:R-:W2:Y:S04]  /*32ee0*/  LDL.LU R218, [R1+0x2ac] ;  /* 0x0002ac0001da7983 */ /* 0x000ea80000300800 */
[----:B------:R0:W-:Y:S01]  /*32ef0*/  @P6 STG.E.U16 desc[UR36][R4.64+0xa0], R17 ;  /* 0x0000a01104006986 */ /* 0x0001e2000c101524 */
[----:B------:R-:W-:Y:S02]  /*32f00*/  ISETP.GT.AND P6, PT, R0, 0x51, P2 ;  /* 0x000000510000780c */ /* 0x000fe400017c4270 */
[----:B------:R-:W-:-:S04]  /*32f10*/  F2FP.BF16.F32.PACK_AB R3, RZ, R3 ;  /* 0x00000003ff03723e */ /* 0x000fc800000010ff */
[----:B0-----:R-:W-:Y:S01]  /*32f20*/  PRMT R17, R3, 0x7610, R17 ;  /* 0x0000761003117816 */ /* 0x001fe20000000011 */
[----:B-----5:R-:W-:Y:S02]  /*32f30*/  FMUL R3, R216, R2 ;  /* 0x00000002d8037220 */ /* 0x020fe40000400000 */
[----:B------:R-:W3:Y:S04]  /*32f40*/  LDL.LU R216, [R1+0x2b0] ;  /* 0x0002b00001d87983 */ /* 0x000ee80000300800 */
[----:B------:R0:W-:Y:S01]  /*32f50*/  @P6 STG.E.U16 desc[UR36][R4.64+0xa2], R17 ;  /* 0x0000a21104006986 */ /* 0x0001e2000c101524 */
[----:B------:R-:W-:Y:S02]  /*32f60*/  ISETP.GT.AND P6, PT, R0, 0x58, P3 ;  /* 0x000000580000780c */ /* 0x000fe40001fc4270 */
[----:B------:R-:W-:-:S04]  /*32f70*/  F2FP.BF16.F32.PACK_AB R3, RZ, R3 ;  /* 0x00000003ff03723e */ /* 0x000fc800000010ff */
[----:B0-----:R-:W-:Y:S01]  /*32f80*/  PRMT R17, R3, 0x7610, R17 ;  /* 0x0000761003117816 */ /* 0x001fe20000000011 */
[----:B------:R-:W-:Y:S02]  /*32f90*/  FMUL R3, R217, R2 ;  /* 0x00000002d9037220 */ /* 0x000fe40000400000 */
[----:B------:R-:W4:Y:S04]  /*32fa0*/  LDL.LU R217, [R1+0x2b4] ;  /* 0x0002b40001d97983 */ /* 0x000f280000300800 */
[----:B------:R0:W-:Y:S01]  /*32fb0*/  @P6 STG.E.U16 desc[UR36][R6.64+0xb0], R17 ;  /* 0x0000b01106006986 */ /* 0x0001e2000c101524 */
[----:B------:R-:W-:Y:S02]  /*32fc0*/  ISETP.GT.AND P6, PT, R0, 0x59, P3 ;  /* 0x000000590000780c */ /* 0x000fe40001fc4270 */
[----:B------:R-:W-:-:S04]  /*32fd0*/  F2FP.BF16.F32.PACK_AB R3, RZ, R3 ;  /* 0x00000003ff03723e */ /* 0x000fc800000010ff */
[----:B0-----:R-:W-:Y:S01]  /*32fe0*/  PRMT R17, R3, 0x7610, R17 ;  /* 0x0000761003117816 */ /* 0x001fe20000000011 */
[----:B------:R-:W-:Y:S02]  /*32ff0*/  FMUL R3, R215, R2 ;  /* 0x00000002d7037220 */ /* 0x000fe40000400000 */
[----:B------:R-:W5:Y:S04]  /*33000*/  LDL.LU R215, [R1+0x2b8] ;  /* 0x0002b80001d77983 */ /* 0x000f680000300800 */
        /* <DEDUP_REMOVED lines=478> */
[-C--:B------:R-:W-:Y:S02]  /*34df0*/  FMUL R3, R222, R2.reuse ;  /* 0x00000002de037220 */ /* 0x080fe40000400000 */
[----:B------:R-:W5:Y:S03]  /*34e00*/  LDL.LU R222, [R1+0x3f8] ;  /* 0x0003f80001de7983 */ /* 0x000f660000300800 */
[----:B------:R-:W-:Y:S01]  /*34e10*/  F2FP.BF16.F32.PACK_AB R3, RZ, R3 ;  /* 0x00000003ff03723e */ /* 0x000fe200000010ff */
[----:B------:R0:W-:Y:S01]  /*34e20*/  @P6 STG.E.U16 desc[UR36][R6.64+0x1f2], R17 ;  /* 0x0001f21106006986 */ /* 0x0001e2000c101524 */
[----:B------:R-:W-:Y:S02]  /*34e30*/  ISETP.GT.AND P6, PT, R0, 0xf8, P2 ;  /* 0x000000f80000780c */ /* 0x000fe400017c4270 */
[----:B0-----:R-:W-:Y:S01]  /*34e40*/  PRMT R17, R3, 0x7610, R17 ;  /* 0x0000761003117816 */ /* 0x001fe20000000011 */
[----:B------:R-:W-:-:S02]  /*34e50*/  FMUL R3, R221, R2 ;  /* 0x00000002dd037220 */ /* 0x000fc40000400000 */
[----:B------:R-:W5:Y:S03]  /*34e60*/  LDL.LU R221, [R1+0x3fc] ;  /* 0x0003fc0001dd7983 */ /* 0x000f660000300800 */
[----:B------:R-:W-:-:S05]  /*34e70*/  F2FP.BF16.F32.PACK_AB R3, RZ, R3 ;  /* 0x00000003ff03723e */ /* 0x000fca00000010ff */
[----:B------:R0:W-:Y:S02]  /*34e80*/  @P6 STG.E.U16 desc[UR36][R4.64+0x1f0], R17 ;  /* 0x0001f01104006986 */ /* 0x0001e4000c101524 */
        /* <DEDUP_REMOVED lines=260> */
[----:B------:R-:W-:Y:S02]  /*35ed0*/  FMUL R3, R218, R2 ;  /* 0x00000002da037220 */ /* 0x000fe40000400000 */
[----:B------:R-:W2:Y:S04]  /*35ee0*/  LDL.LU R218, [R1+0xac] ;  /* 0x0000ac0001da7983 */ /* 0x000ea80000300800 */
[----:B------:R0:W-:Y:S01]  /*35ef0*/  @P6 STG.E.U16 desc[UR36][R14.64+0x2a0], R17 ;  /* 0x0002a0110e006986 */ /* 0x0001e2000c101524 */
[----:B------:R-:W-:Y:S02]  /*35f00*/  ISETP.GT.AND P6, PT, R0, 0x151, P5 ;  /* 0x000001510000780c */ /* 0x000fe40002fc4270 */
[----:B------:R-:W-:-:S04]  /*35f10*/  F2FP.BF16.F32.PACK_AB R3, RZ, R3 ;  /* 0x00000003ff03723e */ /* 0x000fc800000010ff */
[----:B0-----:R-:W-:Y:S01]  /*35f20*/  PRMT R17, R3, 0x7610, R17 ;  /* 0x0000761003117816 */ /* 0x001fe20000000011 */
[----:B---3--:R-:W-:Y:S02]  /*35f30*/  FMUL R3, R216, R2 ;  /* 0x00000002d8037220 */ /* 0x008fe40000400000 */
[----:B------:R-:W3:Y:S04]  /*35f40*/  LDL.LU R216, [R1+0xb0] ;  /* 0x0000b00001d87983 */ /* 0x000ee80000300800 */
[----:B------:R0:W-:Y:S01]  /*35f50*/  @P6 STG.E.U16 desc[UR36][R14.64+0x2a2], R17 ;  /* 0x0002a2110e006986 */ /* 0x0001e2000c101524 */
[----:B------:R-:W-:Y:S02]  /*35f60*/  ISETP.GT.AND P6, PT, R0, 0x158, P0 ;  /* 0x000001580000780c */ /* 0x000fe400007c4270 */
[----:B------:R-:W-:-:S04]  /*35f70*/  F2FP.BF16.F32.PACK_AB R3, RZ, R3 ;  /* 0x00000003ff03723e */ /* 0x000fc800000010ff */
[----:B0-----:R-:W-:Y:S01]  /*35f80*/  PRMT R17, R3, 0x7610, R17 ;  /* 0x0000761003117816 */ /* 0x001fe20000000011 */
[----:B----4-:R-:W-:Y:S02]  /*35f90*/  FMUL R3, R217, R2 ;  /* 0x00000002d9037220 */ /* 0x010fe40000400000 */
[----:B------:R-:W4:Y:S04]  /*35fa0*/  LDL.LU R217, [R1+0xb4] ;  /* 0x0000b40001d97983 */ /* 0x000f280000300800 */
[----:B------:R0:W-:Y:S01]  /*35fb0*/  @P6 STG.E.U16 desc[UR36][R12.64+0x2b0], R17 ;  /* 0x0002b0110c006986 */ /* 0x0001e2000c101524 */
[----:B------:R-:W-:Y:S02]  /*35fc0*/  ISETP.GT.AND P6, PT, R0, 0x159, P0 ;  /* 0x000001590000780c */ /* 0x000fe400007c4270 */
[----:B------:R-:W-:-:S04]  /*35fd0*/  F2FP.BF16.F32.PACK_AB R3, RZ, R3 ;  /* 0x00000003ff03723e */ /* 0x000fc800000010ff */
[----:B0-----:R-:W-:Y:S01]  /*35fe0*/  PRMT R17, R3, 0x7610, R17 ;  /* 0x0000761003117816 */ /* 0x001fe20000000011 */
[----:B-----5:R-:W-:Y:S02]  /*35ff0*/  FMUL R3, R215, R2 ;  /* 0x00000002d7037220 */ /* 0x020fe40000400000 */
        /* <DEDUP_REMOVED lines=471> */
[----:B------:R-:W-:-:S02]  /*37d70*/  F2FP.BF16.F32.PACK_AB R3, RZ, R3 ;  /* 0x00000003ff03723e */ /* 0x000fc400000010ff */
[----:B------:R-:W-:Y:S01]  /*37d80*/  ISETP.GT.AND P0, PT, R0, 0x1f9, P0 ;  /* 0x000001f90000780c */ /* 0x000fe20000704270 */
[----:B0-----:R-:W-:-:S08]  /*37d90*/  FMUL R17, R223, R2 ;  /* 0x00000002df117220 */ /* 0x001fd00000400000 */
[----:B------:R0:W-:Y:S01]  /*37da0*/  @P6 STG.E.U16 desc[UR36][R12.64+0x3f0], R3 ;  /* 0x0003f0030c006986 */ /* 0x0001e2000c101524 */
[----:B------:R-:W-:Y:S02]  /*37db0*/  ISETP.GT.AND P6, PT, R0, 0x1f8, P5 ;  /* 0x000001f80000780c */ /* 0x000fe40002fc4270 */
[----:B------:R-:W-:Y:S01]  /*37dc0*/  F2FP.BF16.F32.PACK_AB R17, RZ, R17 ;  /* 0x00000011ff11723e */ /* 0x000fe200000010ff */
[----:B------:R-:W5:Y:S03]  /*37dd0*/  LDL.LU R223, [R1+0x1f4] ;  /* 0x0001f40001df7983 */ /* 0x000f660000300800 */
[----:B------:R-:W-:Y:S01]  /*37de0*/  PRMT R18, R17, 0x7610, R18 ;  /* 0x0000761011127816 */ /* 0x000fe20000000012 */
[----:B0-----:R-:W-:-:S04]  /*37df0*/  FMUL R3, R222, R2 ;  /* 0x00000002de037220 */ /* 0x001fc80000400000 */
[----:B------:R0:W-:Y:S01]  /*37e00*/  @P0 STG.E.U16 desc[UR36][R12.64+0x3f2], R18 ;  /* 0x0003f2120c000986 */ /* 0x0001e2000c101524 */
[----:B------:R-:W-:Y:S01]  /*37e10*/  F2FP.BF16.F32.PACK_AB R3, RZ, R3 ;  /* 0x00000003ff03723e */ /* 0x000fe200000010ff */
[----:B------:R-:W-:Y:S02]  /*37e20*/  FMUL R17, R221, R2 ;  /* 0x00000002dd117220 */ /* 0x000fe40000400000 */
[----:B------:R-:W5:Y:S01]  /*37e30*/  LDL.LU R222, [R1+0x1f8] ;  /* 0x0001f80001de7983 */ /* 0x000f620000300800 */
[----:B------:R-:W-:-:S03]  /*37e40*/  PRMT R19, R3, 0x7610, R19 ;  /* 0x0000761003137816 */ /* 0x000fc60000000013 */
[----:B------:R-:W5:Y:S01]  /*37e50*/  LDL.LU R221, [R1+0x1fc] ;  /* 0x0001fc0001dd7983 */ /* 0x000f620000300800 */
[----:B0-----:R-:W-:Y:S02]  /*37e60*/  @P6 IMAD.MOV.U32 R12, RZ, RZ, R14 ;  /* 0x000000ffff0c6224 */ /* 0x001fe400078e000e */
[----:B------:R-:W-:-:S05]  /*37e70*/  @P6 IMAD.MOV.U32 R13, RZ, RZ, R15 ;  /* 0x000000ffff0d6224 */ /* 0x000fca00078e000f */
[----:B------:R0:W-:Y:S04]  /*37e80*/  @P6 STG.E.U16 desc[UR36][R12.64+0x3f0], R19 ;  /* 0x0003f0130c006986 */ /* 0x0001e8000c101524 */
[----:B0-----:R-:W2:Y:S04]  /*37e90*/  LDL.LU R12, [R1] ;  /* 0x00000000010c7983 */ /* 0x001ea80000300800 */
[----:B------:R-:W3:Y:S01]  /*37ea0*/  LDL.LU R13, [R1+0x4] ;  /* 0x00000400010d7983 */ /* 0x000ee20000300800 */
[C---:B------:R-:W-:Y:S02]  /*37eb0*/  ISETP.GT.AND P5, PT, R0.reuse, 0x1f9, P5 ;  /* 0x000001f90000780c */ /* 0x040fe40002fa4270 */
[----:B------:R-:W-:Y:S01]  /*37ec0*/  F2FP.BF16.F32.PACK_AB R3, RZ, R17 ;  /* 0x00000011ff03723e */ /* 0x000fe200000010ff */
[----:B------:R-:W4:Y:S01]  /*37ed0*/  LDL.LU R19, [R1+0xa8] ;  /* 0x0000a80001137983 */ /* 0x000f220000300800 */
[----:B------:R-:W-:-:S02]  /*37ee0*/  ISETP.GT.AND P6, PT, R0, 0x100, P1 ;  /* 0x000001000000780c */ /* 0x000fc40000fc4270 */
[----:B------:R-:W-:Y:S02]  /*37ef0*/  ISETP.GT.AND P0, PT, R0, 0x101, P1 ;  /* 0x000001010000780c */ /* 0x000fe40000f04270 */
[----:B------:R-:W-:-:S05]  /*37f00*/  PRMT R17, R3, 0x7610, R17 ;  /* 0x0000761003117816 */ /* 0x000fca0000000011 */
[----:B------:R-:W-:Y:S01]  /*37f10*/  @P5 STG.E.U16 desc[UR36][R14.64+0x3f2], R17 ;  /* 0x0003f2110e005986 */ /* 0x000fe2000c101524 */
[-C--:B--2---:R-:W-:Y:S01]  /*37f20*/  FMUL R12, R12, R2.reuse ;  /* 0x000000020c0c7220 */ /* 0x084fe20000400000 */
[----:B---3--:R-:W-:-:S04]  /*37f30*/  FMUL R13, R13, R2 ;  /* 0x000000020d0d7220 */ /* 0x008fc80000400000 */
[----:B------:R-:W-:Y:S02]  /*37f40*/  F2FP.BF16.F32.PACK_AB R12, RZ, R12 ;  /* 0x0000000cff0c723e */ /* 0x000fe400000010ff */
[----:B------:R-:W-:Y:S02]  /*37f50*/  F2FP.BF16.F32.PACK_AB R3, RZ, R13 ;  /* 0x0000000dff03723e */ /* 0x000fe400000010ff */
[----:B------:R-:W-:Y:S02]  /*37f60*/  PRMT R13, R12, 0x7610, R13 ;  /* 0x000076100c0d7816 */ /* 0x000fe4000000000d */
[----:B------:R-:W-:Y:S02]  /*37f70*/  PRMT R12, R3, 0x7610, R12 ;  /* 0x00007610030c7816 */ /* 0x000fe4000000000c */
[----:B------:R-:W2:Y:S04]  /*37f80*/  LDL.LU R3, [R1+0x8] ;  /* 0x0000080001037983 */ /* 0x000ea80000300800 */
[----:B------:R0:W-:Y:S04]  /*37f90*/  @P6 STG.E.U16 desc[UR36][R10.64+0x200], R13 ;  /* 0x0002000d0a006986 */ /* 0x0001e8000c101524 */
[----:B------:R1:W-:Y:S04]  /*37fa0*/  @P0 STG.E.U16 desc[UR36][R10.64+0x202], R12 ;  /* 0x0002020c0a000986 */ /* 0x0003e8000c101524 */
[----:B0-----:R-:W3:Y:S04]  /*37fb0*/  LDL.LU R13, [R1+0x10] ;  /* 0x00001000010d7983 */ /* 0x001ee80000300800 */
[----:B-1----:R-:W5:Y:S01]  /*37fc0*/  LDL.LU R12, [R1+0xc] ;  /* 0x00000c00010c7983 */ /* 0x002f620000300800 */
[----:B------:R-:W-:Y:S01]  /*37fd0*/  ISETP.GT.AND P5, PT, R0, 0x100, P4 ;  /* 0x000001000000780c */ /* 0x000fe200027a4270 */
[----:B--2---:R-:W-:-:S05]  /*37fe0*/  FMUL R3, R3, R2 ;  /* 0x0000000203037220 */ /* 0x004fca0000400000 */
[----:B------:R-:W-:-:S04]  /*37ff0*/  F2FP.BF16.F32.PACK_AB R3, RZ, R3 ;  /* 0x00000003ff03723e */ /* 0x000fc800000010ff */
[----:B------:R-:W-:Y:S01]  /*38000*/  PRMT R14, R3, 0x7610, R14 ;  /* 0x00007610030e7816 */ /* 0x000fe2000000000e */
[----:B-----5:R-:W-:-:S04]  /*38010*/  FMUL R12, R12, R2 ;  /* 0x000000020c0c7220 */ /* 0x020fc80000400000 */
[----:B------:R0:W-:Y:S01]  /*38020*/  @P5 STG.E.U16 desc[UR36][R8.64+0x200], R14 ;  /* 0x0002000e08005986 */ /* 0x0001e2000c101524 */
[----:B------:R-:W-:-:S04]  /*38030*/  F2FP.BF16.F32.PACK_AB R12, RZ, R12 ;  /* 0x0000000cff0c723e */ /* 0x000fc800000010ff */
[----:B0-----:R-:W-:Y:S02]  /*38040*/  PRMT R14, R12, 0x7610, R14 ;  /* 0x000076100c0e7816 */ /* 0x001fe4000000000e */
[----:B------:R-:W2:Y:S01]  /*38050*/  LDL.LU R12, [R1+0x14] ;  /* 0x00001400010c7983 */ /* 0x000ea20000300800 */
[C---:B------:R-:W-:Y:S01]  /*38060*/  ISETP.GT.AND P6, PT, R0.reuse, 0x101, P4 ;  /* 0x000001010000780c */ /* 0x040fe200027c4270 */
[----:B---3--:R-:W-:Y:S01]  /*38070*/  FMUL R13, R13, R2 ;  /* 0x000000020d0d7220 */ /* 0x008fe20000400000 */
[----:B------:R-:W-:-:S04]  /*38080*/  ISETP.GT.AND P0, PT, R0, 0x108, P1 ;  /* 0x000001080000780c */ /* 0x000fc80000f04270 */
[----:B------:R-:W-:-:S04]  /*38090*/  F2FP.BF16.F32.PACK_AB R3, RZ, R13 ;  /* 0x0000000dff03723e */ /* 0x000fc800000010ff */
[----:B------:R-:W-:-:S03]  /*380a0*/  PRMT R13, R3, 0x7610, R13 ;  /* 0x00007610030d7816 */ /* 0x000fc6000000000d */
[----:B------:R-:W-:Y:S04]  /*380b0*/  @P6 STG.E.U16 desc[UR36][R8.64+0x202], R14 ;  /* 0x0002020e08006986 */ /* 0x000fe8000c101524 */
[----:B------:R0:W-:Y:S01]  /*380c0*/  @P0 STG.E.U16 desc[UR36][R10.64+0x210], R13 ;  /* 0x0002100d0a000986 */ /* 0x0001e2000c101524 */
[----:B--2---:R-:W-:-:S05]  /*380d0*/  FMUL R12, R12, R2 ;  /* 0x000000020c0c7220 */ /* 0x004fca0000400000 */
[----:B------:R-:W-:Y:S02]  /*380e0*/  F2FP.BF16.F32.PACK_AB R3, RZ, R12 ;  /* 0x0000000cff03723e */ /* 0x000fe400000010ff */
[----:B------:R-:W2:Y:S04]  /*380f0*/  LDL.LU R12, [R1+0x18] ;  /* 0x00001800010c7983 */ /* 0x000ea80000300800 */
[----:B0-----:R-:W3:Y:S01]  /*38100*/  LDL.LU R13, [R1+0x1c] ;  /* 0x00001c00010d7983 */ /* 0x001ee20000300800 */
[----:B------:R-:W-:-:S13]  /*38110*/  ISETP.GT.AND P5, PT, R0, 0x109, P1 ;  /* 0x000001090000780c */ /* 0x000fda0000fa4270 */
[----:B------:R0:W-:Y:S01]  /*38120*/  @P5 STG.E.U16 desc[UR36][R10.64+0x212], R3 ;  /* 0x000212030a005986 */ /* 0x0001e2000c101524 */
[-C--:B--2---:R-:W-:Y:S01]  /*38130*/  FMUL R12, R12, R2.reuse ;  /* 0x000000020c0c7220 */ /* 0x084fe20000400000 */
[----:B---3--:R-:W-:-:S04]  /*38140*/  FMUL R13, R13, R2 ;  /* 0x000000020d0d7220 */ /* 0x008fc80000400000 */
[----:B------:R-:W-:Y:S02]  /*38150*/  F2FP.BF16.F32.PACK_AB R12, RZ, R12 ;  /* 0x0000000cff0c723e */ /* 0x000fe400000010ff */
[----:B0-----:R-:W-:Y:S02]  /*38160*/  F2FP.BF16.F32.PACK_AB R3, RZ, R13 ;  /* 0x0000000dff03723e */ /* 0x001fe400000010ff */
[----:B------:R-:W-:Y:S02]  /*38170*/  PRMT R13, R12, 0x7610, R13 ;  /* 0x000076100c0d7816 */ /* 0x000fe4000000000d */
[----:B------:R-:W2:Y:S01]  /*38180*/  LDL.LU R12, [R1+0x20] ;  /* 0x00002000010c7983 */ /* 0x000ea20000300800 */
[C---:B------:R-:W-:Y:S02]  /*38190*/  ISETP.GT.AND P6, PT, R0.reuse, 0x108, P4 ;  /* 0x000001080000780c */ /* 0x040fe400027c4270 */
[C---:B------:R-:W-:Y:S02]  /*381a0*/  ISETP.GT.AND P0, PT, R0.reuse, 0x109, P4 ;  /* 0x000001090000780c */ /* 0x040fe40002704270 */
[----:B------:R-:W-:-:S02]  /*381b0*/  ISETP.GT.AND P5, PT, R0, 0x110, P1 ;  /* 0x000001100000780c */ /* 0x000fc40000fa4270 */
[----:B------:R-:W-:-:S07]  /*381c0*/  PRMT R14, R3, 0x7610, R14 ;  /* 0x00007610030e7816 */ /* 0x000fce000000000e */
[----:B------:R0:W-:Y:S04]  /*381d0*/  @P6 STG.E.U16 desc[UR36][R8.64+0x210], R13 ;  /* 0x0002100d08006986 */ /* 0x0001e8000c101524 */
[----:B------:R-:W-:Y:S01]  /*381e0*/  @P0 STG.E.U16 desc[UR36][R8.64+0x212], R14 ;  /* 0x0002120e08000986 */ /* 0x000fe2000c101524 */
[----:B--2---:R-:W-:-:S05]  /*381f0*/  FMUL R12, R12, R2 ;  /* 0x000000020c0c7220 */ /* 0x004fca0000400000 */
[----:B------:R-:W-:Y:S02]  /*38200*/  F2FP.BF16.F32.PACK_AB R3, RZ, R12 ;  /* 0x0000000cff03723e */ /* 0x000fe400000010ff */
[----:B------:R-:W2:Y:S02]  /*38210*/  LDL.LU R12, [R1+0x24] ;  /* 0x00002400010c7983 */ /* 0x000ea40000300800 */
[----:B0-----:R-:W-:Y:S02]  /*38220*/  PRMT R13, R3, 0x7610, R13 ;  /* 0x00007610030d7816 */ /* 0x001fe4000000000d */
[----:B------:R-:W3:Y:S04]  /*38230*/  LDL.LU R3, [R1+0x28] ;  /* 0x0000280001037983 */ /* 0x000ee80000300800 */
[----:B------:R0:W-:Y:S04]  /*38240*/  @P5 STG.E.U16 desc[UR36][R10.64+0x220], R13 ;  /* 0x0002200d0a005986 */ /* 0x0001e8000c101524 */
[----:B0-----:R-:W5:Y:S01]  /*38250*/  LDL.LU R13, [R1+0x2c] ;  /* 0x00002c00010d7983 */ /* 0x001f620000300800 */
[----:B------:R-:W-:-:S02]  /*38260*/  ISETP.GT.AND P6, PT, R0, 0x111, P1 ;  /* 0x000001110000780c */ /* 0x000fc40000fc4270 */
[C---:B------:R-:W-:Y:S02]  /*38270*/  ISETP.GT.AND P0, PT, R0.reuse, 0x110, P4 ;  /* 0x000001100000780c */ /* 0x040fe40002704270 */
[----:B------:R-:W-:Y:S01]  /*38280*/  ISETP.GT.AND P5, PT, R0, 0x111, P4 ;  /* 0x000001110000780c */ /* 0x000fe200027a4270 */
[-C--:B--2---:R-:W-:Y:S01]  /*38290*/  FMUL R12, R12, R2.reuse ;  /* 0x000000020c0c7220 */ /* 0x084fe20000400000 */
[----:B---3--:R-:W-:-:S04]  /*382a0*/  FMUL R3, R3, R2 ;  /* 0x0000000203037220 */ /* 0x008fc80000400000 */
[----:B------:R-:W-:Y:S02]  /*382b0*/  F2FP.BF16.F32.PACK_AB R12, RZ, R12 ;  /* 0x0000000cff0c723e */ /* 0x000fe400000010ff */
[----:B------:R-:W-:-:S04]  /*382c0*/  F2FP.BF16.F32.PACK_AB R3, RZ, R3 ;  /* 0x00000003ff03723e */ /* 0x000fc800000010ff */
[----:B------:R-:W-:Y:S01]  /*382d0*/  PRMT R14, R3, 0x7610, R14 ;  /* 0x00007610030e7816 */ /* 0x000fe2000000000e */
[----:B-----5:R-:W-:Y:S01]  /*382e0*/  FMUL R13, R13, R2 ;  /* 0x000000020d0d7220 */ /* 0x020fe20000400000 */
[----:B------:R0:W-:Y:S04]  /*382f0*/  @P6 STG.E.U16 desc[UR36][R10.64+0x222], R12 ;  /* 0x0002220c0a006986 */ /* 0x0001e8000c101524 */
[----:B------:R-:W-:-:S04]  /*38300*/  F2FP.BF16.F32.PACK_AB R3, RZ, R13 ;  /* 0x0000000dff03723e */ /* 0x000fc800000010ff */
[----:B------:R-:W-:Y:S01]  /*38310*/  PRMT R13, R3, 0x7610, R13 ;  /* 0x00007610030d7816 */ /* 0x000fe2000000000d */
[----:B0-----:R-:W2:Y:S04]  /*38320*/  LDL.LU R12, [R1+0x30] ;  /* 0x00003000010c7983 */ /* 0x001ea80000300800 */
[----:B------:R-:W3:Y:S04]  /*38330*/  LDL.LU R3, [R1+0x34] ;  /* 0x0000340001037983 */ /* 0x000ee80000300800 */
[----:B------:R-:W-:Y:S04]  /*38340*/  @P0 STG.E.U16 desc[UR36][R8.64+0x220], R14 ;  /* 0x0002200e08000986 */ /* 0x000fe8000c101524 */
        /* <DEDUP_REMOVED lines=8> */
[----:B------:R-:W-:Y:S02]  /*383d0*/  F2FP.BF16.F32.PACK_AB R3, RZ, R3 ;  /* 0x00000003ff03723e */ /* 0x000fe400000010ff */
[----:B------:R-:W-:Y:S02]  /*383e0*/  PRMT R14, R12, 0x7610, R14 ;  /* 0x000076100c0e7816 */ /* 0x000fe4000000000e */
[----:B------:R-:W-:Y:S01]  /*383f0*/  PRMT R12, R3, 0x7610, R12 ;  /* 0x00007610030c7816 */ /* 0x000fe2000000000c */
[----:B-----5:R-:W-:-:S04]  /*38400*/  FMUL R13, R13, R2 ;  /* 0x000000020d0d7220 */ /* 0x020fc80000400000 */
[----:B------:R0:W-:Y:S01]  /*38410*/  @P0 STG.E.U16 desc[UR36][R10.64+0x232], R12 ;  /* 0x0002320c0a000986 */ /* 0x0001e2000c101524 */
[----:B------:R-:W-:-:S04]  /*38420*/  F2FP.BF16.F32.PACK_AB R3, RZ, R13 ;  /* 0x0000000dff03723e */ /* 0x000fc800000010ff */
[----:B------:R-:W-:Y:S01]  /*38430*/  PRMT R13, R3, 0x7610, R13 ;  /* 0x00007610030d7816 */ /* 0x000fe2000000000d */
[----:B------:R-:W-:Y:S04]  /*38440*/  @P6 STG.E.U16 desc[UR36][R10.64+0x230], R14 ;  /* 0x0002300e0a006986 */ /* 0x000fe8000c101524 */
[----:B0-----:R-:W2:Y:S04]  /*38450*/  LDL.LU R12, [R1+0x3c] ;  /* 0x00003c00010c7983 */ /* 0x001ea80000300800 */
[----:B------:R-:W3:Y:S04]  /*38460*/  LDL.LU R3, [R1+0x40] ;  /* 0x0000400001037983 */ /* 0x000ee80000300800 */
[----:B------:R0:W-:Y:S04]  /*38470*/  @P5 STG.E.U16 desc[UR36][R8.64+0x230], R13 ;  /* 0x0002300d08005986 */ /* 0x0001e8000c101524 */
[----:B0-----:R-:W5:Y:S01]  /*38480*/  LDL.LU R13, [R1+0x44] ;  /* 0x00004400010d7983 */ /* 0x001f620000300800 */
[----:B--2---:R-:W-:-:S05]  /*38490*/  FMUL R12, R12, R2 ;  /* 0x000000020c0c7220 */ /* 0x004fca0000400000 */
[----:B------:R-:W-:-:S04]  /*384a0*/  F2FP.BF16.F32.PACK_AB R12, RZ, R12 ;  /* 0x0000000cff0c723e */ /* 0x000fc800000010ff */
[----:B------:R-:W-:Y:S01]  /*384b0*/  PRMT R14, R12, 0x7610, R14 ;  /* 0x000076100c0e7816 */ /* 0x000fe2000000000e */
[----:B-----5:R-:W-:-:S05]  /*384c0*/  FMUL R13, R13, R2 ;  /* 0x000000020d0d7220 */ /* 0x020fca0000400000 */
[----:B------:R-:W-:Y:S02]  /*384d0*/  F2FP.BF16.F32.PACK_AB R12, RZ, R13 ;  /* 0x0000000dff0c723e */ /* 0x000fe400000010ff */
[----:B------:R-:W2:Y:S01]  /*384e0*/  LDL.LU R13, [R1+0x48] ;  /* 0x00004800010d7983 */ /* 0x000ea20000300800 */
[C---:B------:R-:W-:Y:S02]  /*384f0*/  ISETP.GT.AND P0, PT, R0.reuse, 0x119, P4 ;  /* 0x000001190000780c */ /* 0x040fe40002704270 */
[C---:B------:R-:W-:Y:S02]  /*38500*/  ISETP.GT.AND P6, PT, R0.reuse, 0x120, P1 ;  /* 0x000001200000780c */ /* 0x040fe40000fc4270 */
[----:B------:R-:W-:Y:S01]  /*38510*/  ISETP.GT.AND P5, PT, R0, 0x121, P1 ;  /* 0x000001210000780c */ /* 0x000fe20000fa4270 */
[----:B---3--:R-:W-:-:S05]  /*38520*/  FMUL R3, R3, R2 ;  /* 0x0000000203037220 */ /* 0x008fca0000400000 */
[----:B------:R-:W-:-:S03]  /*38530*/  F2FP.BF16.F32.PACK_AB R3, RZ, R3 ;  /* 0x00000003ff03723e */ /* 0x000fc600000010ff */
[----:B------:R-:W-:Y:S04]  /*38540*/  @P0 STG.E.U16 desc[UR36][R8.64+0x232], R14 ;  /* 0x0002320e08000986 */ /* 0x000fe8000c101524 */
[----:B------:R0:W-:Y:S04]  /*38550*/  @P6 STG.E.U16 desc[UR36][R10.64+0x240], R3 ;  /* 0x000240030a006986 */ /* 0x0001e8000c101524 */
[----:B------:R1:W-:Y:S04]  /*38560*/  @P5 STG.E.U16 desc[UR36][R10.64+0x242], R12 ;  /* 0x0002420c0a005986 */ /* 0x0003e8000c101524 */
[----:B0-----:R-:W3:Y:S01]  /*38570*/  LDL.LU R3, [R1+0x4c] ;  /* 0x00004c0001037983 */ /* 0x001ee20000300800 */
[----:B--2---:R-:W-:-:S05]  /*38580*/  FMUL R13, R13, R2 ;  /* 0x000000020d0d7220 */ /* 0x004fca0000400000 */
[----:B-1----:R-:W-:Y:S02]  /*38590*/  F2FP.BF16.F32.PACK_AB R12, RZ, R13 ;  /* 0x0000000dff0c723e */ /* 0x002fe400000010ff */
[----:B------:R-:W2:Y:S02]  /*385a0*/  LDL.LU R13, [R1+0x50] ;  /* 0x00005000010d7983 */ /* 0x000ea40000300800 */
[----:B------:R-:W-:Y:S02]  /*385b0*/  PRMT R14, R12, 0x7610, R14 ;  /* 0x000076100c0e7816 */ /* 0x000fe4000000000e */
[----:B------:R-:W-:Y:S01]  /*385c0*/  ISETP.GT.AND P0, PT, R0, 0x120, P4 ;  /* 0x000001200000780c */ /* 0x000fe20002704270 */
[----:B--2---:R-:W-:-:S05]  /*385d0*/  FMUL R13, R13, R2 ;  /* 0x000000020d0d7220 */ /* 0x004fca0000400000 */
[----:B------:R-:W-:-:S04]  /*385e0*/  F2FP.BF16.F32.PACK_AB R12, RZ, R13 ;  /* 0x0000000dff0c723e */ /* 0x000fc800000010ff */
[----:B------:R-:W-:Y:S02]  /*385f0*/  PRMT R13, R12, 0x7610, R13 ;  /* 0x000076100c0d7816 */ /* 0x000fe4000000000d */
[----:B------:R-:W2:Y:S01]  /*38600*/  LDL.LU R12, [R1+0x58] ;  /* 0x00005800010c7983 */ /* 0x000ea20000300800 */
[C---:B------:R-:W-:Y:S01]  /*38610*/  ISETP.GT.AND P6, PT, R0.reuse, 0x121, P4 ;  /* 0x000001210000780c */ /* 0x040fe200027c4270 */
[----:B---3--:R-:W-:Y:S01]  /*38620*/  FMUL R3, R3, R2 ;  /* 0x0000000203037220 */ /* 0x008fe20000400000 */
[----:B------:R-:W-:-:S04]  /*38630*/  ISETP.GT.AND P5, PT, R0, 0x128, P1 ;  /* 0x000001280000780c */ /* 0x000fc80000fa4270 */
[----:B------:R-:W-:Y:S01]  /*38640*/  F2FP.BF16.F32.PACK_AB R3, RZ, R3 ;  /* 0x00000003ff03723e */ /* 0x000fe200000010ff */
[----:B------:R-:W-:Y:S06]  /*38650*/  @P0 STG.E.U16 desc[UR36][R8.64+0x240], R14 ;  /* 0x0002400e08000986 */ /* 0x000fec000c101524 */
[----:B------:R0:W-:Y:S04]  /*38660*/  @P6 STG.E.U16 desc[UR36][R8.64+0x242], R3 ;  /* 0x0002420308006986 */ /* 0x0001e8000c101524 */
[----:B------:R1:W-:Y:S04]  /*38670*/  @P5 STG.E.U16 desc[UR36][R10.64+0x250], R13 ;  /* 0x0002500d0a005986 */ /* 0x0003e8000c101524 */
[----:B0-----:R-:W3:Y:S04]  /*38680*/  LDL.LU R3, [R1+0x54] ;  /* 0x0000540001037983 */ /* 0x001ee80000300800 */
[----:B-1----:R-:W5:Y:S01]  /*38690*/  LDL.LU R13, [R1+0x5c] ;  /* 0x00005c00010d7983 */ /* 0x002f620000300800 */
[----:B--2---:R-:W-:-:S05]  /*386a0*/  FMUL R12, R12, R2 ;  /* 0x000000020c0c7220 */ /* 0x004fca0000400000 */
[----:B------:R-:W-:-:S04]  /*386b0*/  F2FP.BF16.F32.PACK_AB R12, RZ, R12 ;  /* 0x0000000cff0c723e */ /* 0x000fc800000010ff */
[----:B------:R-:W-:Y:S02]  /*386c0*/  PRMT R15, R12, 0x7610, R15 ;  /* 0x000076100c0f7816 */ /* 0x000fe4000000000f */
[----:B------:R-:W2:Y:S01]  /*386d0*/  LDL.LU R12, [R1+0x60] ;  /* 0x00006000010c7983 */ /* 0x000ea20000300800 */
[C---:B------:R-:W-:Y:S02]  /*386e0*/  ISETP.GT.AND P6, PT, R0.reuse, 0x129, P1 ;  /* 0x000001290000780c */ /* 0x040fe40000fc4270 */
[C---:B------:R-:W-:Y:S02]  /*386f0*/  ISETP.GT.AND P0, PT, R0.reuse, 0x128, P4 ;  /* 0x000001280000780c */ /* 0x040fe40002704270 */
[----:B------:R-:W-:Y:S01]  /*38700*/  ISETP.GT.AND P5, PT, R0, 0x129, P4 ;  /* 0x000001290000780c */ /* 0x000fe200027a4270 */
[-C--:B---3--:R-:W-:Y:S01]  /*38710*/  FMUL R3, R3, R2.reuse ;  /* 0x0000000203037220 */ /* 0x088fe20000400000 */
[----:B-----5:R-:W-:-:S04]  /*38720*/  FMUL R13, R13, R2 ;  /* 0x000000020d0d7220 */ /* 0x020fc80000400000 */
[----:B------:R-:W-:-:S04]  /*38730*/  F2FP.BF16.F32.PACK_AB R3, RZ, R3 ;  /* 0x00000003ff03723e */ /* 0x000fc800000010ff */
[----:B------:R-:W-:Y:S02]  /*38740*/  PRMT R14, R3, 0x7610, R14 ;  /* 0x00007610030e7816 */ /* 0x000fe4000000000e */
[----:B------:R-:W-:-:S03]  /*38750*/  F2FP.BF16.F32.PACK_AB R3, RZ, R13 ;  /* 0x0000000dff03723e */ /* 0x000fc600000010ff */
[----:B------:R-:W-:Y:S01]  /*38760*/  @P6 STG.E.U16 desc[UR36][R10.64+0x252], R14 ;  /* 0x0002520e0a006986 */ /* 0x000fe2000c101524 */
[----:B------:R-:W-:-:S03]  /*38770*/  PRMT R13, R3, 0x7610, R13 ;  /* 0x00007610030d7816 */ /* 0x000fc6000000000d */
[----:B------:R0:W-:Y:S04]  /*38780*/  @P0 STG.E.U16 desc[UR36][R8.64+0x250], R15 ;  /* 0x0002500f08000986 */ /* 0x0001e8000c101524 */
[----:B------:R1:W-:Y:S04]  /*38790*/  @P5 STG.E.U16 desc[UR36][R8.64+0x252], R13 ;  /* 0x0002520d08005986 */ /* 0x0003e8000c101524 */
[----:B0-----:R-:W3:Y:S01]  /*387a0*/  LDL.LU R15, [R1+0x98] ;  /* 0x00009800010f7983 */ /* 0x001ee20000300800 */
[----:B--2---:R-:W-:-:S05]  /*387b0*/  FMUL R12, R12, R2 ;  /* 0x000000020c0c7220 */ /* 0x004fca0000400000 */
[----:B------:R-:W-:Y:S02]  /*387c0*/  F2FP.BF16.F32.PACK_AB R3, RZ, R12 ;  /* 0x0000000cff03723e */ /* 0x000fe400000010ff */
[----:B------:R-:W2:Y:S04]  /*387d0*/  LDL.LU R12, [R1+0x64] ;  /* 0x00006400010c7983 */ /* 0x000ea80000300800 */
[----:B-1----:R-:W5:Y:S01]  /*387e0*/  LDL.LU R13, [R1+0x68] ;  /* 0x00006800010d7983 */ /* 0x002f620000300800 */
[----:B------:R-:W-:Y:S01]  /*387f0*/  PRMT R14, R3, 0x7610, R14 ;  /* 0x00007610030e7816 */ /* 0x000fe2000000000e */
[-C--:B--2---:R-:W-:Y:S01]  /*38800*/  FMUL R12, R12, R2.reuse ;  /* 0x000000020c0c7220 */ /* 0x084fe20000400000 */
[----:B-----5:R-:W-:-:S04]  /*38810*/  FMUL R13, R13, R2 ;  /* 0x000000020d0d7220 */ /* 0x020fc80000400000 */
[----:B------:R-:W-:Y:S02]  /*38820*/  F2FP.BF16.F32.PACK_AB R12, RZ, R12 ;  /* 0x0000000cff0c723e */ /* 0x000fe400000010ff */
[----:B------:R-:W-:Y:S02]  /*38830*/  F2FP.BF16.F32.PACK_AB R3, RZ, R13 ;  /* 0x0000000dff03723e */ /* 0x000fe400000010ff */
[----:B------:R-:W-:Y:S02]  /*38840*/  PRMT R13, R12, 0x7610, R13 ;  /* 0x000076100c0d7816 */ /* 0x000fe4000000000d */
[----:B------:R-:W2:Y:S01]  /*38850*/  LDL.LU R12, [R1+0x6c] ;  /* 0x00006c00010c7983 */ /* 0x000ea20000300800 */
[C---:B------:R-:W-:Y:S02]  /*38860*/  ISETP.GT.AND P0, PT, R0.reuse, 0x130, P1 ;  /* 0x000001300000780c */ /* 0x040fe40000f04270 */
[----:B------:R-:W-:-:S11]  /*38870*/  ISETP.GT.AND P6, PT, R0, 0x131, P1 ;  /* 0x000001310000780c */ /* 0x000fd60000fc4270 */
[----:B------:R0:W-:Y:S04]  /*38880*/  @P0 STG.E.U16 desc[UR36][R10.64+0x260], R14 ;  /* 0x0002600e0a000986 */ /* 0x0001e8000c101524 */
[----:B------:R1:W-:Y:S01]  /*38890*/  @P6 STG.E.U16 desc[UR36][R10.64+0x262], R13 ;  /* 0x0002620d0a006986 */ /* 0x0003e2000c101524 */
[----:B0-----:R-:W-:-:S03]  /*388a0*/  PRMT R14, R3, 0x7610, R14 ;  /* 0x00007610030e7816 */ /* 0x001fc6000000000e */
[----:B-1----:R-:W5:Y:S01]  /*388b0*/  LDL.LU R13, [R1+0x74] ;  /* 0x00007400010d7983 */ /* 0x002f620000300800 */
[----:B--2---:R-:W-:-:S05]  /*388c0*/  FMUL R12, R12, R2 ;  /* 0x000000020c0c7220 */ /* 0x004fca0000400000 */
[----:B------:R-:W-:Y:S02]  /*388d0*/  F2FP.BF16.F32.PACK_AB R3, RZ, R12 ;  /* 0x0000000cff03723e */ /* 0x000fe400000010ff */
[----:B------:R-:W2:Y:S01]  /*388e0*/  LDL.LU R12, [R1+0x70] ;  /* 0x00007000010c7983 */ /* 0x000ea20000300800 */
[C---:B------:R-:W-:Y:S02]  /*388f0*/  ISETP.GT.AND P5, PT, R0.reuse, 0x130, P4 ;  /* 0x000001300000780c */ /* 0x040fe400027a4270 */
[C---:B------:R-:W-:Y:S02]  /*38900*/  ISETP.GT.AND P0, PT, R0.reuse, 0x131, P4 ;  /* 0x000001310000780c */ /* 0x040fe40002704270 */
[----:B------:R-:W-:-:S09]  /*38910*/  ISETP.GT.AND P6, PT, R0, 0x138, P1 ;  /* 0x000001380000780c */ /* 0x000fd20000fc4270 */
[----:B------:R0:W-:Y:S01]  /*38920*/  @P5 STG.E.U16 desc[UR36][R8.64+0x260], R14 ;  /* 0x0002600e08005986 */ /* 0x0001e2000c101524 */
[----:B------:R-:W-:Y:S01]  /*38930*/  ISETP.GT.AND P5, PT, R0, 0x139, P1 ;  /* 0x000001390000780c */ /* 0x000fe20000fa4270 */
[----:B-----5:R-:W-:Y:S01]  /*38940*/  FMUL R13, R13, R2 ;  /* 0x000000020d0d7220 */ /* 0x020fe20000400000 */
[----:B0-----:R-:W-:-:S04]  /*38950*/  PRMT R14, R3, 0x7610, R14 ;  /* 0x00007610030e7816 */ /* 0x001fc8000000000e */
[----:B------:R-:W-:Y:S01]  /*38960*/  F2FP.BF16.F32.PACK_AB R3, RZ, R13 ;  /* 0x0000000dff03723e */ /* 0x000fe200000010ff */
[----:B------:R-:W-:Y:S01]  /*38970*/  @P0 STG.E.U16 desc[UR36][R8.64+0x262], R14 ;  /* 0x0002620e08000986 */ /* 0x000fe2000c101524 */
[----:B--2---:R-:W-:-:S05]  /*38980*/  FMUL R12, R12, R2 ;  /* 0x000000020c0c7220 */ /* 0x004fca0000400000 */
[----:B------:R-:W-:-:S04]  /*38990*/  F2FP.BF16.F32.PACK_AB R12, RZ, R12 ;  /* 0x0000000cff0c723e */ /* 0x000fc800000010ff */
[----:B------:R-:W-:Y:S02]  /*389a0*/  PRMT R13, R12, 0x7610, R13 ;  /* 0x000076100c0d7816 */ /* 0x000fe4000000000d */
[----:B------:R-:W-:Y:S02]  /*389b0*/  PRMT R12, R3, 0x7610, R12 ;  /* 0x00007610030c7816 */ /* 0x000fe4000000000c */
[----:B------:R-:W2:Y:S04]  /*389c0*/  LDL.LU R3, [R1+0x78] ;  /* 0x0000780001037983 */ /* 0x000ea80000300800 */
[----:B------:R0:W-:Y:S04]  /*389d0*/  @P6 STG.E.U16 desc[UR36][R10.64+0x270], R13 ;  /* 0x0002700d0a006986 */ /* 0x0001e8000c101524 */
[----:B------:R1:W-:Y:S04]  /*389e0*/  @P5 STG.E.U16 desc[UR36][R10.64+0x272], R12 ;  /* 0x0002720c0a005986 */ /* 0x0003e8000c101524 */
[----:B0-----:R-:W5:Y:S04]  /*389f0*/  LDL.LU R13, [R1+0x80] ;  /* 0x00008000010d7983 */ /* 0x001f680000300800 */
[----:B-1----:R-:W4:Y:S01]  /*38a00*/  LDL.LU R12, [R1+0x7c] ;  /* 0x00007c00010c7983 */ /* 0x002f220000300800 */
[----:B------:R-:W-:-:S02]  /*38a10*/  ISETP.GT.AND P0, PT, R0, 0x138, P4 ;  /* 0x000001380000780c */ /* 0x000fc40002704270 */
[C---:B------:R-:W-:Y:S02]  /*38a20*/  ISETP.GT.AND P6, PT, R0.reuse, 0x139, P4 ;  /* 0x000001390000780c */ /* 0x040fe400027c4270 */
[----:B------:R-:W-:Y:S01]  /*38a30*/  ISETP.GT.AND P5, PT, R0, 0x140, P1 ;  /* 0x000001400000780c */ /* 0x000fe20000fa4270 */
[----:B--2---:R-:W-:-:S05]  /*38a40*/  FMUL R3, R3, R2 ;  /* 0x0000000203037220 */ /* 0x004fca0000400000 */
[----:B------:R-:W-:-:S04]  /*38a50*/  F2FP.BF16.F32.PACK_AB R3, RZ, R3 ;  /* 0x00000003ff03723e */ /* 0x000fc800000010ff */
[----:B------:R-:W-:Y:S01]  /*38a60*/  PRMT R14, R3, 0x7610, R14 ;  /* 0x00007610030e7816 */ /* 0x000fe2000000000e */
[-C--:B-----5:R-:W-:Y:S01]  /*38a70*/  FMUL R13, R13, R2.reuse ;  /* 0x000000020d0d7220 */ /* 0x0a0fe20000400000 */
[----:B----4-:R-:W-:-:S04]  /*38a80*/  FMUL R12, R12, R2 ;  /* 0x000000020c0c7220 */ /* 0x010fc80000400000 */
[----:B------:R-:W-:Y:S02]  /*38a90*/  F2FP.BF16.F32.PACK_AB R3, RZ, R13 ;  /* 0x0000000dff03723e */ /* 0x000fe400000010ff */
[----:B------:R-:W-:-:S04]  /*38aa0*/  F2FP.BF16.F32.PACK_AB R12, RZ, R12 ;  /* 0x0000000cff0c723e */ /* 0x000fc800000010ff */
[----:B------:R-:W-:Y:S01]  /*38ab0*/  PRMT R13, R12, 0x7610, R13 ;  /* 0x000076100c0d7816 */ /* 0x000fe2000000000d */
[----:B------:R-:W-:Y:S04]  /*38ac0*/  @P0 STG.E.U16 desc[UR36][R8.64+0x270], R14 ;  /* 0x0002700e08000986 */ /* 0x000fe8000c101524 */
[----:B------:R-:W2:Y:S04]  /*38ad0*/  LDL.LU R12, [R1+0x84] ;  /* 0x00008400010c7983 */ /* 0x000ea80000300800 */
[----:B------:R0:W-:Y:S04]  /*38ae0*/  @P6 STG.E.U16 desc[UR36][R8.64+0x272], R13 ;  /* 0x0002720d08006986 */ /* 0x0001e8000c101524 */
[----:B------:R1:W-:Y:S04]  /*38af0*/  @P5 STG.E.U16 desc[UR36][R10.64+0x280], R3 ;  /* 0x000280030a005986 */ /* 0x0003e8000c101524 */
[----:B0-----:R-:W4:Y:S04]  /*38b00*/  LDL.LU R13, [R1+0x8c] ;  /* 0x00008c00010d7983 */ /* 0x001f280000300800 */
[----:B-1----:R-:W5:Y:S01]  /*38b10*/  LDL.LU R3, [R1+0x88] ;  /* 0x0000880001037983 */ /* 0x002f620000300800 */
[----:B------:R-:W-:-:S02]  /*38b20*/  ISETP.GT.AND P0, PT, R0, 0x141, P1 ;  /* 0x000001410000780c */ /* 0x000fc40000f04270 */
[----:B------:R-:W-:Y:S01]  /*38b30*/  ISETP.GT.AND P6, PT, R0, 0x140, P4 ;  /* 0x000001400000780c */ /* 0x000fe200027c4270 */
[----:B--2---:R-:W-:-:S05]  /*38b40*/  FMUL R12, R12, R2 ;  /* 0x000000020c0c7220 */ /* 0x004fca0000400000 */
[----:B------:R-:W-:Y:S01]  /*38b50*/  F2FP.BF16.F32.PACK_AB R12, RZ, R12 ;  /* 0x0000000cff0c723e */ /* 0x000fe200000010ff */
[-C--:B----4-:R-:W-:Y:S01]  /*38b60*/  FMUL R13, R13, R2.reuse ;  /* 0x000000020d0d7220 */ /* 0x090fe20000400000 */
[----:B-----5:R-:W-:-:S04]  /*38b70*/  FMUL R3, R3, R2 ;  /* 0x0000000203037220 */ /* 0x020fc80000400000 */
[----:B------:R-:W-:Y:S01]  /*38b80*/  F2FP.BF16.F32.PACK_AB R14, RZ, R13 ;  /* 0x0000000dff0e723e */ /* 0x000fe200000010ff */
[----:B------:R0:W-:Y:S01]  /*38b90*/  @P0 STG.E.U16 desc[UR36][R10.64+0x282], R12 ;  /* 0x0002820c0a000986 */ /* 0x0001e2000c101524 */
[----:B------:R-:W-:-:S03]  /*38ba0*/  F2FP.BF16.F32.PACK_AB R3, RZ, R3 ;  /* 0x00000003ff03723e */ /* 0x000fc600000010ff */
[----:B------:R-:W2:Y:S01]  /*38bb0*/  LDL.LU R13, [R1+0x90] ;  /* 0x00009000010d7983 */ /* 0x000ea20000300800 */
[----:B0-----:R-:W-:Y:S02]  /*38bc0*/  PRMT R12, R3, 0x7610, R12 ;  /* 0x00007610030c7816 */ /* 0x001fe4000000000c */
[----:B------:R-:W-:Y:S02]  /*38bd0*/  PRMT R3, R14, 0x7610, R3 ;  /* 0x000076100e037816 */ /* 0x000fe40000000003 */
[----:B------:R-:W4:Y:S04]  /*38be0*/  LDL.LU R14, [R1+0x94] ;  /* 0x00009400010e7983 */ /* 0x000f280000300800 */
[----:B------:R0:W-:Y:S04]  /*38bf0*/  @P6 STG.E.U16 desc[UR36][R8.64+0x280], R12 ;  /* 0x0002800c08006986 */ /* 0x0001e8000c101524 */
[----:B0-----:R-:W5:Y:S01]  /*38c00*/  LDL.LU R12, [R1+0x9c] ;  /* 0x00009c00010c7983 */ /* 0x001f620000300800 */
[----:B------:R-:W-:-:S02]  /*38c10*/  ISETP.GT.AND P5, PT, R0, 0x141, P4 ;  /* 0x000001410000780c */ /* 0x000fc400027a4270 */
[----:B------:R-:W-:-:S11]  /*38c20*/  ISETP.GT.AND P0, PT, R0, 0x148, P1 ;  /* 0x000001480000780c */ /* 0x000fd60000f04270 */
[----:B------:R-:W-:Y:S01]  /*38c30*/  @P5 STG.E.U16 desc[UR36][R8.64+0x282], R3 ;  /* 0x0002820308005986 */ /* 0x000fe2000c101524 */
[----:B--2---:R-:W-:-:S05]  /*38c40*/  FMUL R13, R13, R2 ;  /* 0x000000020d0d7220 */ /* 0x004fca0000400000 */
[----:B------:R-:W-:Y:S01]  /*38c50*/  F2FP.BF16.F32.PACK_AB R13, RZ, R13 ;  /* 0x0000000dff0d723e */ /* 0x000fe200000010ff */
[----:B----4-:R-:W-:-:S04]  /*38c60*/  FMUL R14, R14, R2 ;  /* 0x000000020e0e7220 */ /* 0x010fc80000400000 */
[----:B------:R0:W-:Y:S01]  /*38c70*/  @P0 STG.E.U16 desc[UR36][R10.64+0x290], R13 ;  /* 0x0002900d0a000986 */ /* 0x0001e2000c101524 */
[----:B------:R-:W-:-:S04]  /*38c80*/  F2FP.BF16.F32.PACK_AB R14, RZ, R14 ;  /* 0x0000000eff0e723e */ /* 0x000fc800000010ff */
[----:B------:R-:W-:Y:S01]  /*38c90*/  PRMT R17, R14, 0x7610, R17 ;  /* 0x000076100e117816 */ /* 0x000fe20000000011 */
[----:B0-----:R-:W2:Y:S01]  /*38ca0*/  LDL.LU R13, [R1+0xa4] ;  /* 0x0000a400010d7983 */ /* 0x001ea20000300800 */
[----:B-----5:R-:W-:-:S05]  /*38cb0*/  FMUL R12, R12, R2 ;  /* 0x000000020c0c7220 */ /* 0x020fca0000400000 */
[----:B------:R-:W-:Y:S02]  /*38cc0*/  F2FP.BF16.F32.PACK_AB R14, RZ, R12 ;  /* 0x0000000cff0e723e */ /* 0x000fe400000010ff */
[----:B------:R-:W4:Y:S01]  /*38cd0*/  LDL.LU R12, [R1+0xa0] ;  /* 0x0000a000010c7983 */ /* 0x000f220000300800 */
[C---:B------:R-:W-:Y:S01]  /*38ce0*/  ISETP.GT.AND P6, PT, R0.reuse, 0x149, P1 ;  /* 0x000001490000780c */ /* 0x040fe20000fc4270 */
[----:B---3--:R-:W-:Y:S01]  /*38cf0*/  FMUL R15, R15, R2 ;  /* 0x000000020f0f7220 */ /* 0x008fe20000400000 */
[----:B------:R-:W-:-:S04]  /*38d00*/  ISETP.GT.AND P5, PT, R0, 0x148, P4 ;  /* 0x000001480000780c */ /* 0x000fc800027a4270 */
[----:B------:R-:W-:-:S04]  /*38d10*/  F2FP.BF16.F32.PACK_AB R15, RZ, R15 ;  /* 0x0000000fff0f723e */ /* 0x000fc800000010ff */
[----:B------:R-:W-:Y:S02]  /*38d20*/  PRMT R3, R15, 0x7610, R3 ;  /* 0x000076100f037816 */ /* 0x000fe40000000003 */
[C---:B------:R-:W-:Y:S01]  /*38d30*/  ISETP.GT.AND P0, PT, R0.reuse, 0x149, P4 ;  /* 0x000001490000780c */ /* 0x040fe20002704270 */
[----:B------:R-:W-:Y:S01]  /*38d40*/  @P6 STG.E.U16 desc[UR36][R10.64+0x292], R17 ;  /* 0x000292110a006986 */ /* 0x000fe2000c101524 */
[----:B------:R-:W-:-:S03]  /*38d50*/  ISETP.GT.AND P6, PT, R0, 0x150, P1 ;  /* 0x000001500000780c */ /* 0x000fc60000fc4270 */
[----:B------:R0:W-:Y:S01]  /*38d60*/  @P5 STG.E.U16 desc[UR36][R8.64+0x290], R3 ;  /* 0x0002900308005986 */ /* 0x0001e2000c101524 */
[----:B------:R-:W-:Y:S02]  /*38d70*/  ISETP.GT.AND P5, PT, R0, 0x151, P1 ;  /* 0x000001510000780c */ /* 0x000fe40000fa4270 */
[----:B------:R-:W-:Y:S01]  /*38d80*/  PRMT R15, R14, 0x7610, R15 ;  /* 0x000076100e0f7816 */ /* 0x000fe2000000000f */
[----:B0-----:R-:W-:-:S04]  /*38d90*/  FMUL R3, R218, R2 ;  /* 0x00000002da037220 */ /* 0x001fc80000400000 */
[----:B------:R-:W-:Y:S01]  /*38da0*/  @P0 STG.E.U16 desc[UR36][R8.64+0x292], R15 ;  /* 0x0002920f08000986 */ /* 0x000fe2000c101524 */
[----:B------:R-:W-:Y:S01]  /*38db0*/  ISETP.GT.AND P0, PT, R0, 0x150, P4 ;  /* 0x000001500000780c */ /* 0x000fe20002704270 */
[----:B--2---:R-:W-:-:S05]  /*38dc0*/  FMUL R13, R13, R2 ;  /* 0x000000020d0d7220 */ /* 0x004fca0000400000 */
[----:B------:R-:W-:Y:S01]  /*38dd0*/  F2FP.BF16.F32.PACK_AB R13, RZ, R13 ;  /* 0x0000000dff0d723e */ /* 0x000fe200000010ff */
[----:B----4-:R-:W-:-:S03]  /*38de0*/  FMUL R12, R12, R2 ;  /* 0x000000020c0c7220 */ /* 0x010fc60000400000 */
[----:B------:R-:W-:Y:S02]  /*38df0*/  PRMT R17, R13, 0x7610, R17 ;  /* 0x000076100d117816 */ /* 0x000fe40000000011 */
[----:B------:R-:W-:Y:S01]  /*38e00*/  F2FP.BF16.F32.PACK_AB R14, RZ, R12 ;  /* 0x0000000cff0e723e */ /* 0x000fe200000010ff */
[-C--:B------:R-:W-:Y:S01]  /*38e10*/  FMUL R12, R19, R2.reuse ;  /* 0x00000002130c7220 */ /* 0x080fe20000400000 */
[----:B------:R-:W-:Y:S01]  /*38e20*/  F2FP.BF16.F32.PACK_AB R13, RZ, R3 ;  /* 0x00000003ff0d723e */ /* 0x000fe200000010ff */
[----:B------:R-:W-:Y:S01]  /*38e30*/  FMUL R3, R217, R2 ;  /* 0x00000002d9037220 */ /* 0x000fe20000400000 */
[----:B------:R-:W-:Y:S02]  /*38e40*/  @P5 STG.E.U16 desc[UR36][R10.64+0x2a2], R17 ;  /* 0x0002a2110a005986 */ /* 0x000fe4000c101524 */
[----:B------:R-:W-:Y:S02]  /*38e50*/  F2FP.BF16.F32.PACK_AB R12, RZ, R12 ;  /* 0x0000000cff0c723e */ /* 0x000fe400000010ff */
[----:B------:R0:W-:Y:S01]  /*38e60*/  @P6 STG.E.U16 desc[UR36][R10.64+0x2a0], R14 ;  /* 0x0002a00e0a006986 */ /* 0x0001e2000c101524 */
[----:B------:R-:W-:-:S02]  /*38e70*/  ISETP.GT.AND P5, PT, R0, 0x151, P4 ;  /* 0x000001510000780c */ /* 0x000fc400027a4270 */
[----:B------:R-:W-:Y:S01]  /*38e80*/  PRMT R18, R12, 0x7610, R18 ;  /* 0x000076100c127816 */ /* 0x000fe20000000012 */
[-C--:B------:R-:W-:Y:S01]  /*38e90*/  FMUL R12, R216, R2.reuse ;  /* 0x00000002d80c7220 */ /* 0x080fe20000400000 */
[----:B------:R-:W-:Y:S02]  /*38ea0*/  ISETP.GT.AND P6, PT, R0, 0x158, P1 ;  /* 0x000001580000780c */ /* 0x000fe40000fc4270 */
[----:B0-----:R-:W-:Y:S02]  /*38eb0*/  PRMT R14, R13, 0x7610, R14 ;  /* 0x000076100d0e7816 */ /* 0x001fe4000000000e */
[----:B------:R-:W-:Y:S01]  /*38ec0*/  F2FP.BF16.F32.PACK_AB R13, RZ, R3 ;  /* 0x00000003ff0d723e */ /* 0x000fe200000010ff */
[----:B------:R-:W-:Y:S01]  /*38ed0*/  FMUL R3, R215, R2 ;  /* 0x00000002d7037220 */ /* 0x000fe20000400000 */
[----:B------:R-:W-:Y:S02]  /*38ee0*/  F2FP.BF16.F32.PACK_AB R12, RZ, R12 ;  /* 0x0000000cff0c723e */ /* 0x000fe400000010ff */
[----:B------:R-:W-:-:S02]  /*38ef0*/  PRMT R17, R13, 0x7610, R17 ;  /* 0x000076100d117816 */ /* 0x000fc40000000011 */
[----:B------:R-:W-:Y:S01]  /*38f00*/  F2FP.BF16.F32.PACK_AB R13, RZ, R3 ;  /* 0x00000003ff0d723e */ /* 0x000fe200000010ff */
[-C--:B------:R-:W-:Y:S01]  /*38f10*/  FMUL R3, R212, R2.reuse ;  /* 0x00000002d4037220 */ /* 0x080fe20000400000 */
[----:B------:R-:W-:Y:S01]  /*38f20*/  PRMT R15, R12, 0x7610, R15 ;  /* 0x000076100c0f7816 */ /* 0x000fe2000000000f */
[----:B------:R-:W-:Y:S01]  /*38f30*/  @P0 STG.E.U16 desc[UR36][R8.64+0x2a0], R18 ;  /* 0x0002a01208000986 */ /* 0x000fe2000c101524 */
[C---:B------:R-:W-:Y:S02]  /*38f40*/  ISETP.GT.AND P0, PT, R0.reuse, 0x159, P1 ;  /* 0x000001590000780c */ /* 0x040fe40000f04270 */
[----:B------:R-:W-:Y:S01]  /*38f50*/  F2FP.BF16.F32.PACK_AB R3, RZ, R3 ;  /* 0x00000003ff03723e */ /* 0x000fe200000010ff */
[----:B------:R-:W-:Y:S01]  /*38f60*/  @P5 STG.E.U16 desc[UR36][R8.64+0x2a2], R14 ;  /* 0x0002a20e08005986 */ /* 0x000fe2000c101524 */
[----:B------:R-:W-:Y:S01]  /*38f70*/  ISETP.GT.AND P5, PT, R0, 0x158, P4 ;  /* 0x000001580000780c */ /* 0x000fe200027a4270 */
[----:B------:R-:W-:Y:S02]  /*38f80*/  FMUL R12, R214, R2 ;  /* 0x00000002d60c7220 */ /* 0x000fe40000400000 */
[----:B------:R0:W-:Y:S01]  /*38f90*/  @P6 STG.E.U16 desc[UR36][R10.64+0x2b0], R15 ;  /* 0x0002b00f0a006986 */ /* 0x0001e2000c101524 */
[----:B------:R-:W-:-:S02]  /*38fa0*/  ISETP.GT.AND P6, PT, R0, 0x159, P4 ;  /* 0x000001590000780c */ /* 0x000fc400027c4270 */
[----:B------:R-:W-:Y:S02]  /*38fb0*/  F2FP.BF16.F32.PACK_AB R12, RZ, R12 ;  /* 0x0000000cff0c723e */ /* 0x000fe400000010ff */
[----:B0-----:R-:W-:Y:S01]  /*38fc0*/  PRMT R15, R3, 0x7610, R15 ;  /* 0x00007610030f7816 */ /* 0x001fe2000000000f */
[-C--:B------:R-:W-:Y:S01]  /*38fd0*/  FMUL R3, R213, R2.reuse ;  /* 0x00000002d5037220 */ /* 0x080fe20000400000 */
[----:B------:R-:W-:Y:S01]  /*38fe0*/  PRMT R14, R13, 0x7610, R14 ;  /* 0x000076100d0e7816 */ /* 0x000fe2000000000e */
[----:B------:R-:W-:Y:S03]  /*38ff0*/  @P0 STG.E.U16 desc[UR36][R10.64+0x2b2], R17 ;  /* 0x0002b2110a000986 */ /* 0x000fe6000c101524 */
[----:B------:R-:W-:Y:S01]  /*39000*/  F2FP.BF16.F32.PACK_AB R13, RZ, R3 ;  /* 0x00000003ff0d723e */ /* 0x000fe200000010ff */
[-C--:B------:R-:W-:Y:S01]  /*39010*/  FMUL R3, R210, R2.reuse ;  /* 0x00000002d2037220 */ /* 0x080fe20000400000 */
[----:B------:R-:W-:Y:S01]  /*39020*/  ISETP.GT.AND P0, PT, R0, 0x160, P1 ;  /* 0x000001600000780c */ /* 0x000fe20000f04270 */
[----:B------:R0:W-:Y:S01]  /*39030*/  @P5 STG.E.U16 desc[UR36][R8.64+0x2b0], R14 ;  /* 0x0002b00e08005986 */ /* 0x0001e2000c101524 */
[----:B------:R-:W-:Y:S01]  /*39040*/  PRMT R18, R12, 0x7610, R18 ;  /* 0x000076100c127816 */ /* 0x000fe20000000012 */
[----:B------:R-:W-:Y:S01]  /*39050*/  FMUL R12, R211, R2 ;  /* 0x00000002d30c7220 */ /* 0x000fe20000400000 */
[----:B------:R-:W-:-:S03]  /*39060*/  ISETP.GT.AND P5, PT, R0, 0x160, P4 ;  /* 0x000001600000780c */ /* 0x000fc600027a4270 */
[----:B------:R1:W-:Y:S01]  /*39070*/  @P6 STG.E.U16 desc[UR36][R8.64+0x2b2], R18 ;  /* 0x0002b21208006986 */ /* 0x0003e2000c101524 */
[----:B------:R-:W-:Y:S02]  /*39080*/  ISETP.GT.AND P6, PT, R0, 0x161, P1 ;  /* 0x000001610000780c */ /* 0x000fe40000fc4270 */
[----:B0-----:R-:W-:Y:S02]  /*39090*/  PRMT R14, R13, 0x7610, R14 ;  /* 0x000076100d0e7816 */ /* 0x001fe4000000000e */
[----:B------:R-:W-:Y:S01]  /*390a0*/  F2FP.BF16.F32.PACK_AB R13, RZ, R3 ;  /* 0x00000003ff0d723e */ /* 0x000fe200000010ff */
[----:B------:R-:W-:-:S03]  /*390b0*/  FMUL R3, R208, R2 ;  /* 0x00000002d0037220 */ /* 0x000fc60000400000 */
[----:B-1----:R-:W-:Y:S02]  /*390c0*/  PRMT R18, R13, 0x7610, R18 ;  /* 0x000076100d127816 */ /* 0x002fe40000000012 */
[----:B------:R-:W-:Y:S01]  /*390d0*/  F2FP.BF16.F32.PACK_AB R13, RZ, R3 ;  /* 0x00000003ff0d723e */ /* 0x000fe200000010ff */
[----:B------:R-:W-:Y:S01]  /*390e0*/  FMUL R3, R209, R2 ;  /* 0x00000002d1037220 */ /* 0x000fe20000400000 */
[----:B------:R-:W-:Y:S01]  /*390f0*/  F2FP.BF16.F32.PACK_AB R12, RZ, R12 ;  /* 0x0000000cff0c723e */ /* 0x000fe200000010ff */
[----:B------:R0:W-:Y:S01]  /*39100*/  @P0 STG.E.U16 desc[UR36][R10.64+0x2c0], R15 ;  /* 0x0002c00f0a000986 */ /* 0x0001e2000c101524 */
[----:B------:R-:W-:Y:S02]  /*39110*/  ISETP.GT.AND P0, PT, R0, 0x161, P4 ;  /* 0x000001610000780c */ /* 0x000fe40002704270 */
[----:B------:R-:W-:Y:S02]  /*39120*/  F2FP.BF16.F32.PACK_AB R3, RZ, R3 ;  /* 0x00000003ff03723e */ /* 0x000fe400000010ff */
[----:B------:R-:W-:Y:S01]  /*39130*/  PRMT R17, R12, 0x7610, R17 ;  /* 0x000076100c117816 */ /* 0x000fe20000000011 */
[----:B------:R1:W-:Y:S01]  /*39140*/  @P6 STG.E.U16 desc[UR36][R10.64+0x2c2], R14 ;  /* 0x0002c20e0a006986 */ /* 0x0003e2000c101524 */
[----:B------:R-:W-:-:S03]  /*39150*/  ISETP.GT.AND P6, PT, R0, 0x169, P1 ;  /* 0x000001690000780c */ /* 0x000fc60000fc4270 */
[----:B------:R2:W-:Y:S01]  /*39160*/  @P5 STG.E.U16 desc[UR36][R8.64+0x2c0], R17 ;  /* 0x0002c01108005986 */ /* 0x0005e2000c101524 */
[----:B0-----:R-:W-:Y:S01]  /*39170*/  PRMT R15, R3, 0x7610, R15 ;  /* 0x00007610030f7816 */ /* 0x001fe2000000000f */
[-C--:B------:R-:W-:Y:S01]  /*39180*/  FMUL R3, R206, R2.reuse ;  /* 0x00000002ce037220 */ /* 0x080fe20000400000 */
[----:B------:R-:W-:Y:S02]  /*39190*/  ISETP.GT.AND P5, PT, R0, 0x168, P1 ;  /* 0x000001680000780c */ /* 0x000fe40000fa4270 */
[----:B-1----:R-:W-:Y:S02]  /*391a0*/  PRMT R14, R13, 0x7610, R14 ;  /* 0x000076100d0e7816 */ /* 0x002fe4000000000e */
[----:B------:R-:W-:Y:S01]  /*391b0*/  F2FP.BF16.F32.PACK_AB R13, RZ, R3 ;  /* 0x00000003ff0d723e */ /* 0x000fe200000010ff */
[-C--:B------:R-:W-:Y:S01]  /*391c0*/  FMUL R3, R204, R2.reuse ;  /* 0x00000002cc037220 */ /* 0x080fe20000400000 */
[----:B------:R-:W-:Y:S01]  /*391d0*/  @P0 STG.E.U16 desc[UR36][R8.64+0x2c2], R18 ;  /* 0x0002c21208000986 */ /* 0x000fe2000c101524 */
[----:B------:R-:W-:Y:S01]  /*391e0*/  FMUL R12, R207, R2 ;  /* 0x00000002cf0c7220 */ /* 0x000fe20000400000 */
[----:B------:R-:W-:-:S02]  /*391f0*/  ISETP.GT.AND P0, PT, R0, 0x168, P4 ;  /* 0x000001680000780c */ /* 0x000fc40002704270 */
[----:B------:R-:W-:Y:S01]  /*39200*/  F2FP.BF16.F32.PACK_AB R3, RZ, R3 ;  /* 0x00000003ff03723e */ /* 0x000fe200000010ff */
[----:B------:R0:W-:Y:S01]  /*39210*/  @P6 STG.E.U16 desc[UR36][R10.64+0x2d2], R15 ;  /* 0x0002d20f0a006986 */ /* 0x0001e2000c101524 */
[----:B------:R-:W-:-:S03]  /*39220*/  F2FP.BF16.F32.PACK_AB R12, RZ, R12 ;  /* 0x0000000cff0c723e */ /* 0x000fc600000010ff */
[----:B------:R1:W-:Y:S01]  /*39230*/  @P5 STG.E.U16 desc[UR36][R10.64+0x2d0], R14 ;  /* 0x0002d00e0a005986 */ /* 0x0003e2000c101524 */
[----:B------:R-:W-:Y:S02]  /*39240*/  ISETP.GT.AND P5, PT, R0, 0x169, P4 ;  /* 0x000001690000780c */ /* 0x000fe400027a4270 */
[----:B--2---:R-:W-:Y:S02]  /*39250*/  PRMT R17, R12, 0x7610, R17 ;  /* 0x000076100c117816 */ /* 0x004fe40000000011 */
[----:B------:R-:W-:Y:S02]  /*39260*/  ISETP.GT.AND P6, PT, R0, 0x170, P1 ;  /* 0x000001700000780c */ /* 0x000fe40000fc4270 */
[----:B0-----:R-:W-:Y:S01]  /*39270*/  PRMT R15, R3, 0x7610, R15 ;  /* 0x00007610030f7816 */ /* 0x001fe2000000000f */
[-C--:B------:R-:W-:Y:S01]  /*39280*/  FMUL R3, R203, R2.reuse ;  /* 0x00000002cb037220 */ /* 0x080fe20000400000 */
[----:B------:R0:W-:Y:S01]  /*39290*/  @P0 STG.E.U16 desc[UR36][R8.64+0x2d0], R17 ;  /* 0x0002d01108000986 */ /* 0x0001e2000c101524 */
[----:B-1----:R-:W-:Y:S01]  /*392a0*/  PRMT R14, R13, 0x7610, R14 ;  /* 0x000076100d0e7816 */ /* 0x002fe2000000000e */
[----:B------:R-:W-:-:S02]  /*392b0*/  FMUL R12, R205, R2 ;  /* 0x00000002cd0c7220 */ /* 0x000fc40000400000 */
[----:B------:R-:W-:Y:S01]  /*392c0*/  F2FP.BF16.F32.PACK_AB R13, RZ, R3 ;  /* 0x00000003ff0d723e */ /* 0x000fe200000010ff */
[----:B------:R-:W-:Y:S01]  /*392d0*/  FMUL R3, R202, R2 ;  /* 0x00000002ca037220 */ /* 0x000fe20000400000 */
[----:B------:R-:W-:Y:S02]  /*392e0*/  ISETP.GT.AND P0, PT, R0, 0x171, P1 ;  /* 0x000001710000780c */ /* 0x000fe40000f04270 */
[----:B------:R-:W-:Y:S02]  /*392f0*/  F2FP.BF16.F32.PACK_AB R12, RZ, R12 ;  /* 0x0000000cff0c723e */ /* 0x000fe400000010ff */
[----:B------:R-:W-:Y:S01]  /*39300*/  F2FP.BF16.F32.PACK_AB R3, RZ, R3 ;  /* 0x00000003ff03723e */ /* 0x000fe200000010ff */
[----:B------:R-:W-:Y:S01]  /*39310*/  @P5 STG.E.U16 desc[UR36][R8.64+0x2d2], R14 ;  /* 0x0002d20e08005986 */ /* 0x000fe2000c101524 */
[----:B0-----:R-:W-:Y:S02]  /*39320*/  PRMT R17, R12, 0x7610, R17 ;  /* 0x000076100c117816 */ /* 0x001fe40000000011 */
[C---:B------:R-:W-:Y:S01]  /*39330*/  ISETP.GT.AND P5, PT, R0.reuse, 0x170, P4 ;  /* 0x000001700000780c */ /* 0x040fe200027a4270 */
[----:B------:R0:W-:Y:S01]  /*39340*/  @P6 STG.E.U16 desc[UR36][R10.64+0x2e0], R15 ;  /* 0x0002e00f0a006986 */ /* 0x0001e2000c101524 */
[----:B------:R-:W-:Y:S01]  /*39350*/  ISETP.GT.AND P6, PT, R0, 0x171, P4 ;  /* 0x000001710000780c */ /* 0x000fe200027c4270 */
[----:B------:R-:W-:-:S02]  /*39360*/  FMUL R12, R200, R2 ;  /* 0x00000002c80c7220 */ /* 0x000fc40000400000 */
[----:B------:R1:W-:Y:S01]  /*39370*/  @P0 STG.E.U16 desc[UR36][R10.64+0x2e2], R17 ;  /* 0x0002e2110a000986 */ /* 0x0003e2000c101524 */
[----:B------:R-:W-:Y:S02]  /*39380*/  ISETP.GT.AND P0, PT, R0, 0x178, P1 ;  /* 0x000001780000780c */ /* 0x000fe40000f04270 */
[----:B0-----:R-:W-:Y:S01]  /*39390*/  PRMT R15, R3, 0x7610, R15 ;  /* 0x00007610030f7816 */ /* 0x001fe2000000000f */
[----:B------:R-:W-:Y:S01]  /*393a0*/  FMUL R3, R201, R2 ;  /* 0x00000002c9037220 */ /* 0x000fe20000400000 */
[----:B------:R-:W-:Y:S02]  /*393b0*/  PRMT R14, R13, 0x7610, R14 ;  /* 0x000076100d0e7816 */ /* 0x000fe4000000000e */
[----:B------:R-:W-:Y:S02]  /*393c0*/  F2FP.BF16.F32.PACK_AB R12, RZ, R12 ;  /* 0x0000000cff0c723e */ /* 0x000fe400000010ff */
[----:B------:R-:W-:Y:S01]  /*393d0*/  F2FP.BF16.F32.PACK_AB R13, RZ, R3 ;  /* 0x00000003ff0d723e */ /* 0x000fe200000010ff */
[-C--:B------:R-:W-:Y:S01]  /*393e0*/  FMUL R3, R199, R2.reuse ;  /* 0x00000002c7037220 */ /* 0x080fe20000400000 */
[----:B-1----:R-:W-:Y:S01]  /*393f0*/  PRMT R17, R12, 0x7610, R17 ;  /* 0x000076100c117816 */ /* 0x002fe20000000011 */
[----:B------:R-:W-:Y:S01]  /*39400*/  FMUL R12, R198, R2 ;  /* 0x00000002c60c7220 */ /* 0x000fe20000400000 */
[----:B------:R0:W-:Y:S02]  /*39410*/  @P5 STG.E.U16 desc[UR36][R8.64+0x2e0], R14 ;  /* 0x0002e00e08005986 */ /* 0x0001e4000c101524 */
[----:B------:R-:W-:-:S02]  /*39420*/  F2FP.BF16.F32.PACK_AB R3, RZ, R3 ;  /* 0x00000003ff03723e */ /* 0x000fc400000010ff */
[C---:B------:R-:W-:Y:S01]  /*39430*/  ISETP.GT.AND P5, PT, R0.reuse, 0x179, P1 ;  /* 0x000001790000780c */ /* 0x040fe20000fa4270 */
[----:B------:R1:W-:Y:S01]  /*39440*/  @P6 STG.E.U16 desc[UR36][R8.64+0x2e2], R15 ;  /* 0x0002e20f08006986 */ /* 0x0003e2000c101524 */
[----:B------:R-:W-:Y:S02]  /*39450*/  ISETP.GT.AND P6, PT, R0, 0x178, P4 ;  /* 0x000001780000780c */ /* 0x000fe400027c4270 */
[----:B------:R-:W-:Y:S01]  /*39460*/  F2FP.BF16.F32.PACK_AB R12, RZ, R12 ;  /* 0x0000000cff0c723e */ /* 0x000fe200000010ff */
[----:B------:R2:W-:Y:S01]  /*39470*/  @P0 STG.E.U16 desc[UR36][R10.64+0x2f0], R17 ;  /* 0x0002f0110a000986 */ /* 0x0005e2000c101524 */
[----:B0-----:R-:W-:Y:S01]  /*39480*/  PRMT R14, R3, 0x7610, R14 ;  /* 0x00007610030e7816 */ /* 0x001fe2000000000e */
[----:B------:R-:W-:Y:S01]  /*39490*/  FMUL R3, R196, R2 ;  /* 0x00000002c4037220 */ /* 0x000fe20000400000 */
[----:B------:R-:W-:Y:S02]  /*394a0*/  ISETP.GT.AND P0, PT, R0, 0x179, P4 ;  /* 0x000001790000780c */ /* 0x000fe40002704270 */
[----:B-1----:R-:W-:-:S02]  /*394b0*/  PRMT R15, R12, 0x7610, R15 ;  /* 0x000076100c0f7816 */ /* 0x002fc4000000000f */
[----:B------:R-:W-:Y:S01]  /*394c0*/  F2FP.BF16.F32.PACK_AB R12, RZ, R3 ;  /* 0x00000003ff0c723e */ /* 0x000fe200000010ff */
[-C--:B------:R-:W-:Y:S01]  /*394d0*/  FMUL R3, R197, R2.reuse ;  /* 0x00000002c5037220 */ /* 0x080fe20000400000 */
[----:B------:R0:W-:Y:S02]  /*394e0*/  @P5 STG.E.U16 desc[UR36][R10.64+0x2f2], R13 ;  /* 0x0002f20d0a005986 */ /* 0x0001e4000c101524 */
[----:B--2---:R-:W-:Y:S01]  /*394f0*/  PRMT R17, R12, 0x7610, R17 ;  /* 0x000076100c117816 */ /* 0x004fe20000000011 */
[----:B------:R-:W-:Y:S01]  /*39500*/  FMUL R12, R195, R2 ;  /* 0x00000002c30c7220 */ /* 0x000fe20000400000 */
[----:B------:R1:W-:Y:S01]  /*39510*/  @P6 STG.E.U16 desc[UR36][R8.64+0x2f0], R14 ;  /* 0x0002f00e08006986 */ /* 0x0003e2000c101524 */
[C---:B------:R-:W-:Y:S02]  /*39520*/  ISETP.GT.AND P6, PT, R0.reuse, 0x181, P1 ;  /* 0x000001810000780c */ /* 0x040fe40000fc4270 */
[----:B------:R-:W-:Y:S01]  /*39530*/  ISETP.GT.AND P5, PT, R0, 0x180, P1 ;  /* 0x000001800000780c */ /* 0x000fe20000fa4270 */
[----:B------:R2:W-:Y:S01]  /*39540*/  @P0 STG.E.U16 desc[UR36][R8.64+0x2f2], R15 ;  /* 0x0002f20f08000986 */ /* 0x0005e2000c101524 */
[----:B------:R-:W-:-:S02]  /*39550*/  F2FP.BF16.F32.PACK_AB R12, RZ, R12 ;  /* 0x0000000cff0c723e */ /* 0x000fc400000010ff */
[----:B0-----:R-:W-:Y:S01]  /*39560*/  F2FP.BF16.F32.PACK_AB R13, RZ, R3 ;  /* 0x00000003ff0d723e */ /* 0x001fe200000010ff */
[-C--:B------:R-:W-:Y:S01]  /*39570*/  FMUL R3, R194, R2.reuse ;  /* 0x00000002c2037220 */ /* 0x080fe20000400000 */
[----:B------:R-:W-:Y:S02]  /*39580*/  ISETP.GT.AND P0, PT, R0, 0x180, P4 ;  /* 0x000001800000780c */ /* 0x000fe40002704270 */
[----:B-1----:R-:W-:Y:S02]  /*39590*/  PRMT R14, R12, 0x7610, R14 ;  /* 0x000076100c0e7816 */ /* 0x002fe4000000000e */
[----:B------:R-:W-:Y:S01]  /*395a0*/  F2FP.BF16.F32.PACK_AB R12, RZ, R3 ;  /* 0x00000003ff0c723e */ /* 0x000fe200000010ff */
[-C--:B------:R-:W-:Y:S01]  /*395b0*/  FMUL R3, R192, R2.reuse ;  /* 0x00000002c0037220 */ /* 0x080fe20000400000 */
[----:B------:R0:W-:Y:S02]  /*395c0*/  @P6 STG.E.U16 desc[UR36][R10.64+0x302], R13 ;  /* 0x0003020d0a006986 */ /* 0x0001e4000c101524 */
[----:B--2---:R-:W-:Y:S01]  /*395d0*/  PRMT R15, R12, 0x7610, R15 ;  /* 0x000076100c0f7816 */ /* 0x004fe2000000000f */
[----:B------:R-:W-:Y:S01]  /*395e0*/  FMUL R12, R193, R2 ;  /* 0x00000002c10c7220 */ /* 0x000fe20000400000 */
[----:B------:R1:W-:Y:S01]  /*395f0*/  @P5 STG.E.U16 desc[UR36][R10.64+0x300], R17 ;  /* 0x000300110a005986 */ /* 0x0003e2000c101524 */
[----:B------:R-:W-:-:S03]  /*39600*/  ISETP.GT.AND P5, PT, R0, 0x181, P4 ;  /* 0x000001810000780c */ /* 0x000fc600027a4270 */
[----:B------:R2:W-:Y:S01]  /*39610*/  @P0 STG.E.U16 desc[UR36][R8.64+0x300], R14 ;  /* 0x0003000e08000986 */ /* 0x0005e2000c101524 */
[----:B0-----:R-:W-:Y:S01]  /*39620*/  F2FP.BF16.F32.PACK_AB R13, RZ, R3 ;  /* 0x00000003ff0d723e */ /* 0x001fe200000010ff */
[----:B------:R-:W-:Y:S01]  /*39630*/  FMUL R3, R191, R2 ;  /* 0x00000002bf037220 */ /* 0x000fe20000400000 */
[C---:B------:R-:W-:Y:S02]  /*39640*/  ISETP.GT.AND P0, PT, R0.reuse, 0x189, P1 ;  /* 0x000001890000780c */ /* 0x040fe40000f04270 */
[----:B------:R-:W-:Y:S02]  /*39650*/  ISETP.GT.AND P6, PT, R0, 0x188, P1 ;  /* 0x000001880000780c */ /* 0x000fe40000fc4270 */
[----:B------:R-:W-:Y:S02]  /*39660*/  F2FP.BF16.F32.PACK_AB R3, RZ, R3 ;  /* 0x00000003ff03723e */ /* 0x000fe400000010ff */
[----:B------:R-:W-:Y:S02]  /*39670*/  F2FP.BF16.F32.PACK_AB R12, RZ, R12 ;  /* 0x0000000cff0c723e */ /* 0x000fe400000010ff */
[----:B------:R-:W-:Y:S01]  /*39680*/  PRMT R18, R3, 0x7610, R18 ;  /* 0x0000761003127816 */ /* 0x000fe20000000012 */
[----:B------:R-:W-:Y:S01]  /*39690*/  FMUL R3, R190, R2 ;  /* 0x00000002be037220 */ /* 0x000fe20000400000 */
[----:B-1----:R-:W-:-:S02]  /*396a0*/  PRMT R17, R12, 0x7610, R17 ;  /* 0x000076100c117816 */ /* 0x002fc40000000011 */
[----:B--2---:R-:W-:Y:S01]  /*396b0*/  PRMT R14, R13, 0x7610, R14 ;  /* 0x000076100d0e7816 */ /* 0x004fe2000000000e */
[----:B------:R-:W-:Y:S01]  /*396c0*/  @P5 STG.E.U16 desc[UR36][R8.64+0x302], R15 ;  /* 0x0003020f08005986 */ /* 0x000fe2000c101524 */
[----:B------:R-:W-:Y:S01]  /*396d0*/  F2FP.BF16.F32.PACK_AB R13, RZ, R3 ;  /* 0x00000003ff0d723e */ /* 0x000fe200000010ff */
[-C--:B------:R-:W-:Y:S01]  /*396e0*/  FMUL R3, R189, R2.reuse ;  /* 0x00000002bd037220 */ /* 0x080fe20000400000 */
[C---:B------:R-:W-:Y:S01]  /*396f0*/  ISETP.GT.AND P5, PT, R0.reuse, 0x188, P4 ;  /* 0x000001880000780c */ /* 0x040fe200027a4270 */
[----:B------:R-:W-:Y:S01]  /*39700*/  @P0 STG.E.U16 desc[UR36][R10.64+0x312], R17 ;  /* 0x000312110a000986 */ /* 0x000fe2000c101524 */
[----:B------:R-:W-:Y:S01]  /*39710*/  ISETP.GT.AND P0, PT, R0, 0x189, P4 ;  /* 0x000001890000780c */ /* 0x000fe20002704270 */
[----:B------:R-:W-:Y:S02]  /*39720*/  FMUL R12, R188, R2 ;  /* 0x00000002bc0c7220 */ /* 0x000fe40000400000 */
[----:B------:R0:W-:Y:S01]  /*39730*/  @P6 STG.E.U16 desc[UR36][R10.64+0x310], R14 ;  /* 0x0003100e0a006986 */ /* 0x0001e2000c101524 */
[----:B------:R-:W-:-:S02]  /*39740*/  ISETP.GT.AND P6, PT, R0, 0x190, P1 ;  /* 0x000001900000780c */ /* 0x000fc40000fc4270 */
[----:B------:R-:W-:Y:S02]  /*39750*/  F2FP.BF16.F32.PACK_AB R12, RZ, R12 ;  /* 0x0000000cff0c723e */ /* 0x000fe400000010ff */
[----:B0-----:R-:W-:Y:S02]  /*39760*/  PRMT R14, R13, 0x7610, R14 ;  /* 0x000076100d0e7816 */ /* 0x001fe4000000000e */
[----:B------:R-:W-:Y:S01]  /*39770*/  F2FP.BF16.F32.PACK_AB R13, RZ, R3 ;  /* 0x00000003ff0d723e */ /* 0x000fe200000010ff */
[-C--:B------:R-:W-:Y:S01]  /*39780*/  FMUL R3, R187, R2.reuse ;  /* 0x00000002bb037220 */ /* 0x080fe20000400000 */
[----:B------:R-:W-:Y:S02]  /*39790*/  PRMT R15, R12, 0x7610, R15 ;  /* 0x000076100c0f7816 */ /* 0x000fe4000000000f */
[----:B------:R-:W-:Y:S02]  /*397a0*/  PRMT R17, R13, 0x7610, R17 ;  /* 0x000076100d117816 */ /* 0x000fe40000000011 */
[----:B------:R-:W-:Y:S01]  /*397b0*/  F2FP.BF16.F32.PACK_AB R13, RZ, R3 ;  /* 0x00000003ff0d723e */ /* 0x000fe200000010ff */
[-C--:B------:R-:W-:Y:S01]  /*397c0*/  FMUL R3, R184, R2.reuse ;  /* 0x00000002b8037220 */ /* 0x080fe20000400000 */
[----:B------:R0:W-:Y:S01]  /*397d0*/  @P5 STG.E.U16 desc[UR36][R8.64+0x310], R18 ;  /* 0x0003101208005986 */ /* 0x0001e2000c101524 */
[----:B------:R-:W-:Y:S01]  /*397e0*/  ISETP.GT.AND P5, PT, R0, 0x191, P1 ;  /* 0x000001910000780c */ /* 0x000fe20000fa4270 */
[----:B------:R-:W-:-:S02]  /*397f0*/  FMUL R12, R186, R2 ;  /* 0x00000002ba0c7220 */ /* 0x000fc40000400000 */
[----:B------:R1:W-:Y:S01]  /*39800*/  @P0 STG.E.U16 desc[UR36][R8.64+0x312], R14 ;  /* 0x0003120e08000986 */ /* 0x0003e2000c101524 */
[C---:B------:R-:W-:Y:S02]  /*39810*/  ISETP.GT.AND P0, PT, R0.reuse, 0x190, P4 ;  /* 0x000001900000780c */ /* 0x040fe40002704270 */
[----:B------:R-:W-:Y:S01]  /*39820*/  F2FP.BF16.F32.PACK_AB R3, RZ, R3 ;  /* 0x00000003ff03723e */ /* 0x000fe200000010ff */
[----:B------:R2:W-:Y:S01]  /*39830*/  @P6 STG.E.U16 desc[UR36][R10.64+0x320], R15 ;  /* 0x0003200f0a006986 */ /* 0x0005e2000c101524 */
[----:B------:R-:W-:Y:S02]  /*39840*/  ISETP.GT.AND P6, PT, R0, 0x191, P4 ;  /* 0x000001910000780c */ /* 0x000fe400027c4270 */
[----:B------:R-:W-:-:S04]  /*39850*/  F2FP.BF16.F32.PACK_AB R12, RZ, R12 ;  /* 0x0000000cff0c723e */ /* 0x000fc800000010ff */
[----:B0-----:R-:W-:Y:S02]  /*39860*/  PRMT R18, R12, 0x7610, R18 ;  /* 0x000076100c127816 */ /* 0x001fe40000000012 */
[----:B-1----:R-:W-:Y:S02]  /*39870*/  PRMT R14, R13, 0x7610, R14 ;  /* 0x000076100d0e7816 */ /* 0x002fe4000000000e */
[----:B--2---:R-:W-:Y:S01]  /*39880*/  PRMT R15, R3, 0x7610, R15 ;  /* 0x00007610030f7816 */ /* 0x004fe2000000000f */
[----:B------:R-:W-:Y:S01]  /*39890*/  FMUL R3, R185, R2 ;  /* 0x00000002b9037220 */ /* 0x000fe20000400000 */
[----:B------:R-:W-:Y:S01]  /*398a0*/  @P5 STG.E.U16 desc[UR36][R10.64+0x322], R17 ;  /* 0x000322110a005986 */ /* 0x000fe2000c101524 */
[----:B------:R-:W-:-:S03]  /*398b0*/  ISETP.GT.AND P5, PT, R0, 0x198, P1 ;  /* 0x000001980000780c */ /* 0x000fc60000fa4270 */
[----:B------:R-:W-:Y:S01]  /*398c0*/  F2FP.BF16.F32.PACK_AB R13, RZ, R3 ;  /* 0x00000003ff0d723e */ /* 0x000fe200000010ff */
[-C--:B------:R-:W-:Y:S01]  /*398d0*/  FMUL R3, R182, R2.reuse ;  /* 0x00000002b6037220 */ /* 0x080fe20000400000 */
[----:B------:R0:W-:Y:S01]  /*398e0*/  @P0 STG.E.U16 desc[UR36][R8.64+0x320], R14 ;  /* 0x0003200e08000986 */ /* 0x0001e2000c101524 */
[----:B------:R-:W-:Y:S01]  /*398f0*/  FMUL R12, R183, R2 ;  /* 0x00000002b70c7220 */ /* 0x000fe20000400000 */
[C---:B------:R-:W-:Y:S02]  /*39900*/  ISETP.GT.AND P0, PT, R0.reuse, 0x198, P4 ;  /* 0x000001980000780c */ /* 0x040fe40002704270 */
[----:B------:R1:W-:Y:S01]  /*39910*/  @P6 STG.E.U16 desc[UR36][R8.64+0x322], R18 ;  /* 0x0003221208006986 */ /* 0x0003e2000c101524 */
[----:B------:R-:W-:Y:S02]  /*39920*/  ISETP.GT.AND P6, PT, R0, 0x199, P1 ;  /* 0x000001990000780c */ /* 0x000fe40000fc4270 */
[----:B------:R-:W-:Y:S02]  /*39930*/  F2FP.BF16.F32.PACK_AB R12, RZ, R12 ;  /* 0x0000000cff0c723e */ /* 0x000fe400000010ff */
[----:B0-----:R-:W-:-:S02]  /*39940*/  PRMT R14, R13, 0x7610, R14 ;  /* 0x000076100d0e7816 */ /* 0x001fc4000000000e */
[----:B------:R-:W-:Y:S01]  /*39950*/  F2FP.BF16.F32.PACK_AB R13, RZ, R3 ;  /* 0x00000003ff0d723e */ /* 0x000fe200000010ff */
[-C--:B------:R-:W-:Y:S01]  /*39960*/  FMUL R3, R180, R2.reuse ;  /* 0x00000002b4037220 */ /* 0x080fe20000400000 */
[----:B------:R-:W-:Y:S02]  /*39970*/  PRMT R17, R12, 0x7610, R17 ;  /* 0x000076100c117816 */ /* 0x000fe40000000011 */
[----:B-1----:R-:W-:Y:S02]  /*39980*/  PRMT R18, R13, 0x7610, R18 ;  /* 0x000076100d127816 */ /* 0x002fe40000000012 */
[----:B------:R-:W-:Y:S01]  /*39990*/  F2FP.BF16.F32.PACK_AB R13, RZ, R3 ;  /* 0x00000003ff0d723e */ /* 0x000fe200000010ff */
[----:B------:R-:W-:Y:S01]  /*399a0*/  FMUL R3, R181, R2 ;  /* 0x00000002b5037220 */ /* 0x000fe20000400000 */
[----:B------:R0:W-:Y:S01]  /*399b0*/  @P5 STG.E.U16 desc[UR36][R10.64+0x330], R15 ;  /* 0x0003300f0a005986 */ /* 0x0001e2000c101524 */
[----:B------:R-:W-:-:S03]  /*399c0*/  ISETP.GT.AND P5, PT, R0, 0x199, P4 ;  /* 0x000001990000780c */ /* 0x000fc600027a4270 */
[----:B------:R1:W-:Y:S01]  /*399d0*/  @P6 STG.E.U16 desc[UR36][R10.64+0x332], R14 ;  /* 0x0003320e0a006986 */ /* 0x0003e2000c101524 */
[----:B------:R-:W-:-:S03]  /*399e0*/  F2FP.BF16.F32.PACK_AB R3, RZ, R3 ;  /* 0x00000003ff03723e */ /* 0x000fc600000010ff */
[----:B------:R2:W-:Y:S01]  /*399f0*/  @P0 STG.E.U16 desc[UR36][R8.64+0x330], R17 ;  /* 0x0003301108000986 */ /* 0x0005e2000c101524 */
[----:B------:R-:W-:Y:S02]  /*39a00*/  ISETP.GT.AND P0, PT, R0, 0x1a0, P1 ;  /* 0x000001a00000780c */ /* 0x000fe40000f04270 */
[----:B0-----:R-:W-:Y:S01]  /*39a10*/  PRMT R15, R3, 0x7610, R15 ;  /* 0x00007610030f7816 */ /* 0x001fe2000000000f */
[-C--:B------:R-:W-:Y:S01]  /*39a20*/  FMUL R3, R178, R2.reuse ;  /* 0x00000002b2037220 */ /* 0x080fe20000400000 */
[----:B------:R-:W-:Y:S02]  /*39a30*/  ISETP.GT.AND P6, PT, R0, 0x1a1, P1 ;  /* 0x000001a10000780c */ /* 0x000fe40000fc4270 */
[----:B-1----:R-:W-:Y:S01]  /*39a40*/  PRMT R14, R13, 0x7610, R14 ;  /* 0x000076100d0e7816 */ /* 0x002fe2000000000e */
[----:B------:R-:W-:Y:S01]  /*39a50*/  @P5 STG.E.U16 desc[UR36][R8.64+0x332], R18 ;  /* 0x0003321208005986 */ /* 0x000fe2000c101524 */
[----:B------:R-:W-:Y:S01]  /*39a60*/  F2FP.BF16.F32.PACK_AB R13, RZ, R3 ;  /* 0x00000003ff0d723e */ /* 0x000fe200000010ff */
[-C--:B------:R-:W-:Y:S01]  /*39a70*/  FMUL R12, R179, R2.reuse ;  /* 0x00000002b30c7220 */ /* 0x080fe20000400000 */
[----:B------:R-:W-:Y:S01]  /*39a80*/  FMUL R3, R176, R2 ;  /* 0x00000002b0037220 */ /* 0x000fe20000400000 */
[----:B------:R-:W-:-:S02]  /*39a90*/  ISETP.GT.AND P5, PT, R0, 0x1a0, P4 ;  /* 0x000001a00000780c */ /* 0x000fc400027a4270 */
[----:B------:R0:W-:Y:S01]  /*39aa0*/  @P0 STG.E.U16 desc[UR36][R10.64+0x340], R14 ;  /* 0x0003400e0a000986 */ /* 0x0001e2000c101524 */
[----:B------:R-:W-:Y:S02]  /*39ab0*/  ISETP.GT.AND P0, PT, R0, 0x1a1, P4 ;  /* 0x000001a10000780c */ /* 0x000fe40002704270 */
[----:B------:R-:W-:Y:S02]  /*39ac0*/  F2FP.BF16.F32.PACK_AB R12, RZ, R12 ;  /* 0x0000000cff0c723e */ /* 0x000fe400000010ff */
[----:B------:R-:W-:Y:S01]  /*39ad0*/  F2FP.BF16.F32.PACK_AB R3, RZ, R3 ;  /* 0x00000003ff03723e */ /* 0x000fe200000010ff */
[----:B------:R1:W-:Y:S01]  /*39ae0*/  @P6 STG.E.U16 desc[UR36][R10.64+0x342], R15 ;  /* 0x0003420f0a006986 */ /* 0x0003e2000c101524 */
[----:B--2---:R-:W-:Y:S02]  /*39af0*/  PRMT R17, R12, 0x7610, R17 ;  /* 0x000076100c117816 */ /* 0x004fe40000000011 */
[C---:B------:R-:W-:Y:S01]  /*39b00*/  ISETP.GT.AND P6, PT, R0.reuse, 0x1a8, P1 ;  /* 0x000001a80000780c */ /* 0x040fe20000fc4270 */
[-C--:B------:R-:W-:Y:S01]  /*39b10*/  FMUL R12, R177, R2.reuse ;  /* 0x00000002b10c7220 */ /* 0x080fe20000400000 */
[----:B0-----:R-:W-:Y:S01]  /*39b20*/  PRMT R14, R13, 0x7610, R14 ;  /* 0x000076100d0e7816 */ /* 0x001fe2000000000e */
[----:B------:R0:W-:Y:S01]  /*39b30*/  @P5 STG.E.U16 desc[UR36][R8.64+0x340], R17 ;  /* 0x0003401108005986 */ /* 0x0001e2000c101524 */
[----:B-1----:R-:W-:Y:S01]  /*39b40*/  PRMT R15, R3, 0x7610, R15 ;  /* 0x00007610030f7816 */ /* 0x002fe2000000000f */
[-C--:B------:R-:W-:Y:S01]  /*39b50*/  FMUL R3, R175, R2.reuse ;  /* 0x00000002af037220 */ /* 0x080fe20000400000 */
[----:B------:R-:W-:Y:S01]  /*39b60*/  ISETP.GT.AND P5, PT, R0, 0x1a9, P1 ;  /* 0x000001a90000780c */ /* 0x000fe20000fa4270 */
[----:B------:R1:W-:Y:S03]  /*39b70*/  @P0 STG.E.U16 desc[UR36][R8.64+0x342], R14 ;  /* 0x0003420e08000986 */ /* 0x0003e6000c101524 */
[----:B------:R-:W-:Y:S01]  /*39b80*/  F2FP.BF16.F32.PACK_AB R13, RZ, R3 ;  /* 0x00000003ff0d723e */ /* 0x000fe200000010ff */
[----:B------:R-:W-:Y:S01]  /*39b90*/  FMUL R3, R174, R2 ;  /* 0x00000002ae037220 */ /* 0x000fe20000400000 */
[----:B------:R-:W-:-:S02]  /*39ba0*/  ISETP.GT.AND P0, PT, R0, 0x1a8, P4 ;  /* 0x000001a80000780c */ /* 0x000fc40002704270 */
[----:B------:R-:W-:Y:S02]  /*39bb0*/  F2FP.BF16.F32.PACK_AB R12, RZ, R12 ;  /* 0x0000000cff0c723e */ /* 0x000fe400000010ff */
[----:B------:R-:W-:Y:S01]  /*39bc0*/  F2FP.BF16.F32.PACK_AB R3, RZ, R3 ;  /* 0x00000003ff03723e */ /* 0x000fe200000010ff */
[----:B------:R2:W-:Y:S01]  /*39bd0*/  @P6 STG.E.U16 desc[UR36][R10.64+0x350], R15 ;  /* 0x0003500f0a006986 */ /* 0x0005e2000c101524 */
[----:B0-----:R-:W-:Y:S01]  /*39be0*/  PRMT R17, R12, 0x7610, R17 ;  /* 0x000076100c117816 */ /* 0x001fe20000000011 */
[----:B------:R-:W-:Y:S01]  /*39bf0*/  FMUL R12, R172, R2 ;  /* 0x00000002ac0c7220 */ /* 0x000fe20000400000 */
[C---:B------:R-:W-:Y:S02]  /*39c00*/  ISETP.GT.AND P6, PT, R0.reuse, 0x1a9, P4 ;  /* 0x000001a90000780c */ /* 0x040fe400027c4270 */
[----:B-1----:R-:W-:Y:S01]  /*39c10*/  PRMT R14, R13, 0x7610, R14 ;  /* 0x000076100d0e7816 */ /* 0x002fe2000000000e */
[----:B------:R0:W-:Y:S01]  /*39c20*/  @P5 STG.E.U16 desc[UR36][R10.64+0x352], R17 ;  /* 0x000352110a005986 */ /* 0x0001e2000c101524 */
[----:B------:R-:W-:-:S02]  /*39c30*/  ISETP.GT.AND P5, PT, R0, 0x1b0, P1 ;  /* 0x000001b00000780c */ /* 0x000fc40000fa4270 */
[----:B--2---:R-:W-:Y:S01]  /*39c40*/  PRMT R15, R3, 0x7610, R15 ;  /* 0x00007610030f7816 */ /* 0x004fe2000000000f */
[----:B------:R-:W-:Y:S01]  /*39c50*/  FMUL R3, R173, R2 ;  /* 0x00000002ad037220 */ /* 0x000fe20000400000 */
[----:B------:R1:W-:Y:S01]  /*39c60*/  @P0 STG.E.U16 desc[UR36][R8.64+0x350], R14 ;  /* 0x0003500e08000986 */ /* 0x0003e2000c101524 */
[----:B------:R-:W-:Y:S02]  /*39c70*/  F2FP.BF16.F32.PACK_AB R12, RZ, R12 ;  /* 0x0000000cff0c723e */ /* 0x000fe400000010ff */
[----:B------:R-:W-:Y:S02]  /*39c80*/  ISETP.GT.AND P0, PT, R0, 0x1b1, P1 ;  /* 0x000001b10000780c */ /* 0x000fe40000f04270 */
[----:B------:R-:W-:Y:S01]  /*39c90*/  F2FP.BF16.F32.PACK_AB R13, RZ, R3 ;  /* 0x00000003ff0d723e */ /* 0x000fe200000010ff */
[-C--:B------:R-:W-:Y:S01]  /*39ca0*/  FMUL R3, R171, R2.reuse ;  /* 0x00000002ab037220 */ /* 0x080fe20000400000 */
[----:B0-----:R-:W-:Y:S01]  /*39cb0*/  PRMT R17, R12, 0x7610, R17 ;  /* 0x000076100c117816 */ /* 0x001fe20000000011 */
[----:B------:R-:W-:Y:S01]  /*39cc0*/  FMUL R12, R170, R2 ;  /* 0x00000002aa0c7220 */ /* 0x000fe20000400000 */
[----:B------:R0:W-:Y:S02]  /*39cd0*/  @P6 STG.E.U16 desc[UR36][R8.64+0x352], R15 ;  /* 0x0003520f08006986 */ /* 0x0001e4000c101524 */
[----:B------:R-:W-:-:S02]  /*39ce0*/  F2FP.BF16.F32.PACK_AB R3, RZ, R3 ;  /* 0x00000003ff03723e */ /* 0x000fc400000010ff */
[----:B------:R-:W-:Y:S01]  /*39cf0*/  ISETP.GT.AND P6, PT, R0, 0x1b0, P4 ;  /* 0x000001b00000780c */ /* 0x000fe200027c4270 */
[----:B------:R2:W-:Y:S01]  /*39d00*/  @P5 STG.E.U16 desc[UR36][R10.64+0x360], R17 ;  /* 0x000360110a005986 */ /* 0x0005e2000c101524 */
[----:B-1----:R-:W-:Y:S01]  /*39d10*/  PRMT R14, R3, 0x7610, R14 ;  /* 0x00007610030e7816 */ /* 0x002fe2000000000e */
[----:B------:R-:W-:Y:S01]  /*39d20*/  FMUL R3, R168, R2 ;  /* 0x00000002a8037220 */ /* 0x000fe20000400000 */
[----:B------:R-:W-:Y:S02]  /*39d30*/  F2FP.BF16.F32.PACK_AB R12, RZ, R12 ;  /* 0x0000000cff0c723e */ /* 0x000fe400000010ff */
[C---:B------:R-:W-:Y:S01]  /*39d40*/  ISETP.GT.AND P5, PT, R0.reuse, 0x1b1, P4 ;  /* 0x000001b10000780c */ /* 0x040fe200027a4270 */
[----:B------:R1:W-:Y:S01]  /*39d50*/  @P0 STG.E.U16 desc[UR36][R10.64+0x362], R13 ;  /* 0x0003620d0a000986 */ /* 0x0003e2000c101524 */
[----:B------:R-:W-:Y:S02]  /*39d60*/  ISETP.GT.AND P0, PT, R0, 0x1b8, P1 ;  /* 0x000001b80000780c */ /* 0x000fe40000f04270 */
[----:B0-----:R-:W-:-:S02]  /*39d70*/  PRMT R15, R12, 0x7610, R15 ;  /* 0x000076100c0f7816 */ /* 0x001fc4000000000f */
[----:B------:R-:W-:Y:S01]  /*39d80*/  F2FP.BF16.F32.PACK_AB R12, RZ, R3 ;  /* 0x00000003ff0c723e */ /* 0x000fe200000010ff */
[-C--:B------:R-:W-:Y:S01]  /*39d90*/  FMUL R3, R169, R2.reuse ;  /* 0x00000002a9037220 */ /* 0x080fe20000400000 */
[----:B------:R0:W-:Y:S02]  /*39da0*/  @P6 STG.E.U16 desc[UR36][R8.64+0x360], R14 ;  /* 0x0003600e08006986 */ /* 0x0001e4000c101524 */
[----:B--2---:R-:W-:Y:S01]  /*39db0*/  PRMT R17, R12, 0x7610, R17 ;  /* 0x000076100c117816 */ /* 0x004fe20000000011 */
[-C--:B------:R-:W-:Y:S01]  /*39dc0*/  FMUL R12, R167, R2.reuse ;  /* 0x00000002a70c7220 */ /* 0x080fe20000400000 */
[----:B------:R-:W-:Y:S01]  /*39dd0*/  ISETP.GT.AND P6, PT, R0, 0x1b9, P1 ;  /* 0x000001b90000780c */ /* 0x000fe20000fc4270 */
[----:B------:R2:W-:Y:S01]  /*39de0*/  @P5 STG.E.U16 desc[UR36][R8.64+0x362], R15 ;  /* 0x0003620f08005986 */ /* 0x0005e2000c101524 */
[----:B-1----:R-:W-:Y:S01]  /*39df0*/  F2FP.BF16.F32.PACK_AB R13, RZ, R3 ;  /* 0x00000003ff0d723e */ /* 0x002fe200000010ff */
[----:B------:R-:W-:Y:S01]  /*39e00*/  FMUL R3, R166, R2 ;  /* 0x00000002a6037220 */ /* 0x000fe20000400000 */
[----:B------:R-:W-:-:S02]  /*39e10*/  ISETP.GT.AND P5, PT, R0, 0x1b8, P4 ;  /* 0x000001b80000780c */ /* 0x000fc400027a4270 */
[----:B------:R-:W-:Y:S01]  /*39e20*/  F2FP.BF16.F32.PACK_AB R12, RZ, R12 ;  /* 0x0000000cff0c723e */ /* 0x000fe200000010ff */
[----:B------:R-:W-:Y:S01]  /*39e30*/  @P0 STG.E.U16 desc[UR36][R10.64+0x370], R17 ;  /* 0x000370110a000986 */ /* 0x000fe2000c101524 */
[----:B------:R-:W-:Y:S02]  /*39e40*/  ISETP.GT.AND P0, PT, R0, 0x1b9, P4 ;  /* 0x000001b90000780c */ /* 0x000fe40002704270 */
[----:B0-----:R-:W-:Y:S02]  /*39e50*/  PRMT R14, R12, 0x7610, R14 ;  /* 0x000076100c0e7816 */ /* 0x001fe4000000000e */
[----:B------:R-:W-:Y:S01]  /*39e60*/  F2FP.BF16.F32.PACK_AB R12, RZ, R3 ;  /* 0x00000003ff0c723e */ /* 0x000fe200000010ff */
[-C--:B------:R-:W-:Y:S01]  /*39e70*/  FMUL R3, R164, R2.reuse ;  /* 0x00000002a4037220 */ /* 0x080fe20000400000 */
[----:B------:R0:W-:Y:S02]  /*39e80*/  @P6 STG.E.U16 desc[UR36][R10.64+0x372], R13 ;  /* 0x0003720d0a006986 */ /* 0x0001e4000c101524 */
[----:B--2---:R-:W-:Y:S01]  /*39e90*/  PRMT R15, R12, 0x7610, R15 ;  /* 0x000076100c0f7816 */ /* 0x004fe2000000000f */
[----:B------:R-:W-:Y:S01]  /*39ea0*/  FMUL R12, R165, R2 ;  /* 0x00000002a50c7220 */ /* 0x000fe20000400000 */
[----:B------:R1:W-:Y:S01]  /*39eb0*/  @P5 STG.E.U16 desc[UR36][R8.64+0x370], R14 ;  /* 0x0003700e08005986 */ /* 0x0003e2000c101524 */
[----:B------:R-:W-:-:S02]  /*39ec0*/  ISETP.GT.AND P5, PT, R0, 0x1c1, P1 ;  /* 0x000001c10000780c */ /* 0x000fc40000fa4270 */
[C---:B------:R-:W-:Y:S02]  /*39ed0*/  ISETP.GT.AND P6, PT, R0.reuse, 0x1c0, P1 ;  /* 0x000001c00000780c */ /* 0x040fe40000fc4270 */
[----:B0-----:R-:W-:Y:S01]  /*39ee0*/  F2FP.BF16.F32.PACK_AB R13, RZ, R3 ;  /* 0x00000003ff0d723e */ /* 0x001fe200000010ff */
[----:B------:R-:W-:Y:S01]  /*39ef0*/  FMUL R3, R163, R2 ;  /* 0x00000002a3037220 */ /* 0x000fe20000400000 */
[----:B------:R-:W-:Y:S01]  /*39f00*/  @P0 STG.E.U16 desc[UR36][R8.64+0x372], R15 ;  /* 0x0003720f08000986 */ /* 0x000fe2000c101524 */
[----:B------:R-:W-:Y:S02]  /*39f10*/  ISETP.GT.AND P0, PT, R0, 0x1c0, P4 ;  /* 0x000001c00000780c */ /* 0x000fe40002704270 */
[----:B------:R-:W-:Y:S02]  /*39f20*/  F2FP.BF16.F32.PACK_AB R12, RZ, R12 ;  /* 0x0000000cff0c723e */ /* 0x000fe400000010ff */
[----:B------:R-:W-:Y:S02]  /*39f30*/  F2FP.BF16.F32.PACK_AB R3, RZ, R3 ;  /* 0x00000003ff03723e */ /* 0x000fe400000010ff */
[----:B------:R-:W-:-:S02]  /*39f40*/  PRMT R17, R12, 0x7610, R17 ;  /* 0x000076100c117816 */ /* 0x000fc40000000011 */
[----:B------:R-:W-:Y:S01]  /*39f50*/  PRMT R18, R3, 0x7610, R18 ;  /* 0x0000761003127816 */ /* 0x000fe20000000012 */
[-C--:B------:R-:W-:Y:S01]  /*39f60*/  FMUL R3, R162, R2.reuse ;  /* 0x00000002a2037220 */ /* 0x080fe20000400000 */
[----:B-1----:R-:W-:Y:S01]  /*39f70*/  PRMT R14, R13, 0x7610, R14 ;  /* 0x000076100d0e7816 */ /* 0x002fe2000000000e */
[----:B------:R-:W-:Y:S01]  /*39f80*/  @P5 STG.E.U16 desc[UR36][R10.64+0x382], R17 ;  /* 0x000382110a005986 */ /* 0x000fe2000c101524 */
[----:B------:R-:W-:Y:S01]  /*39f90*/  ISETP.GT.AND P5, PT, R0, 0x1c1, P4 ;  /* 0x000001c10000780c */ /* 0x000fe200027a4270 */
[-C--:B------:R-:W-:Y:S01]  /*39fa0*/  FMUL R12, R160, R2.reuse ;  /* 0x00000002a00c7220 */ /* 0x080fe20000400000 */
[----:B------:R-:W-:Y:S01]  /*39fb0*/  F2FP.BF16.F32.PACK_AB R13, RZ, R3 ;  /* 0x00000003ff0d723e */ /* 0x000fe200000010ff */
[----:B------:R0:W-:Y:S01]  /*39fc0*/  @P6 STG.E.U16 desc[UR36][R10.64+0x380], R14 ;  /* 0x0003800e0a006986 */ /* 0x0001e2000c101524 */
[----:B------:R-:W-:Y:S01]  /*39fd0*/  FMUL R3, R161, R2 ;  /* 0x00000002a1037220 */ /* 0x000fe20000400000 */
[C---:B------:R-:W-:Y:S02]  /*39fe0*/  ISETP.GT.AND P6, PT, R0.reuse, 0x1c8, P1 ;  /* 0x000001c80000780c */ /* 0x040fe40000fc4270 */
[----:B------:R-:W-:Y:S01]  /*39ff0*/  @P0 STG.E.U16 desc[UR36][R8.64+0x380], R18 ;  /* 0x0003801208000986 */ /* 0x000fe2000c101524 */
        /* <DEDUP_REMOVED lines=15> */
[----:B------:R-:W-:Y:S01]  /*3a0f0*/  @P0 STG.E.U16 desc[UR36][R10.64+0x392], R17 ;  /* 0x000392110a000986 */ /* 0x000fe2000c101524 */
[----:B------:R-:W-:Y:S02]  /*3a100*/  ISETP.GT.AND P0, PT, R0, 0x1d0, P1 ;  /* 0x000001d00000780c */ /* 0x000fe40000f04270 */
[----:B------:R-:W-:Y:S02]  /*3a110*/  F2FP.BF16.F32.PACK_AB R12, RZ, R12 ;  /* 0x0000000cff0c723e */ /* 0x000fe400000010ff */
[----:B0-----:R-:W-:Y:S02]  /*3a120*/  PRMT R14, R13, 0x7610, R14 ;  /* 0x000076100d0e7816 */ /* 0x001fe4000000000e */
[----:B-1----:R-:W-:Y:S01]  /*3a130*/  PRMT R15, R3, 0x7610, R15 ;  /* 0x00007610030f7816 */ /* 0x002fe2000000000f */
[-C--:B------:R-:W-:Y:S01]  /*3a140*/  FMUL R3, R157, R2.reuse ;  /* 0x000000029d037220 */ /* 0x080fe20000400000 */
[----:B------:R-:W-:Y:S01]  /*3a150*/  PRMT R18, R12, 0x7610, R18 ;  /* 0x000076100c127816 */ /* 0x000fe20000000012 */
[----:B------:R0:W-:Y:S01]  /*3a160*/  @P5 STG.E.U16 desc[UR36][R8.64+0x390], R14 ;  /* 0x0003900e08005986 */ /* 0x0001e2000c101524 */
[----:B------:R-:W-:-:S02]  /*3a170*/  FMUL R12, R155, R2 ;  /* 0x000000029b0c7220 */ /* 0x000fc40000400000 */
[----:B------:R-:W-:Y:S01]  /*3a180*/  F2FP.BF16.F32.PACK_AB R13, RZ, R3 ;  /* 0x00000003ff0d723e */ /* 0x000fe200000010ff */
[----:B------:R1:W-:Y:S01]  /*3a190*/  @P6 STG.E.U16 desc[UR36][R8.64+0x392], R18 ;  /* 0x0003921208006986 */ /* 0x0003e2000c101524 */
[-C--:B------:R-:W-:Y:S01]  /*3a1a0*/  FMUL R3, R154, R2.reuse ;  /* 0x000000029a037220 */ /* 0x080fe20000400000 */
[C---:B------:R-:W-:Y:S02]  /*3a1b0*/  ISETP.GT.AND P6, PT, R0.reuse, 0x1d1, P1 ;  /* 0x000001d10000780c */ /* 0x040fe40000fc4270 */
[C---:B------:R-:W-:Y:S01]  /*3a1c0*/  ISETP.GT.AND P5, PT, R0.reuse, 0x1d0, P4 ;  /* 0x000001d00000780c */ /* 0x040fe200027a4270 */
[----:B------:R2:W-:Y:S01]  /*3a1d0*/  @P0 STG.E.U16 desc[UR36][R10.64+0x3a0], R15 ;  /* 0x0003a00f0a000986 */ /* 0x0005e2000c101524 */
[----:B------:R-:W-:Y:S02]  /*3a1e0*/  ISETP.GT.AND P0, PT, R0, 0x1d1, P4 ;  /* 0x000001d10000780c */ /* 0x000fe40002704270 */
[----:B0-----:R-:W-:Y:S02]  /*3a1f0*/  PRMT R14, R13, 0x7610, R14 ;  /* 0x000076100d0e7816 */ /* 0x001fe4000000000e */
[----:B------:R-:W-:Y:S01]  /*3a200*/  F2FP.BF16.F32.PACK_AB R13, RZ, R3 ;  /* 0x00000003ff0d723e */ /* 0x000fe200000010ff */
[----:B------:R-:W-:Y:S01]  /*3a210*/  FMUL R3, R152, R2 ;  /* 0x0000000298037220 */ /* 0x000fe20000400000 */
[----:B------:R-:W-:-:S02]  /*3a220*/  F2FP.BF16.F32.PACK_AB R12, RZ, R12 ;  /* 0x0000000cff0c723e */ /* 0x000fc400000010ff */
[----:B-1----:R-:W-:Y:S02]  /*3a230*/  PRMT R18, R13, 0x7610, R18 ;  /* 0x000076100d127816 */ /* 0x002fe40000000012 */
[----:B------:R-:W-:Y:S02]  /*3a240*/  PRMT R17, R12, 0x7610, R17 ;  /* 0x000076100c117816 */ /* 0x000fe40000000011 */
[----:B------:R-:W-:Y:S01]  /*3a250*/  F2FP.BF16.F32.PACK_AB R13, RZ, R3 ;  /* 0x00000003ff0d723e */ /* 0x000fe200000010ff */
[-C--:B------:R-:W-:Y:S01]  /*3a260*/  FMUL R3, R153, R2.reuse ;  /* 0x0000000299037220 */ /* 0x080fe20000400000 */
[----:B------:R0:W-:Y:S01]  /*3a270*/  @P6 STG.E.U16 desc[UR36][R10.64+0x3a2], R14 ;  /* 0x0003a20e0a006986 */ /* 0x0001e2000c101524 */
[C---:B------:R-:W-:Y:S01]  /*3a280*/  ISETP.GT.AND P6, PT, R0.reuse, 0x1d9, P1 ;  /* 0x000001d90000780c */ /* 0x040fe20000fc4270 */
[----:B------:R-:W-:Y:S02]  /*3a290*/  FMUL R12, R23, R2 ;  /* 0x00000002170c7220 */ /* 0x000fe40000400000 */
[----:B------:R1:W-:Y:S01]  /*3a2a0*/  @P5 STG.E.U16 desc[UR36][R8.64+0x3a0], R17 ;  /* 0x0003a01108005986 */ /* 0x0003e2000c101524 */
[----:B------:R-:W-:-:S02]  /*3a2b0*/  ISETP.GT.AND P5, PT, R0, 0x1d8, P1 ;  /* 0x000001d80000780c */ /* 0x000fc40000fa4270 */
[----:B------:R-:W-:Y:S01]  /*3a2c0*/  F2FP.BF16.F32.PACK_AB R3, RZ, R3 ;  /* 0x00000003ff03723e */ /* 0x000fe200000010ff */
[----:B------:R-:W-:Y:S01]  /*3a2d0*/  @P0 STG.E.U16 desc[UR36][R8.64+0x3a2], R18 ;  /* 0x0003a21208000986 */ /* 0x000fe2000c101524 */
[----:B------:R-:W-:Y:S02]  /*3a2e0*/  ISETP.GT.AND P0, PT, R0, 0x1d8, P4 ;  /* 0x000001d80000780c */ /* 0x000fe40002704270 */
[----:B------:R-:W-:Y:S02]  /*3a2f0*/  F2FP.BF16.F32.PACK_AB R12, RZ, R12 ;  /* 0x0000000cff0c723e */ /* 0x000fe400000010ff */
[----:B--2---:R-:W-:Y:S01]  /*3a300*/  PRMT R15, R3, 0x7610, R15 ;  /* 0x00007610030f7816 */ /* 0x004fe2000000000f */
[----:B------:R-:W-:Y:S01]  /*3a310*/  FMUL R3, R219, R2 ;  /* 0x00000002db037220 */ /* 0x000fe20000400000 */
[----:B0-----:R-:W-:Y:S02]  /*3a320*/  PRMT R14, R13, 0x7610, R14 ;  /* 0x000076100d0e7816 */ /* 0x001fe4000000000e */
[----:B-1----:R-:W-:-:S02]  /*3a330*/  PRMT R17, R12, 0x7610, R17 ;  /* 0x000076100c117816 */ /* 0x002fc40000000011 */
[----:B------:R-:W-:Y:S01]  /*3a340*/  F2FP.BF16.F32.PACK_AB R13, RZ, R3 ;  /* 0x00000003ff0d723e */ /* 0x000fe200000010ff */
[-C--:B------:R-:W-:Y:S01]  /*3a350*/  FMUL R3, R220, R2.reuse ;  /* 0x00000002dc037220 */ /* 0x080fe20000400000 */
[----:B------:R0:W-:Y:S01]  /*3a360*/  @P5 STG.E.U16 desc[UR36][R10.64+0x3b0], R14 ;  /* 0x0003b00e0a005986 */ /* 0x0001e2000c101524 */
[----:B------:R-:W-:Y:S01]  /*3a370*/  ISETP.GT.AND P5, PT, R0, 0x1d9, P4 ;  /* 0x000001d90000780c */ /* 0x000fe200027a4270 */
[----:B------:R-:W-:Y:S02]  /*3a380*/  FMUL R12, R235, R2 ;  /* 0x00000002eb0c7220 */ /* 0x000fe40000400000 */
[----:B------:R1:W-:Y:S01]  /*3a390*/  @P6 STG.E.U16 desc[UR36][R10.64+0x3b2], R15 ;  /* 0x0003b20f0a006986 */ /* 0x0003e2000c101524 */
[----:B------:R-:W-:-:S03]  /*3a3a0*/  F2FP.BF16.F32.PACK_AB R3, RZ, R3 ;  /* 0x00000003ff03723e */ /* 0x000fc600000010ff */
[----:B------:R2:W-:Y:S01]  /*3a3b0*/  @P0 STG.E.U16 desc[UR36][R8.64+0x3b0], R17 ;  /* 0x0003b01108000986 */ /* 0x0005e2000c101524 */
[----:B------:R-:W-:Y:S02]  /*3a3c0*/  ISETP.GT.AND P0, PT, R0, 0x1e1, P1 ;  /* 0x000001e10000780c */ /* 0x000fe40000f04270 */
[----:B------:R-:W-:Y:S02]  /*3a3d0*/  F2FP.BF16.F32.PACK_AB R12, RZ, R12 ;  /* 0x0000000cff0c723e */ /* 0x000fe400000010ff */
[----:B0-----:R-:W-:Y:S02]  /*3a3e0*/  PRMT R14, R13, 0x7610, R14 ;  /* 0x000076100d0e7816 */ /* 0x001fe4000000000e */
[----:B-1----:R-:W-:Y:S01]  /*3a3f0*/  PRMT R15, R3, 0x7610, R15 ;  /* 0x00007610030f7816 */ /* 0x002fe2000000000f */
[-C--:B------:R-:W-:Y:S01]  /*3a400*/  FMUL R3, R234, R2.reuse ;  /* 0x00000002ea037220 */ /* 0x080fe20000400000 */
[----:B------:R-:W-:Y:S02]  /*3a410*/  ISETP.GT.AND P6, PT, R0, 0x1e0, P1 ;  /* 0x000001e00000780c */ /* 0x000fe40000fc4270 */
[----:B--2---:R-:W-:Y:S01]  /*3a420*/  PRMT R17, R12, 0x7610, R17 ;  /* 0x000076100c117816 */ /* 0x004fe20000000011 */
[----:B------:R0:W-:Y:S01]  /*3a430*/  @P5 STG.E.U16 desc[UR36][R8.64+0x3b2], R14 ;  /* 0x0003b20e08005986 */ /* 0x0001e2000c101524 */
[----:B------:R-:W-:Y:S01]  /*3a440*/  F2FP.BF16.F32.PACK_AB R13, RZ, R3 ;  /* 0x00000003ff0d723e */ /* 0x000fe200000010ff */
[-C--:B------:R-:W-:Y:S01]  /*3a450*/  FMUL R3, R233, R2.reuse ;  /* 0x00000002e9037220 */ /* 0x080fe20000400000 */
[C---:B------:R-:W-:Y:S01]  /*3a460*/  ISETP.GT.AND P5, PT, R0.reuse, 0x1e0, P4 ;  /* 0x000001e00000780c */ /* 0x040fe200027a4270 */
[----:B------:R-:W-:Y:S01]  /*3a470*/  @P0 STG.E.U16 desc[UR36][R10.64+0x3c2], R17 ;  /* 0x0003c2110a000986 */ /* 0x000fe2000c101524 */
[----:B------:R-:W-:Y:S01]  /*3a480*/  ISETP.GT.AND P0, PT, R0, 0x1e1, P4 ;  /* 0x000001e10000780c */ /* 0x000fe20002704270 */
[----:B------:R-:W-:Y:S01]  /*3a490*/  FMUL R12, R232, R2 ;  /* 0x00000002e80c7220 */ /* 0x000fe20000400000 */
[----:B0-----:R-:W-:-:S02]  /*3a4a0*/  PRMT R14, R13, 0x7610, R14 ;  /* 0x000076100d0e7816 */ /* 0x001fc4000000000e */
[----:B------:R-:W-:Y:S01]  /*3a4b0*/  F2FP.BF16.F32.PACK_AB R13, RZ, R3 ;  /* 0x00000003ff0d723e */ /* 0x000fe200000010ff */
[----:B------:R0:W-:Y:S01]  /*3a4c0*/  @P6 STG.E.U16 desc[UR36][R10.64+0x3c0], R15 ;  /* 0x0003c00f0a006986 */ /* 0x0001e2000c101524 */
[----:B------:R-:W-:Y:S01]  /*3a4d0*/  ISETP.GT.AND P6, PT, R0, 0x1e8, P1 ;  /* 0x000001e80000780c */ /* 0x000fe20000fc4270 */
[----:B------:R-:W-:Y:S01]  /*3a4e0*/  FMUL R3, R231, R2 ;  /* 0x00000002e7037220 */ /* 0x000fe20000400000 */
[----:B------:R-:W-:-:S03]  /*3a4f0*/  F2FP.BF16.F32.PACK_AB R12, RZ, R12 ;  /* 0x0000000cff0c723e */ /* 0x000fc600000010ff */
[----:B------:R-:W-:Y:S01]  /*3a500*/  @P5 STG.E.U16 desc[UR36][R8.64+0x3c0], R14 ;  /* 0x0003c00e08005986 */ /* 0x000fe2000c101524 */
[----:B------:R-:W-:Y:S02]  /*3a510*/  ISETP.GT.AND P5, PT, R0, 0x1e8, P4 ;  /* 0x000001e80000780c */ /* 0x000fe400027a4270 */
[----:B0-----:R-:W-:Y:S02]  /*3a520*/  PRMT R15, R13, 0x7610, R15 ;  /* 0x000076100d0f7816 */ /* 0x001fe4000000000f */
[----:B------:R-:W-:-:S03]  /*3a530*/  PRMT R22, R12, 0x7610, R22 ;  /* 0x000076100c167816 */ /* 0x000fc60000000016 */
[----:B------:R-:W-:Y:S01]  /*3a540*/  @P0 STG.E.U16 desc[UR36][R8.64+0x3c2], R15 ;  /* 0x0003c20f08000986 */ /* 0x000fe2000c101524 */
[----:B------:R-:W-:Y:S01]  /*3a550*/  ISETP.GT.AND P0, PT, R0, 0x1e9, P1 ;  /* 0x000001e90000780c */ /* 0x000fe20000f04270 */
[----:B------:R-:W-:Y:S01]  /*3a560*/  FMUL R12, R230, R2 ;  /* 0x00000002e60c7220 */ /* 0x000fe20000400000 */
[----:B------:R-:W-:Y:S01]  /*3a570*/  F2FP.BF16.F32.PACK_AB R3, RZ, R3 ;  /* 0x00000003ff03723e */ /* 0x000fe200000010ff */
[----:B------:R0:W-:Y:S03]  /*3a580*/  @P6 STG.E.U16 desc[UR36][R10.64+0x3d0], R22 ;  /* 0x0003d0160a006986 */ /* 0x0001e6000c101524 */
[----:B------:R-:W-:Y:S02]  /*3a590*/  F2FP.BF16.F32.PACK_AB R20, RZ, R12 ;  /* 0x0000000cff14723e */ /* 0x000fe400000010ff */
[----:B------:R-:W-:Y:S02]  /*3a5a0*/  ISETP.GT.AND P6, PT, R0, 0x1e9, P4 ;  /* 0x000001e90000780c */ /* 0x000fe400027c4270 */
[----:B0-----:R-:W-:Y:S01]  /*3a5b0*/  PRMT R22, R3, 0x7610, R22 ;  /* 0x0000761003167816 */ /* 0x001fe20000000016 */
[----:B------:R-:W-:-:S04]  /*3a5c0*/  FMUL R13, R229, R2 ;  /* 0x00000002e50d7220 */ /* 0x000fc80000400000 */
[----:B------:R-:W-:Y:S01]  /*3a5d0*/  @P0 STG.E.U16 desc[UR36][R10.64+0x3d2], R22 ;  /* 0x0003d2160a000986 */ /* 0x000fe2000c101524 */
[----:B------:R-:W-:-:S03]  /*3a5e0*/  ISETP.GT.AND P0, PT, R0, 0x1f0, P1 ;  /* 0x000001f00000780c */ /* 0x000fc60000f04270 */
[----:B------:R-:W-:Y:S01]  /*3a5f0*/  @P5 STG.E.U16 desc[UR36][R8.64+0x3d0], R20 ;  /* 0x0003d01408005986 */ /* 0x000fe2000c101524 */
[----:B------:R-:W-:Y:S01]  /*3a600*/  ISETP.GT.AND P5, PT, R0, 0x1f1, P1 ;  /* 0x000001f10000780c */ /* 0x000fe20000fa4270 */
[-C--:B------:R-:W-:Y:S01]  /*3a610*/  FMUL R18, R228, R2.reuse ;  /* 0x00000002e4127220 */ /* 0x080fe20000400000 */
[----:B------:R-:W-:Y:S01]  /*3a620*/  FMUL R17, R227, R2 ;  /* 0x00000002e3117220 */ /* 0x000fe20000400000 */
[----:B------:R-:W-:-:S03]  /*3a630*/  F2FP.BF16.F32.PACK_AB R21, RZ, R13 ;  /* 0x0000000dff15723e */ /* 0x000fc600000010ff */
[----:B------:R-:W-:Y:S02]  /*3a640*/  F2FP.BF16.F32.PACK_AB R18, RZ, R18 ;  /* 0x00000012ff12723e */ /* 0x000fe400000010ff */
[----:B------:R-:W-:Y:S01]  /*3a650*/  F2FP.BF16.F32.PACK_AB R17, RZ, R17 ;  /* 0x00000011ff11723e */ /* 0x000fe200000010ff */
[----:B------:R-:W-:Y:S01]  /*3a660*/  @P6 STG.E.U16 desc[UR36][R8.64+0x3d2], R21 ;  /* 0x0003d21508006986 */ /* 0x000fe2000c101524 */
[----:B------:R-:W-:-:S03]  /*3a670*/  ISETP.GT.AND P6, PT, R0, 0x1f0, P4 ;  /* 0x000001f00000780c */ /* 0x000fc600027c4270 */
[----:B------:R-:W-:Y:S01]  /*3a680*/  @P0 STG.E.U16 desc[UR36][R10.64+0x3e0], R18 ;  /* 0x0003e0120a000986 */ /* 0x000fe2000c101524 */
[----:B------:R-:W-:-:S03]  /*3a690*/  ISETP.GT.AND P0, PT, R0, 0x1f8, P1 ;  /* 0x000001f80000780c */ /* 0x000fc60000f04270 */
[----:B------:R-:W-:Y:S01]  /*3a6a0*/  @P5 STG.E.U16 desc[UR36][R10.64+0x3e2], R17 ;  /* 0x0003e2110a005986 */ /* 0x000fe2000c101524 */
[----:B------:R-:W-:Y:S01]  /*3a6b0*/  ISETP.GT.AND P5, PT, R0, 0x1f1, P4 ;  /* 0x000001f10000780c */ /* 0x000fe200027a4270 */
[-C--:B------:R-:W-:Y:S01]  /*3a6c0*/  FMUL R19, R226, R2.reuse ;  /* 0x00000002e2137220 */ /* 0x080fe20000400000 */
[C---:B------:R-:W-:Y:S01]  /*3a6d0*/  ISETP.GT.AND P1, PT, R0.reuse, 0x1f9, P1 ;  /* 0x000001f90000780c */ /* 0x040fe20000f24270 */
[-C--:B------:R-:W-:Y:S01]  /*3a6e0*/  FMUL R12, R225, R2.reuse ;  /* 0x00000002e10c7220 */ /* 0x080fe20000400000 */
[----:B------:R-:W-:Y:S02]  /*3a6f0*/  FMUL R14, R223, R2 ;  /* 0x00000002df0e7220 */ /* 0x000fe40000400000 */
[----:B------:R-:W-:Y:S02]  /*3a700*/  F2FP.BF16.F32.PACK_AB R19, RZ, R19 ;  /* 0x00000013ff13723e */ /* 0x000fe400000010ff */
[----:B------:R-:W-:Y:S02]  /*3a710*/  F2FP.BF16.F32.PACK_AB R12, RZ, R12 ;  /* 0x0000000cff0c723e */ /* 0x000fe400000010ff */
[----:B------:R-:W-:Y:S01]  /*3a720*/  F2FP.BF16.F32.PACK_AB R14, RZ, R14 ;  /* 0x0000000eff0e723e */ /* 0x000fe200000010ff */
[----:B------:R-:W-:Y:S01]  /*3a730*/  @P6 STG.E.U16 desc[UR36][R8.64+0x3e0], R19 ;  /* 0x0003e01308006986 */ /* 0x000fe2000c101524 */
[----:B------:R-:W-:Y:S01]  /*3a740*/  ISETP.GT.AND P6, PT, R0, 0x1f8, P4 ;  /* 0x000001f80000780c */ /* 0x000fe200027c4270 */
[-C--:B------:R-:W-:Y:S01]  /*3a750*/  FMUL R13, R224, R2.reuse ;  /* 0x00000002e00d7220 */ /* 0x080fe20000400000 */
[----:B------:R-:W-:Y:S01]  /*3a760*/  ISETP.GT.AND P4, PT, R0, 0x1f9, P4 ;  /* 0x000001f90000780c */ /* 0x000fe20002784270 */
[----:B------:R-:W-:Y:S01]  /*3a770*/  @P5 STG.E.U16 desc[UR36][R8.64+0x3e2], R12 ;  /* 0x0003e20c08005986 */ /* 0x000fe2000c101524 */
[----:B------:R-:W-:-:S03]  /*3a780*/  FMUL R15, R222, R2 ;  /* 0x00000002de0f7220 */ /* 0x000fc60000400000 */
[----:B------:R-:W-:Y:S01]  /*3a790*/  @P1 STG.E.U16 desc[UR36][R10.64+0x3f2], R14 ;  /* 0x0003f20e0a001986 */ /* 0x000fe2000c101524 */
[----:B------:R-:W-:Y:S01]  /*3a7a0*/  ISETP.GT.AND P1, PT, R0, 0x100, P3 ;  /* 0x000001000000780c */ /* 0x000fe20001f24270 */
[-C--:B------:R-:W-:Y:S01]  /*3a7b0*/  FMUL R3, R221, R2.reuse ;  /* 0x00000002dd037220 */ /* 0x080fe20000400000 */
[----:B------:R-:W-:Y:S01]  /*3a7c0*/  FMUL R24, R24, R2 ;  /* 0x0000000218187220 */ /* 0x000fe20000400000 */
[----:B------:R-:W-:Y:S02]  /*3a7d0*/  F2FP.BF16.F32.PACK_AB R13, RZ, R13 ;  /* 0x0000000dff0d723e */ /* 0x000fe400000010ff */
[----:B------:R-:W-:Y:S02]  /*3a7e0*/  F2FP.BF16.F32.PACK_AB R15, RZ, R15 ;  /* 0x0000000fff0f723e */ /* 0x000fe400000010ff */
[----:B------:R-:W-:Y:S02]  /*3a7f0*/  F2FP.BF16.F32.PACK_AB R3, RZ, R3 ;  /* 0x00000003ff03723e */ /* 0x000fe400000010ff */
[----:B------:R-:W-:Y:S01]  /*3a800*/  F2FP.BF16.F32.PACK_AB R24, RZ, R24 ;  /* 0x00000018ff18723e */ /* 0x000fe200000010ff */
[----:B------:R-:W-:Y:S01]  /*3a810*/  @P0 STG.E.U16 desc[UR36][R10.64+0x3f0], R13 ;  /* 0x0003f00d0a000986 */ /* 0x000fe2000c101524 */
[----:B------:R-:W-:-:S02]  /*3a820*/  ISETP.GT.AND P5, PT, R0, 0x101, P3 ;  /* 0x000001010000780c */ /* 0x000fc40001fa4270 */
[----:B------:R-:W-:Y:S01]  /*3a830*/  ISETP.GT.AND P0, PT, R0, 0x100, P2 ;  /* 0x000001000000780c */ /* 0x000fe20001704270 */
[----:B------:R-:W-:Y:S01]  /*3a840*/  @P6 STG.E.U16 desc[UR36][R8.64+0x3f0], R15 ;  /* 0x0003f00f08006986 */ /* 0x000fe2000c101524 */
[----:B------:R-:W-:-:S03]  /*3a850*/  FMUL R25, R25, R2 ;  /* 0x0000000219197220 */ /* 0x000fc60000400000 */
[----:B------:R-:W-:Y:S01]  /*3a860*/  @P4 STG.E.U16 desc[UR36][R8.64+0x3f2], R3 ;  /* 0x0003f20308004986 */ /* 0x000fe2000c101524 */
[-C--:B------:R-:W-:Y:S01]  /*3a870*/  FMUL R26, R26, R2.reuse ;  /* 0x000000021a1a7220 */ /* 0x080fe20000400000 */
[C---:B------:R-:W-:Y:S02]  /*3a880*/  ISETP.GT.AND P4, PT, R0.reuse, 0x108, P3 ;  /* 0x000001080000780c */ /* 0x040fe40001f84270 */
[----:B------:R-:W-:Y:S01]  /*3a890*/  @P1 STG.E.U16 desc[UR36][R6.64+0x200], R24 ;  /* 0x0002001806001986 */ /* 0x000fe2000c101524 */
[----:B------:R-:W-:Y:S01]  /*3a8a0*/  ISETP.GT.AND P1, PT, R0, 0x101, P2 ;  /* 0x000001010000780c */ /* 0x000fe20001724270 */
[-C--:B------:R-:W-:Y:S01]  /*3a8b0*/  FMUL R27, R27, R2.reuse ;  /* 0x000000021b1b7220 */ /* 0x080fe20000400000 */
[----:B------:R-:W-:Y:S01]  /*3a8c0*/  FMUL R28, R28, R2 ;  /* 0x000000021c1c7220 */ /* 0x000fe20000400000 */
[----:B------:R-:W-:Y:S02]  /*3a8d0*/  F2FP.BF16.F32.PACK_AB R25, RZ, R25 ;  /* 0x00000019ff19723e */ /* 0x000fe400000010ff */
[----:B------:R-:W-:-:S02]  /*3a8e0*/  F2FP.BF16.F32.PACK_AB R26, RZ, R26 ;  /* 0x0000001aff1a723e */ /* 0x000fc400000010ff */
[----:B------:R-:W-:Y:S01]  /*3a8f0*/  F2FP.BF16.F32.PACK_AB R27, RZ, R27 ;  /* 0x0000001bff1b723e */ /* 0x000fe200000010ff */
[----:B------:R-:W-:Y:S01]  /*3a900*/  @P5 STG.E.U16 desc[UR36][R6.64+0x202], R25 ;  /* 0x0002021906005986 */ /* 0x000fe2000c101524 */
[----:B------:R-:W-:Y:S02]  /*3a910*/  F2FP.BF16.F32.PACK_AB R28, RZ, R28 ;  /* 0x0000001cff1c723e */ /* 0x000fe400000010ff */
[C---:B------:R-:W-:Y:S01]  /*3a920*/  ISETP.GT.AND P5, PT, R0.reuse, 0x109, P3 ;  /* 0x000001090000780c */ /* 0x040fe20001fa4270 */
[----:B------:R-:W-:Y:S01]  /*3a930*/  @P0 STG.E.U16 desc[UR36][R4.64+0x200], R26 ;  /* 0x0002001a04000986 */ /* 0x000fe2000c101524 */
[C---:B------:R-:W-:Y:S01]  /*3a940*/  ISETP.GT.AND P0, PT, R0.reuse, 0x108, P2 ;  /* 0x000001080000780c */ /* 0x040fe20001704270 */
[-C--:B------:R-:W-:Y:S02]  /*3a950*/  FMUL R29, R29, R2.reuse ;  /* 0x000000021d1d7220 */ /* 0x080fe40000400000 */
[----:B------:R-:W-:Y:S01]  /*3a960*/  @P1 STG.E.U16 desc[UR36][R4.64+0x202], R27 ;  /* 0x0002021b04001986 */ /* 0x000fe2000c101524 */
[----:B------:R-:W-:Y:S01]  /*3a970*/  ISETP.GT.AND P1, PT, R0, 0x109, P2 ;  /* 0x000001090000780c */ /* 0x000fe20001724270 */
[----:B------:R-:W-:-:S02]  /*3a980*/  FMUL R30, R30, R2 ;  /* 0x000000021e1e7220 */ /* 0x000fc40000400000 */
[----:B------:R-:W-:Y:S01]  /*3a990*/  @P4 STG.E.U16 desc[UR36][R6.64+0x210], R28 ;  /* 0x0002101c06004986 */ /* 0x000fe2000c101524 */
[----:B------:R-:W-:Y:S01]  /*3a9a0*/  ISETP.GT.AND P4, PT, R0, 0x110, P3 ;  /* 0x000001100000780c */ /* 0x000fe20001f84270 */
[-C--:B------:R-:W-:Y:S01]  /*3a9b0*/  FMUL R31, R31, R2.reuse ;  /* 0x000000021f1f7220 */ /* 0x080fe20000400000 */
[----:B------:R-:W-:Y:S01]  /*3a9c0*/  FMUL R32, R32, R2 ;  /* 0x0000000220207220 */ /* 0x000fe20000400000 */
[----:B------:R-:W-:Y:S02]  /*3a9d0*/  F2FP.BF16.F32.PACK_AB R29, RZ, R29 ;  /* 0x0000001dff1d723e */ /* 0x000fe400000010ff */
[----:B------:R-:W-:Y:S02]  /*3a9e0*/  F2FP.BF16.F32.PACK_AB R30, RZ, R30 ;  /* 0x0000001eff1e723e */ /* 0x000fe400000010ff */
[----:B------:R-:W-:Y:S01]  /*3a9f0*/  F2FP.BF16.F32.PACK_AB R31, RZ, R31 ;  /* 0x0000001fff1f723e */ /* 0x000fe200000010ff */
[----:B------:R-:W-:Y:S01]  /*3aa00*/  @P5 STG.E.U16 desc[UR36][R6.64+0x212], R29 ;  /* 0x0002121d06005986 */ /* 0x000fe2000c101524 */
[----:B------:R-:W-:-:S02]  /*3aa10*/  F2FP.BF16.F32.PACK_AB R32, RZ, R32 ;  /* 0x00000020ff20723e */ /* 0x000fc400000010ff */
[C---:B------:R-:W-:Y:S01]  /*3aa20*/  ISETP.GT.AND P5, PT, R0.reuse, 0x111, P3 ;  /* 0x000001110000780c */ /* 0x040fe20001fa4270 */
[----:B------:R-:W-:Y:S01]  /*3aa30*/  @P0 STG.E.U16 desc[UR36][R4.64+0x210], R30 ;  /* 0x0002101e04000986 */ /* 0x000fe2000c101524 */
[C---:B------:R-:W-:Y:S01]  /*3aa40*/  ISETP.GT.AND P0, PT, R0.reuse, 0x110, P2 ;  /* 0x000001100000780c */ /* 0x040fe20001704270 */
[-C--:B------:R-:W-:Y:S02]  /*3aa50*/  FMUL R33, R33, R2.reuse ;  /* 0x0000000221217220 */ /* 0x080fe40000400000 */
[----:B------:R-:W-:Y:S01]  /*3aa60*/  @P1 STG.E.U16 desc[UR36][R4.64+0x212], R31 ;  /* 0x0002121f04001986 */ /* 0x000fe2000c101524 */
[----:B------:R-:W-:Y:S01]  /*3aa70*/  ISETP.GT.AND P1, PT, R0, 0x111, P2 ;  /* 0x000001110000780c */ /* 0x000fe20001724270 */
[-C--:B------:R-:W-:Y:S02]  /*3aa80*/  FMUL R34, R34, R2.reuse ;  /* 0x0000000222227220 */ /* 0x080fe40000400000 */
[----:B------:R-:W-:Y:S01]  /*3aa90*/  @P4 STG.E.U16 desc[UR36][R6.64+0x220], R32 ;  /* 0x0002202006004986 */ /* 0x000fe2000c101524 */
[----:B------:R-:W-:Y:S01]  /*3aaa0*/  ISETP.GT.AND P4, PT, R0, 0x118, P3 ;  /* 0x000001180000780c */ /* 0x000fe20001f84270 */
[-C--:B------:R-:W-:Y:S01]  /*3aab0*/  FMUL R35, R35, R2.reuse ;  /* 0x0000000223237220 */ /* 0x080fe20000400000 */
[----:B------:R-:W-:Y:S01]  /*3aac0*/  FMUL R36, R36, R2 ;  /* 0x0000000224247220 */ /* 0x000fe20000400000 */
[----:B------:R-:W-:-:S02]  /*3aad0*/  F2FP.BF16.F32.PACK_AB R33, RZ, R33 ;  /* 0x00000021ff21723e */ /* 0x000fc400000010ff */
[----:B------:R-:W-:Y:S02]  /*3aae0*/  F2FP.BF16.F32.PACK_AB R34, RZ, R34 ;  /* 0x00000022ff22723e */ /* 0x000fe400000010ff */
        /* <DEDUP_REMOVED lines=389> */
[----:B------:R-:W-:Y:S01]  /*3c340*/  ISETP.GT.AND P0, PT, R0, 0x1d8, P2 ;  /* 0x000001d80000780c */ /* 0x000fe20001704270 */
[-C--:B------:R-:W-:Y:S02]  /*3c350*/  FMUL R133, R133, R2.reuse ;  /* 0x0000000285857220 */ /* 0x080fe40000400000 */
[----:B------:R-:W-:Y:S01]  /*3c360*/  @P1 STG.E.U16 desc[UR36][R4.64+0x3a2], R131 ;  /* 0x0003a28304001986 */ /* 0x000fe2000c101524 */
[----:B------:R-:W-:-:S03]  /*3c370*/  FMUL R134, R134, R2 ;  /* 0x0000000286867220 */ /* 0x000fc60000400000 */
[----:B------:R-:W-:Y:S01]  /*3c380*/  @P4 STG.E.U16 desc[UR36][R6.64+0x3b0], R132 ;  /* 0x0003b08406004986 */ /* 0x000fe2000c101524 */
[C---:B------:R-:W-:Y:S01]  /*3c390*/  ISETP.GT.AND P4, PT, R0.reuse, 0x1d9, P2 ;  /* 0x000001d90000780c */ /* 0x040fe20001784270 */
[----:B------:R-:W-:Y:S01]  /*3c3a0*/  FMUL R135, R135, R2 ;  /* 0x0000000287877220 */ /* 0x000fe20000400000 */
[----:B------:R-:W-:Y:S02]  /*3c3b0*/  F2FP.BF16.F32.PACK_AB R133, RZ, R133 ;  /* 0x00000085ff85723e */ /* 0x000fe400000010ff */
[----:B------:R-:W-:Y:S02]  /*3c3c0*/  F2FP.BF16.F32.PACK_AB R134, RZ, R134 ;  /* 0x00000086ff86723e */ /* 0x000fe400000010ff */
[----:B------:R-:W-:Y:S01]  /*3c3d0*/  F2FP.BF16.F32.PACK_AB R135, RZ, R135 ;  /* 0x00000087ff87723e */ /* 0x000fe200000010ff */
[----:B------:R-:W-:Y:S01]  /*3c3e0*/  @P5 STG.E.U16 desc[UR36][R6.64+0x3b2], R133 ;  /* 0x0003b28506005986 */ /* 0x000fe2000c101524 */
[----:B------:R-:W-:-:S03]  /*3c3f0*/  ISETP.GT.AND P5, PT, R0, 0x1e0, P3 ;  /* 0x000001e00000780c */ /* 0x000fc60001fa4270 */
[----:B------:R-:W-:Y:S01]  /*3c400*/  @P0 STG.E.U16 desc[UR36][R4.64+0x3b0], R134 ;  /* 0x0003b08604000986 */ /* 0x000fe2000c101524 */
[----:B------:R-:W-:Y:S01]  /*3c410*/  ISETP.GT.AND P0, PT, R0, 0x1e1, P3 ;  /* 0x000001e10000780c */ /* 0x000fe20001f04270 */
[-C--:B------:R-:W-:Y:S01]  /*3c420*/  FMUL R136, R136, R2.reuse ;  /* 0x0000000288887220 */ /* 0x080fe20000400000 */
[C---:B------:R-:W-:Y:S01]  /*3c430*/  ISETP.GT.AND P1, PT, R0.reuse, 0x1e0, P2 ;  /* 0x000001e00000780c */ /* 0x040fe20001724270 */
[----:B------:R-:W-:Y:S01]  /*3c440*/  @P4 STG.E.U16 desc[UR36][R4.64+0x3b2], R135 ;  /* 0x0003b28704004986 */ /* 0x000fe2000c101524 */
[-C--:B------:R-:W-:Y:S01]  /*3c450*/  FMUL R137, R137, R2.reuse ;  /* 0x0000000289897220 */ /* 0x080fe20000400000 */
[----:B------:R-:W-:Y:S01]  /*3c460*/  ISETP.GT.AND P4, PT, R0, 0x1e1, P2 ;  /* 0x000001e10000780c */ /* 0x000fe20001784270 */
[-C--:B------:R-:W-:Y:S01]  /*3c470*/  FMUL R138, R138, R2.reuse ;  /* 0x000000028a8a7220 */ /* 0x080fe20000400000 */
[----:B------:R-:W-:Y:S01]  /*3c480*/  FMUL R139, R139, R2 ;  /* 0x000000028b8b7220 */ /* 0x000fe20000400000 */
[----:B------:R-:W-:Y:S02]  /*3c490*/  F2FP.BF16.F32.PACK_AB R136, RZ, R136 ;  /* 0x00000088ff88723e */ /* 0x000fe400000010ff */
[----:B------:R-:W-:-:S02]  /*3c4a0*/  F2FP.BF16.F32.PACK_AB R137, RZ, R137 ;  /* 0x00000089ff89723e */ /* 0x000fc400000010ff */
[----:B------:R-:W-:Y:S02]  /*3c4b0*/  F2FP.BF16.F32.PACK_AB R138, RZ, R138 ;  /* 0x0000008aff8a723e */ /* 0x000fe400000010ff */
[----:B------:R-:W-:Y:S01]  /*3c4c0*/  F2FP.BF16.F32.PACK_AB R139, RZ, R139 ;  /* 0x0000008bff8b723e */ /* 0x000fe200000010ff */
[----:B------:R-:W-:Y:S01]  /*3c4d0*/  @P5 STG.E.U16 desc[UR36][R6.64+0x3c0], R136 ;  /* 0x0003c08806005986 */ /* 0x000fe2000c101524 */
[----:B------:R-:W-:-:S03]  /*3c4e0*/  ISETP.GT.AND P5, PT, R0, 0x1e9, P3 ;  /* 0x000001e90000780c */ /* 0x000fc60001fa4270 */
[----:B------:R-:W-:Y:S01]  /*3c4f0*/  @P0 STG.E.U16 desc[UR36][R6.64+0x3c2], R137 ;  /* 0x0003c28906000986 */ /* 0x000fe2000c101524 */
[C---:B------:R-:W-:Y:S02]  /*3c500*/  ISETP.GT.AND P0, PT, R0.reuse, 0x1e8, P3 ;  /* 0x000001e80000780c */ /* 0x040fe40001f04270 */
[C---:B------:R-:W-:Y:S01]  /*3c510*/  ISETP.GT.AND P6, PT, R0.reuse, 0x1e8, P2 ;  /* 0x000001e80000780c */ /* 0x040fe200017c4270 */
[----:B------:R-:W-:Y:S01]  /*3c520*/  @P1 STG.E.U16 desc[UR36][R4.64+0x3c0], R138 ;  /* 0x0003c08a04001986 */ /* 0x000fe2000c101524 */
[----:B------:R-:W-:Y:S01]  /*3c530*/  ISETP.GT.AND P1, PT, R0, 0x1e9, P2 ;  /* 0x000001e90000780c */ /* 0x000fe20001724270 */
[-C--:B------:R-:W-:Y:S01]  /*3c540*/  FMUL R140, R140, R2.reuse ;  /* 0x000000028c8c7220 */ /* 0x080fe20000400000 */
[-C--:B------:R-:W-:Y:S01]  /*3c550*/  FMUL R141, R141, R2.reuse ;  /* 0x000000028d8d7220 */ /* 0x080fe20000400000 */
[----:B------:R-:W-:Y:S01]  /*3c560*/  @P4 STG.E.U16 desc[UR36][R4.64+0x3c2], R139 ;  /* 0x0003c28b04004986 */ /* 0x000fe2000c101524 */
[----:B------:R-:W-:Y:S01]  /*3c570*/  ISETP.GT.AND P4, PT, R0, 0x1f0, P3 ;  /* 0x000001f00000780c */ /* 0x000fe20001f84270 */
[-C--:B------:R-:W-:Y:S01]  /*3c580*/  FMUL R142, R142, R2.reuse ;  /* 0x000000028e8e7220 */ /* 0x080fe20000400000 */
[-C--:B------:R-:W-:Y:S01]  /*3c590*/  FMUL R143, R143, R2.reuse ;  /* 0x000000028f8f7220 */ /* 0x080fe20000400000 */
[----:B------:R-:W-:Y:S01]  /*3c5a0*/  FMUL R144, R144, R2 ;  /* 0x0000000290907220 */ /* 0x000fe20000400000 */
[----:B------:R-:W-:-:S02]  /*3c5b0*/  F2FP.BF16.F32.PACK_AB R140, RZ, R140 ;  /* 0x0000008cff8c723e */ /* 0x000fc400000010ff */
[----:B------:R-:W-:Y:S02]  /*3c5c0*/  F2FP.BF16.F32.PACK_AB R141, RZ, R141 ;  /* 0x0000008dff8d723e */ /* 0x000fe400000010ff */
[----:B------:R-:W-:Y:S02]  /*3c5d0*/  F2FP.BF16.F32.PACK_AB R142, RZ, R142 ;  /* 0x0000008eff8e723e */ /* 0x000fe400000010ff */
[----:B------:R-:W-:Y:S02]  /*3c5e0*/  F2FP.BF16.F32.PACK_AB R143, RZ, R143 ;  /* 0x0000008fff8f723e */ /* 0x000fe400000010ff */
[----:B------:R-:W-:Y:S01]  /*3c5f0*/  F2FP.BF16.F32.PACK_AB R144, RZ, R144 ;  /* 0x00000090ff90723e */ /* 0x000fe200000010ff */
[----:B------:R-:W-:Y:S01]  /*3c600*/  @P0 STG.E.U16 desc[UR36][R6.64+0x3d0], R140 ;  /* 0x0003d08c06000986 */ /* 0x000fe2000c101524 */
[----:B------:R-:W-:-:S03]  /*3c610*/  ISETP.GT.AND P0, PT, R0, 0x1f1, P3 ;  /* 0x000001f10000780c */ /* 0x000fc60001f04270 */
[----:B------:R-:W-:Y:S01]  /*3c620*/  @P5 STG.E.U16 desc[UR36][R6.64+0x3d2], R141 ;  /* 0x0003d28d06005986 */ /* 0x000fe2000c101524 */
[----:B------:R-:W-:-:S03]  /*3c630*/  ISETP.GT.AND P5, PT, R0, 0x1f0, P2 ;  /* 0x000001f00000780c */ /* 0x000fc600017a4270 */
[----:B------:R-:W-:Y:S01]  /*3c640*/  @P6 STG.E.U16 desc[UR36][R4.64+0x3d0], R142 ;  /* 0x0003d08e04006986 */ /* 0x000fe2000c101524 */
[----:B------:R-:W-:-:S03]  /*3c650*/  FMUL R145, R145, R2 ;  /* 0x0000000291917220 */ /* 0x000fc60000400000 */
[----:B------:R-:W-:Y:S01]  /*3c660*/  @P1 STG.E.U16 desc[UR36][R4.64+0x3d2], R143 ;  /* 0x0003d28f04001986 */ /* 0x000fe2000c101524 */
[----:B------:R-:W-:-:S03]  /*3c670*/  ISETP.GT.AND P1, PT, R0, 0x1f8, P3 ;  /* 0x000001f80000780c */ /* 0x000fc60001f24270 */
[----:B------:R-:W-:Y:S01]  /*3c680*/  @P4 STG.E.U16 desc[UR36][R6.64+0x3e0], R144 ;  /* 0x0003e09006004986 */ /* 0x000fe2000c101524 */
[----:B------:R-:W-:Y:S01]  /*3c690*/  ISETP.GT.AND P4, PT, R0, 0x1f1, P2 ;  /* 0x000001f10000780c */ /* 0x000fe20001784270 */
[-C--:B------:R-:W-:Y:S01]  /*3c6a0*/  FMUL R146, R146, R2.reuse ;  /* 0x0000000292927220 */ /* 0x080fe20000400000 */
[C---:B------:R-:W-:Y:S02]  /*3c6b0*/  ISETP.GT.AND P3, PT, R0.reuse, 0x1f9, P3 ;  /* 0x000001f90000780c */ /* 0x040fe40001f64270 */
[C---:B------:R-:W-:Y:S01]  /*3c6c0*/  ISETP.GT.AND P6, PT, R0.reuse, 0x1f8, P2 ;  /* 0x000001f80000780c */ /* 0x040fe200017c4270 */
[-C--:B------:R-:W-:Y:S01]  /*3c6d0*/  FMUL R147, R147, R2.reuse ;  /* 0x0000000293937220 */ /* 0x080fe20000400000 */
[----:B------:R-:W-:Y:S01]  /*3c6e0*/  ISETP.GT.AND P2, PT, R0, 0x1f9, P2 ;  /* 0x000001f90000780c */ /* 0x000fe20001744270 */
[-C--:B------:R-:W-:Y:S01]  /*3c6f0*/  FMUL R148, R148, R2.reuse ;  /* 0x0000000294947220 */ /* 0x080fe20000400000 */
[----:B------:R-:W-:Y:S01]  /*3c700*/  FMUL R149, R149, R2 ;  /* 0x0000000295957220 */ /* 0x000fe20000400000 */
[----:B------:R-:W-:-:S02]  /*3c710*/  F2FP.BF16.F32.PACK_AB R145, RZ, R145 ;  /* 0x00000091ff91723e */ /* 0x000fc400000010ff */
[----:B------:R-:W-:Y:S01]  /*3c720*/  F2FP.BF16.F32.PACK_AB R146, RZ, R146 ;  /* 0x00000092ff92723e */ /* 0x000fe200000010ff */
[-C--:B------:R-:W-:Y:S01]  /*3c730*/  FMUL R150, R150, R2.reuse ;  /* 0x0000000296967220 */ /* 0x080fe20000400000 */
[----:B------:R-:W-:Y:S01]  /*3c740*/  F2FP.BF16.F32.PACK_AB R147, RZ, R147 ;  /* 0x00000093ff93723e */ /* 0x000fe200000010ff */
[----:B------:R-:W-:Y:S01]  /*3c750*/  FMUL R151, R151, R2 ;  /* 0x0000000297977220 */ /* 0x000fe20000400000 */
[----:B------:R-:W-:Y:S02]  /*3c760*/  F2FP.BF16.F32.PACK_AB R148, RZ, R148 ;  /* 0x00000094ff94723e */ /* 0x000fe400000010ff */
[----:B------:R-:W-:Y:S01]  /*3c770*/  F2FP.BF16.F32.PACK_AB R149, RZ, R149 ;  /* 0x00000095ff95723e */ /* 0x000fe200000010ff */
[----:B------:R-:W-:Y:S01]  /*3c780*/  @P0 STG.E.U16 desc[UR36][R6.64+0x3e2], R145 ;  /* 0x0003e29106000986 */ /* 0x000fe2000c101524 */
[----:B------:R-:W-:-:S03]  /*3c790*/  F2FP.BF16.F32.PACK_AB R150, RZ, R150 ;  /* 0x00000096ff96723e */ /* 0x000fc600000010ff */
[----:B------:R-:W-:Y:S01]  /*3c7a0*/  @P5 STG.E.U16 desc[UR36][R4.64+0x3e0], R146 ;  /* 0x0003e09204005986 */ /* 0x000fe2000c101524 */
[----:B------:R-:W-:-:S03]  /*3c7b0*/  F2FP.BF16.F32.PACK_AB R151, RZ, R151 ;  /* 0x00000097ff97723e */ /* 0x000fc600000010ff */
[----:B------:R-:W-:Y:S04]  /*3c7c0*/  @P4 STG.E.U16 desc[UR36][R4.64+0x3e2], R147 ;  /* 0x0003e29304004986 */ /* 0x000fe8000c101524 */
[----:B------:R-:W-:Y:S04]  /*3c7d0*/  @P1 STG.E.U16 desc[UR36][R6.64+0x3f0], R148 ;  /* 0x0003f09406001986 */ /* 0x000fe8000c101524 */
[----:B------:R0:W-:Y:S04]  /*3c7e0*/  @P3 STG.E.U16 desc[UR36][R6.64+0x3f2], R149 ;  /* 0x0003f29506003986 */ /* 0x0001e8000c101524 */
[----:B------:R1:W-:Y:S01]  /*3c7f0*/  @P6 STG.E.U16 desc[UR36][R4.64+0x3f0], R150 ;  /* 0x0003f09604006986 */ /* 0x0003e2000c101524 */
[----:B0-----:R-:W-:-:S02]  /*3c800*/  @P2 IMAD.MOV.U32 R6, RZ, RZ, R4 ;  /* 0x000000ffff062224 */ /* 0x001fc400078e0004 */
[----:B------:R-:W-:-:S05]  /*3c810*/  @P2 IMAD.MOV.U32 R7, RZ, RZ, R5 ;  /* 0x000000ffff072224 */ /* 0x000fca00078e0005 */
[----:B------:R1:W-:Y:S02]  /*3c820*/  @P2 STG.E.U16 desc[UR36][R6.64+0x3f2], R151 ;  /* 0x0003f29706002986 */ /* 0x0003e4000c101524 */
.L_x_1563:
[----:B------:R-:W-:Y:S05]  /*3c830*/  BSYNC B0 ;  /* 0x0000000000007941 */ /* 0x000fea0003800000 */
.L_x_33:
[----:B01--4-:R-:W4:Y:S04]  /*3c840*/  LDL.LU R5, [R1+0xa08] ;  /* 0x000a080001057983 */ /* 0x013f280000300800 */
[----:B------:R-:W4:Y:S01]  /*3c850*/  LDL.LU R4, [R1+0xa0c] ;  /* 0x000a0c0001047983 */ /* 0x000f220000300800 */
[----:B------:R-:W-:Y:S01]  /*3c860*/  ULDC UR4, c[0x0][0xc] ;  /* 0x0000030000047ab9 */ /* 0x000fe20000000800 */
[----:B------:R-:W-:Y:S01]  /*3c870*/  ULDC UR5, c[0x0][0x10] ;  /* 0x0000040000057ab9 */ /* 0x000fe20000000800 */
[----:B-----5:R-:W4:Y:S01]  /*3c880*/  LDC R3, c[0x0][0x14] ;  /* 0x00000500ff037b82 */ /* 0x020f220000000800 */
[----:B------:R-:W-:Y:S01]  /*3c890*/  UIMAD.WIDE.U32 UR4, UR4, UR5, URZ ;  /* 0x00000005040472a5 */ /* 0x000fe2000f8e003f */
[----:B------:R-:W-:Y:S01]  /*3c8a0*/  PRMT R0, RZ, 0x7610, R0 ;  /* 0x00007610ff007816 */ /* 0x000fe20000000000 */
[----:B------:R-:W-:Y:S01]  /*3c8b0*/  UMOV UR42, 0xffffffff ;  /* 0xffffffff002a7882 */ /* 0x000fe20000000000 */
[----:B------:R-:W-:-:S03]  /*3c8c0*/  UMOV UR43, 0xffffffff ;  /* 0xffffffff002b7882 */ /* 0x000fc60000000000 */
[----:B----4-:R-:W-:-:S04]  /*3c8d0*/  IMAD.WIDE.U32 R4, R3, UR4, R4 ;  /* 0x0000000403047c25 */ /* 0x010fc8000f8e0004 */
[----:B------:R-:W-:Y:S01]  /*3c8e0*/  IMAD R3, R3, UR5, RZ ;  /* 0x0000000503037c24 */ /* 0x000fe2000f8e02ff */
[----:B------:R-:W-:Y:S01]  /*3c8f0*/  ULDC.64 UR4, c[0x0][0x650] ;  /* 0x0001940000047ab9 */ /* 0x000fe20000000a00 */
[----:B---3--:R-:W-:Y:S01]  /*3c900*/  IMAD.MOV.U32 R7, RZ, RZ, R4 ;  /* 0x000000ffff077224 */ /* 0x008fe200078e0004 */
[----:B------:R-:W-:Y:S01]  /*3c910*/  ISETP.GE.U32.AND P0, PT, R4, UR4, PT ;  /* 0x0000000404007c0c */ /* 0x000fe2000bf06070 */
[----:B------:R-:W-:-:S05]  /*3c920*/  IMAD.IADD R6, R5, 0x1, R3 ;  /* 0x0000000105067824 */ /* 0x000fca00078e0203 */
[----:B------:R0:W-:Y:S01]  /*3c930*/  STL [R1+0xa08], R6 ;  /* 0x000a080601007387 */ /* 0x0001e20000100800 */
[----:B------:R-:W-:-:S03]  /*3c940*/  ISETP.GE.U32.AND.EX P0, PT, R6, UR5, PT, P0 ;  /* 0x0000000506007c0c */ /* 0x000fc6000bf06100 */
[----:B------:R0:W-:Y:S10]  /*3c950*/  STL [R1+0xa0c], R7 ;  /* 0x000a0c0701007387 */ /* 0x0001f40000100800 */
[----:B0-----:R-:W-:Y:S05]  /*3c960*/  @P0 BRA `(.L_x_1564) ;  /* 0x0000000400880947 */ /* 0x001fea0003800000 */
[----:B------:R-:W0:Y:S01]  /*3c970*/  S2UR UR6, SR_CTAID.X ;  /* 0x00000000000679c3 */ /* 0x000e220000002500 */
[----:B------:R-:W-:Y:S01]  /*3c980*/  ULDC.64 UR12, c[0x0][0x628] ;  /* 0x00018a00000c7ab9 */ /* 0x000fe20000000a00 */
[----:B------:R-:W-:Y:S01]  /*3c990*/  ULDC UR4, c[0x0][0x150] ;  /* 0x0000540000047ab9 */ /* 0x000fe20000000800 */
[----:B------:R-:W-:Y:S01]  /*3c9a0*/  ISETP.NE.U32.AND P0, PT, RZ, UR12, PT ;  /* 0x0000000cff007c0c */ /* 0x000fe2000bf05070 */
[----:B------:R-:W-:Y:S01]  /*3c9b0*/  ULDC UR15, c[0x0][0x630] ;  /* 0x00018c00000f7ab9 */ /* 0x000fe20000000800 */
[C---:B------:R-:W-:Y:S01]  /*3c9c0*/  R2UR UR16, R7.reuse ;  /* 0x00000000071072ca */ /* 0x040fe200000e0000 */
[----:B------:R-:W-:Y:S01]  /*3c9d0*/  ULDC UR19, c[0x0][0x154] ;  /* 0x0000550000137ab9 */ /* 0x000fe20000000800 */
[----:B------:R-:W-:Y:S01]  /*3c9e0*/  ISETP.NE.AND.EX P0, PT, RZ, UR13, PT, P0 ;  /* 0x0000000dff007c0c */ /* 0x000fe2000bf05300 */
[----:B------:R-:W1:Y:S01]  /*3c9f0*/  S2UR UR18, SR_CTAID.Y ;  /* 0x00000000001279c3 */ /* 0x000e620000002600 */
[----:B------:R-:W-:Y:S02]  /*3ca00*/  R2UR UR17, R6 ;  /* 0x00000000061172ca */ /* 0x000fe400000e0000 */
[----:B------:R-:W-:-:S02]  /*3ca10*/  R2UR UR10, R7 ;  /* 0x00000000070a72ca */ /* 0x000fc400000e0000 */
[----:B------:R-:W-:Y:S02]  /*3ca20*/  R2UR UR11, R6 ;  /* 0x00000000060b72ca */ /* 0x000fe400000e0000 */
[----:B0-----:R-:W-:-:S05]  /*3ca30*/  I2FP.F32.U32 R0, UR6 ;  /* 0x0000000600007c45 */ /* 0x001fca0008201000 */
[----:B------:R-:W-:-:S04]  /*3ca40*/  FMUL R0, R0, UR4 ;  /* 0x0000000400007c20 */ /* 0x000fc80008400000 */
[----:B------:R0:W3:Y:S01]  /*3ca50*/  F2I.U32.TRUNC.NTZ R3, R0 ;  /* 0x0000000000037305 */ /* 0x0000e2000020f000 */
[----:B-1----:R-:W-:Y:S05]  /*3ca60*/  @!P0 BRA `(.L_x_1565) ;  /* 0x0000000000308947 */ /* 0x002fea0003800000 */
        /* <DEDUP_REMOVED lines=12> */
.L_x_1565:
[----:B------:R-:W-:Y:S01]  /*3cb30*/  USHF.R.U64 UR43, UR10, UR15, UR11 ;  /* 0x0000000f0a2b7299 */ /* 0x000fe2000800120b */
[----:B0-----:R-:W-:Y:S01]  /*3cb40*/  I2FP.F32.U32 R0, UR18 ;  /* 0x0000001200007c45 */ /* 0x001fe20008201000 */
[----:B------:R-:W-:Y:S02]  /*3cb50*/  USHF.R.U32.HI UR4, URZ, UR15, UR11 ;  /* 0x0000000f3f047299 */ /* 0x000fe4000801160b */
[----:B------:R-:W-:Y:S02]  /*3cb60*/  UIADD3 UR10, UP0, URZ, -UR43, URZ ;  /* 0x8000002b3f0a7290 */ /* 0x000fe4000ff1e03f */
[----:B------:R-:W-:Y:S01]  /*3cb70*/  FMUL R0, R0, UR19 ;  /* 0x0000001300007c20 */ /* 0x000fe20008400000 */
[----:B------:R-:W-:Y:S01]  /*3cb80*/  ULDC.64 UR12, c[0x0][0x620] ;  /* 0x00018800000c7ab9 */ /* 0x000fe20000000a00 */
[----:B------:R-:W-:Y:S01]  /*3cb90*/  UIADD3.X UR4, URZ, ~UR4, URZ, UP0, !UPT ;  /* 0x800000043f047290 */ /* 0x000fe200087fe43f */
[----:B------:R-:W-:Y:S01]  /*3cba0*/  UMOV UR8, UR16 ;  /* 0x0000001000087c82 */ /* 0x000fe20008000000 */
[----:B------:R-:W-:-:S02]  /*3cbb0*/  UMOV UR9, UR17 ;  /* 0x0000001100097c82 */ /* 0x000fc40008000000 */
[----:B------:R-:W-:Y:S01]  /*3cbc0*/  UIMAD UR4, UR4, UR12, URZ ;  /* 0x0000000c040472a4 */ /* 0x000fe2000f8e023f */
[----:B------:R-:W0:Y:S01]  /*3cbd0*/  F2I.U32.TRUNC.NTZ R0, R0 ;  /* 0x0000000000007305 */ /* 0x000e22000020f000 */
[----:B------:R-:W-:Y:S01]  /*3cbe0*/  UIMAD.WIDE.U32 UR8, UR10, UR12, UR8 ;  /* 0x0000000c0a0872a5 */ /* 0x000fe2000f8e0008 */
[----:B---3--:R-:W-:Y:S01]  /*3cbf0*/  R2UR UR12, R3 ;  /* 0x00000000030c72ca */ /* 0x008fe200000e0000 */
[----:B------:R-:W-:Y:S01]  /*3cc00*/  UIMAD UR10, UR10, UR13, UR4 ;  /* 0x0000000d0a0a72a4 */ /* 0x000fe2000f8e0204 */
[----:B------:R-:W-:Y:S01]  /*3cc10*/  ULDC UR11, c[0x0][0x618] ;  /* 0x00018600000b7ab9 */ /* 0x000fe20000000800 */
[----:B------:R-:W-:Y:S02]  /*3cc20*/  ULDC UR21, c[0x0][0x658] ;  /* 0x0001960000157ab9 */ /* 0x000fe40000000800 */
[----:B------:R-:W-:Y:S01]  /*3cc30*/  UIADD3 UR9, UR9, UR10, URZ ;  /* 0x0000000a09097290 */ /* 0x000fe2000fffe03f */
[----:B------:R-:W-:Y:S01]  /*3cc40*/  UMOV UR15, 0xffffffff ;  /* 0xffffffff000f7882 */ /* 0x000fe20000000000 */
[----:B------:R-:W-:Y:S01]  /*3cc50*/  ULDC.64 UR4, c[0x0][0x640] ;  /* 0x0001900000047ab9 */ /* 0x000fe20000000a00 */
[----:B------:R-:W-:Y:S01]  /*3cc60*/  USHF.L.U32 UR15, UR15, UR21, URZ ;  /* 0x000000150f0f7299 */ /* 0x000fe2000800063f */
[----:B------:R-:W-:Y:S01]  /*3cc70*/  ISETP.NE.U32.AND P0, PT, RZ, UR4, PT ;  /* 0x00000004ff007c0c */ /* 0x000fe2000bf05070 */
[----:B------:R-:W-:-:S02]  /*3cc80*/  USHF.R.U64 UR16, UR8, UR11, UR9 ;  /* 0x0000000b08107299 */ /* 0x000fc40008001209 */
[----:B------:R-:W-:Y:S01]  /*3cc90*/  USHF.R.U32.HI UR8, URZ, UR11, UR9 ;  /* 0x0000000b3f087299 */ /* 0x000fe20008011609 */
[----:B0-----:R-:W-:Y:S01]  /*3cca0*/  R2UR UR14, R0 ;  /* 0x00000000000e72ca */ /* 0x001fe200000e0000 */
[----:B------:R-:W-:Y:S01]  /*3ccb0*/  ULDC UR17, c[0x0][0x608] ;  /* 0x0001820000117ab9 */ /* 0x000fe20000000800 */
[----:B------:R-:W-:Y:S01]  /*3ccc0*/  ULOP3.LUT UR41, URZ, UR15, URZ, 0x33, !UPT ;  /* 0x0000000f3f297292 */ /* 0x000fe2000f8e333f */
[----:B------:R-:W-:Y:S01]  /*3ccd0*/  ISETP.NE.AND.EX P0, PT, RZ, UR5, PT, P0 ;  /* 0x00000005ff007c0c */ /* 0x000fe2000bf05300 */
[----:B------:R-:W-:Y:S02]  /*3cce0*/  USHF.R.U64 UR15, UR16, UR17, UR8 ;  /* 0x00000011100f7299 */ /* 0x000fe40008001208 */
[----:B------:R-:W-:Y:S02]  /*3ccf0*/  USHF.R.U32.HI UR8, URZ, UR17, UR8 ;  /* 0x000000113f087299 */ /* 0x000fe40008011608 */
[----:B------:R-:W-:Y:S02]  /*3cd00*/  UIADD3 UR12, -UR12, URZ, URZ ;  /* 0x0000003f0c0c7290 */ /* 0x000fe4000fffe13f */
[----:B------:R-:W-:Y:S01]  /*3cd10*/  USHF.R.U64 UR17, UR15, UR21, UR8 ;  /* 0x000000150f117299 */ /* 0x000fe20008001208 */
[----:B------:R-:W-:Y:S01]  /*3cd20*/  UMOV UR19, 0x1 ;  /* 0x0000000100137882 */ /* 0x000fe20000000000 */
[----:B------:R-:W-:Y:S01]  /*3cd30*/  ULDC UR13, c[0x0][0x144] ;  /* 0x00005100000d7ab9 */ /* 0x000fe20000000800 */
[----:B------:R-:W-:Y:S01]  /*3cd40*/  ULDC UR7, c[0x0][0x600] ;  /* 0x0001800000077ab9 */ /* 0x000fe20000000800 */
[----:B------:R-:W-:-:S02]  /*3cd50*/  USHF.L.U32 UR24, UR19, UR21, URZ ;  /* 0x0000001513187299 */ /* 0x000fc4000800063f */
[----:B------:R-:W-:Y:S02]  /*3cd60*/  USHF.R.U32.HI UR8, URZ, UR21, UR8 ;  /* 0x000000153f087299 */ /* 0x000fe40008011608 */
[----:B------:R-:W-:Y:S02]  /*3cd70*/  UIMAD UR21, UR13, UR12, UR6 ;  /* 0x0000000c0d1572a4 */ /* 0x000fe4000f8e0206 */
[----:B------:R-:W-:Y:S02]  /*3cd80*/  UIADD3 UR20, UR7, -0x1, URZ ;  /* 0xffffffff07147890 */ /* 0x000fe4000fffe03f */
[----:B------:R-:W-:Y:S01]  /*3cd90*/  UIADD3 UR19, -UR14, URZ, URZ ;  /* 0x0000003f0e137290 */ /* 0x000fe2000fffe13f */
[----:B------:R-:W-:Y:S01]  /*3cda0*/  ULDC UR25, c[0x0][0x148] ;  /* 0x0000520000197ab9 */ /* 0x000fe20000000800 */
[----:B------:R-:W-:Y:S01]  /*3cdb0*/  ULDC UR22, c[0x0][0x648] ;  /* 0x0001920000167ab9 */ /* 0x000fe20000000800 */
[----:B------:R-:W-:Y:S01]  /*3cdc0*/  ULDC UR23, c[0x0][0x638] ;  /* 0x00018e0000177ab9 */ /* 0x000fe20000000800 */
        /* <DEDUP_REMOVED lines=14> */
.L_x_1566:
[----:B------:R-:W-:Y:S01]  /*3ceb0*/  UISETP.NE.AND UP0, UPT, UR46, URZ, UPT ;  /* 0x0000003f2e00728c */ /* 0x000fe2000bf05270 */
[----:B------:R-:W-:Y:S01]  /*3cec0*/  IMAD.MOV.U32 R0, RZ, RZ, 0x1 ;  /* 0x00000001ff007424 */ /* 0x000fe200078e00ff */
[----:B------:R-:W-:Y:S02]  /*3ced0*/  USHF.R.U64 UR4, UR6, UR22, UR8 ;  /* 0x0000001606047299 */ /* 0x000fe40008001208 */
[----:B------:R-:W-:Y:S02]  /*3cee0*/  ULOP3.LUT UR41, UR15, UR41, URZ, 0xc0, !UPT ;  /* 0x000000290f297292 */ /* 0x000fe4000f8ec03f */
[----:B------:R-:W-:Y:S02]  /*3cef0*/  UIADD3 UR5, -UR4, URZ, URZ ;  /* 0x0000003f04057290 */ /* 0x000fe4000fffe13f */
[----:B------:R-:W-:Y:S02]  /*3cf00*/  UIMAD UR41, UR24, UR4, UR41 ;  /* 0x00000004182972a4 */ /* 0x000fe4000f8e0229 */
[----:B------:R-:W-:-:S02]  /*3cf10*/  ULOP3.LUT UR16, UR16, UR20, URZ, 0xc0, !UPT ;  /* 0x0000001410107292 */ /* 0x000fc4000f8ec03f */
[----:B------:R-:W-:Y:S02]  /*3cf20*/  @UP0 UIMAD UR21, UR25, UR19, UR18 ;  /* 0x00000013191502a4 */ /* 0x000fe4000f8e0212 */
[----:B------:R-:W-:-:S03]  /*3cf30*/  UIMAD UR4, UR5, UR23, UR17 ;  /* 0x00000017050472a4 */ /* 0x000fc6000f8e0211 */
[----:B------:R-:W-:Y:S01]  /*3cf40*/  ULDC UR5, c[0x0][0x610] ;  /* 0x0001840000057ab9 */ /* 0x000fe20000000800 */
[----:B------:R-:W-:Y:S02]  /*3cf50*/  UIMAD UR4, UR4, UR7, UR16 ;  /* 0x00000007040472a4 */ /* 0x000fe4000f8e0210 */
[----:B------:R-:W-:-:S04]  /*3cf60*/  UIMAD UR41, UR41, UR5, UR21 ;  /* 0x00000005292972a4 */ /* 0x000fc8000f8e0215 */
[----:B------:R-:W-:Y:S02]  /*3cf70*/  USEL UR42, UR4, UR41, !UP0 ;  /* 0x00000029042a7287 */ /* 0x000fe4000c000000 */
[----:B------:R-:W-:-:S12]  /*3cf80*/  USEL UR41, UR41, UR4, !UP0 ;  /* 0x0000000429297287 */ /* 0x000fd8000c000000 */
.L_x_1564:
[----:B------:R-:W-:-:S13]  /*3cf90*/  LOP3.LUT P0, RZ, R0, 0xff, RZ, 0xc0, !PT ;  /* 0x000000ff00ff7812 */ /* 0x000fda000780c0ff */
[----:B------:R-:W-:Y:S05]  /*3cfa0*/  @P0 BRA `(.L_x_1567) ;  /* 0xfffffc4400340947 */ /* 0x000fea000383ffff */
[----:B------:R-:W-:Y:S05]  /*3cfb0*/  EXIT ;  /* 0x000000000000794d */ /* 0x000fea0003800000 */
.L_x_8:
[----:B------:R-:W2:Y:S01]  /*3cfc0*/  LDL R4, [R1+0xa0c] ;  /* 0x000a0c0001047983 */ /* 0x000ea20000100800 */
[----:B------:R-:W-:-:S03]  /*3cfd0*/  ULDC.64 UR4, c[0x0][0x650] ;  /* 0x0001940000047ab9 */ /* 0x000fc60000000a00 */
[----:B------:R-:W3:Y:S01]  /*3cfe0*/  LDL R2, [R1+0xa08] ;  /* 0x000a080001027983 */ /* 0x000ee20000100800 */
[----:B0-----:R-:W-:Y:S01]  /*3cff0*/  PRMT R0, RZ, 0x7610, R0 ;  /* 0x00007610ff007816 */ /* 0x001fe20000000000 */
[----:B------:R-:W-:Y:S02]  /*3d000*/  IMAD.MOV.U32 R5, RZ, RZ, -0x1 ;  /* 0xffffffffff057424 */ /* 0x000fe400078e00ff */
[----:B------:R-:W-:Y:S02]  /*3d010*/  IMAD.MOV.U32 R3, RZ, RZ, -0x1 ;  /* 0xffffffffff037424 */ /* 0x000fe400078e00ff */
[----:B------:R-:W-:Y:S01]  /*3d020*/  IMAD.MOV.U32 R11, RZ, RZ, -0x1 ;  /* 0xffffffffff0b7424 */ /* 0x000fe200078e00ff */
[----:B--2---:R-:W-:-:S04]  /*3d030*/  ISETP.GE.U32.AND P0, PT, R4, UR4, PT ;  /* 0x0000000404007c0c */ /* 0x004fc8000bf06070 */
[----:B---3--:R-:W-:-:S13]  /*3d040*/  ISETP.GE.U32.AND.EX P0, PT, R2, UR5, PT, P0 ;  /* 0x0000000502007c0c */ /* 0x008fda000bf06100 */
        /* <DEDUP_REMOVED lines=21> */
.L_x_1569:
[----:B------:R-:W-:Y:S01]  /*3d1a0*/  USHF.R.U64 UR4, UR14, UR19, UR15 ;  /* 0x000000130e047299 */ /* 0x000fe2000800120f */
[----:B------:R-:W-:Y:S01]  /*3d1b0*/  R2UR UR7, R2 ;  /* 0x00000000020772ca */ /* 0x000fe200000e0000 */
[----:B------:R-:W-:Y:S02]  /*3d1c0*/  USHF.R.U32.HI UR5, URZ, UR19, UR15 ;  /* 0x000000133f057299 */ /* 0x000fe4000801160f */
[----:B------:R-:W-:Y:S01]  /*3d1d0*/  UIADD3 UR13, UP0, URZ, -UR4, URZ ;  /* 0x800000043f0d7290 */ /* 0x000fe2000ff1e03f */
[----:B------:R-:W-:Y:S01]  /*3d1e0*/  ULDC.64 UR14, c[0x0][0x620] ;  /* 0x00018800000e7ab9 */ /* 0x000fe20000000a00 */
[----:B------:R-:W-:Y:S02]  /*3d1f0*/  UMOV UR6, UR20 ;  /* 0x0000001400067c82 */ /* 0x000fe40008000000 */
[----:B------:R-:W-:Y:S02]  /*3d200*/  UIADD3.X UR5, URZ, ~UR5, URZ, UP0, !UPT ;  /* 0x800000053f057290 */ /* 0x000fe400087fe43f */
[----:B------:R-:W-:-:S02]  /*3d210*/  UISETP.NE.AND UP1, UPT, UR46, URZ, UPT ;  /* 0x0000003f2e00728c */ /* 0x000fc4000bf25270 */
[----:B------:R-:W-:Y:S02]  /*3d220*/  UIMAD UR5, UR5, UR14, URZ ;  /* 0x0000000e050572a4 */ /* 0x000fe4000f8e023f */
[----:B------:R-:W-:Y:S02]  /*3d230*/  UIMAD.WIDE.U32 UR6, UR13, UR14, UR6 ;  /* 0x0000000e0d0672a5 */ /* 0x000fe4000f8e0006 */
[----:B------:R-:W-:Y:S01]  /*3d240*/  UIMAD UR5, UR13, UR15, UR5 ;  /* 0x0000000f0d0572a4 */ /* 0x000fe2000f8e0205 */
[----:B------:R-:W-:Y:S02]  /*3d250*/  ULDC UR14, c[0x0][0x608] ;  /* 0x00018200000e7ab9 */ /* 0x000fe40000000800 */
[----:B------:R-:W-:Y:S01]  /*3d260*/  ULDC UR13, c[0x0][0x618] ;  /* 0x00018600000d7ab9 */ /* 0x000fe20000000800 */
[----:B------:R-:W-:Y:S01]  /*3d270*/  UIADD3 UR5, UR7, UR5, URZ ;  /* 0x0000000507057290 */ /* 0x000fe2000fffe03f */
[----:B------:R-:W-:Y:S01]  /*3d280*/  ULDC UR22, c[0x0][0x658] ;  /* 0x0001960000167ab9 */ /* 0x000fe20000000800 */
[----:B------:R-:W-:-:S02]  /*3d290*/  @UP1 UIMAD UR8, UR11, UR12, UR10 ;  /* 0x0000000c0b0812a4 */ /* 0x000fc4000f8e020a */
[----:B------:R-:W-:Y:S02]  /*3d2a0*/  USHF.R.U64 UR17, UR6, UR13, UR5 ;  /* 0x0000000d06117299 */ /* 0x000fe40008001205 */
[----:B------:R-:W-:Y:S01]  /*3d2b0*/  USHF.R.U32.HI UR5, URZ, UR13, UR5 ;  /* 0x0000000d3f057299 */ /* 0x000fe20008011605 */
[----:B------:R-:W-:Y:S01]  /*3d2c0*/  ULDC.64 UR6, c[0x0][0x640] ;  /* 0x0001900000067ab9 */ /* 0x000fe20000000a00 */
[----:B------:R-:W-:Y:S01]  /*3d2d0*/  UMOV UR10, 0xffffffff ;  /* 0xffffffff000a7882 */ /* 0x000fe20000000000 */
[----:B------:R-:W-:Y:S01]  /*3d2e0*/  ISETP.NE.U32.AND P0, PT, RZ, UR6, PT ;  /* 0x00000006ff007c0c */ /* 0x000fe2000bf05070 */
[----:B------:R-:W-:Y:S02]  /*3d2f0*/  USHF.R.U64 UR18, UR17, UR14, UR5 ;  /* 0x0000000e11127299 */ /* 0x000fe40008001205 */
[----:B------:R-:W-:Y:S01]  /*3d300*/  USHF.R.U32.HI UR5, URZ, UR14, UR5 ;  /* 0x0000000e3f057299 */ /* 0x000fe20008011605 */
[----:B------:R-:W-:Y:S01]  /*3d310*/  ISETP.NE.AND.EX P0, PT, RZ, UR7, PT, P0 ;  /* 0x00000007ff007c0c */ /* 0x000fe2000bf05300 */
[----:B------:R-:W-:-:S02]  /*3d320*/  USHF.L.U32 UR11, UR10, UR22, URZ ;  /* 0x000000160a0b7299 */ /* 0x000fc4000800063f */
[----:B------:R-:W-:Y:S01]  /*3d330*/  USHF.R.U64 UR19, UR18, UR22, UR5 ;  /* 0x0000001612137299 */ /* 0x000fe20008001205 */
[----:B------:R-:W-:Y:S01]  /*3d340*/  ULDC UR20, c[0x0][0x600] ;  /* 0x0001800000147ab9 */ /* 0x000fe20000000800 */
[----:B------:R-:W-:Y:S02]  /*3d350*/  USHF.R.U32.HI UR10, URZ, UR22, UR5 ;  /* 0x000000163f0a7299 */ /* 0x000fe40008011605 */
[----:B------:R-:W-:Y:S02]  /*3d360*/  UIADD3 UR21, UR20, -0x1, URZ ;  /* 0xffffffff14157890 */ /* 0x000fe4000fffe03f */
[----:B------:R-:W-:Y:S01]  /*3d370*/  ULOP3.LUT UR26, URZ, UR11, URZ, 0x33, !UPT ;  /* 0x0000000b3f1a7292 */ /* 0x000fe2000f8e333f */
        /* <DEDUP_REMOVED lines=17> */
.L_x_1570:
[----:B------:R-:W-:Y:S01]  /*3d490*/  USHF.R.U64 UR6, UR5, UR23, UR10 ;  /* 0x0000001705067299 */ /* 0x000fe2000800120a */
[----:B------:R-:W-:Y:S01]  /*3d4a0*/  IMAD.MOV.U32 R0, RZ, RZ, 0x1 ;  /* 0x00000001ff007424 */ /* 0x000fe200078e00ff */
[----:B------:R-:W-:Y:S01]  /*3d4b0*/  USHF.L.U32 UR25, UR25, UR22, URZ ;  /* 0x0000001619197299 */ /* 0x000fe2000800063f */
[----:B------:R-:W-:Y:S01]  /*3d4c0*/  IMAD.U32 R11, RZ, RZ, UR4 ;  /* 0x00000004ff0b7e24 */ /* 0x000fe2000f8e00ff */
[----:B------:R-:W-:Y:S02]  /*3d4d0*/  ULOP3.LUT UR5, UR18, UR26, URZ, 0xc0, !UPT ;  /* 0x0000001a12057292 */ /* 0x000fe4000f8ec03f */
[----:B------:R-:W-:Y:S02]  /*3d4e0*/  UIADD3 UR7, -UR6, URZ, URZ ;  /* 0x0000003f06077290 */ /* 0x000fe4000fffe13f */
[----:B------:R-:W-:Y:S02]  /*3d4f0*/  UIMAD UR6, UR25, UR6, UR5 ;  /* 0x00000006190672a4 */ /* 0x000fe4000f8e0205 */
[----:B------:R-:W-:-:S02]  /*3d500*/  ULOP3.LUT UR17, UR17, UR21, URZ, 0xc0, !UPT ;  /* 0x0000001511117292 */ /* 0x000fc4000f8ec03f */
[----:B------:R-:W-:Y:S02]  /*3d510*/  UIMAD UR5, UR7, UR24, UR19 ;  /* 0x00000018070572a4 */ /* 0x000fe4000f8e0213 */
[----:B------:R-:W-:Y:S01]  /*3d520*/  UISETP.NE.AND UP0, UPT, UR46, URZ, UPT ;  /* 0x0000003f2e00728c */ /* 0x000fe2000bf05270 */
[----:B------:R-:W-:Y:S01]  /*3d530*/  ULDC UR7, c[0x0][0x610] ;  /* 0x0001840000077ab9 */ /* 0x000fe20000000800 */
[----:B------:R-:W-:Y:S02]  /*3d540*/  UIMAD UR5, UR5, UR20, UR17 ;  /* 0x00000014050572a4 */ /* 0x000fe4000f8e0211 */
[----:B------:R-:W-:-:S04]  /*3d550*/  UIMAD UR8, UR6, UR7, UR8 ;  /* 0x00000007060872a4 */ /* 0x000fc8000f8e0208 */
[----:B------:R-:W-:Y:S02]  /*3d560*/  USEL UR6, UR5, UR8, !UP0 ;  /* 0x0000000805067287 */ /* 0x000fe4000c000000 */
[----:B------:R-:W-:-:S04]  /*3d570*/  USEL UR8, UR8, UR5, !UP0 ;  /* 0x0000000508087287 */ /* 0x000fc8000c000000 */
[----:B------:R-:W-:Y:S02]  /*3d580*/  IMAD.U32 R3, RZ, RZ, UR6 ;  /* 0x00000006ff037e24 */ /* 0x000fe4000f8e00ff */
[----:B------:R-:W-:-:S07]  /*3d590*/  IMAD.U32 R5, RZ, RZ, UR8 ;  /* 0x00000008ff057e24 */ /* 0x000fce000f8e00ff */
.L_x_1568:
[----:B------:R-:W-:-:S08]  /*3d5a0*/  NOP ;  /* 0x0000000000007918 */ /* 0x000fd00000000000 */
[----:B-1----:R-:W0:-:S00]  /*3d5b0*/  USETMAXREG.DEALLOC.CTAPOOL 0x18 ;  /* 0x00000018000079c8 */ /* 0x002e0000080e0500 */
[----:B------:R-:W-:-:S13]  /*3d5c0*/  ISETP.NE.AND P0, PT, RZ, UR9, PT ;  /* 0x00000009ff007c0c */ /* 0x000fda000bf05270 */
[----:B------:R-:W-:Y:S05]  /*3d5d0*/  @P0 EXIT ;  /* 0x000000000000094d */ /* 0x000fea0003800000 */
[----:B0-----:R-:W-:Y:S01]  /*3d5e0*/  LOP3.LUT P0, RZ, R0, 0xff, RZ, 0xc0, !PT ;  /* 0x000000ff00ff7812 */ /* 0x001fe2000780c0ff */
[----:B------:R-:W-:Y:S02]  /*3d5f0*/  IMAD.MOV.U32 R0, RZ, RZ, 0x1 ;  /* 0x00000001ff007424 */ /* 0x000fe400078e00ff */
[----:B------:R-:W-:-:S10]  /*3d600*/  IMAD.MOV.U32 R6, RZ, RZ, RZ ;  /* 0x000000ffff067224 */ /* 0x000fd400078e00ff */
[----:B------:R-:W-:Y:S05]  /*3d610*/  @!P0 BRA `(.L_x_1571) ;  /* 0x0000000c00748947 */ /* 0x000fea0003800000 */
[----:B------:R-:W0:Y:S01]  /*3d620*/  LDC R0, c[0x0][0x28c] ;  /* 0x0000a300ff007b82 */ /* 0x000e220000000800 */
[----:B------:R-:W1:Y:S01]  /*3d630*/  S2R R9, SR_CgaCtaId ;  /* 0x0000000000097919 */ /* 0x000e620000008800 */
[----:B------:R-:W-:Y:S01]  /*3d640*/  ULDC UR5, c[0x0][0x658] ;  /* 0x0001960000057ab9 */ /* 0x000fe20000000800 */
[----:B------:R-:W-:Y:S01]  /*3d650*/  UMOV UR7, 0xffffffff ;  /* 0xffffffff00077882 */ /* 0x000fe20000000000 */
[----:B------:R-:W-:Y:S01]  /*3d660*/  ULDC UR6, c[0x0][0xc] ;  /* 0x0000030000067ab9 */ /* 0x000fe20000000800 */
[----:B------:R-:W-:Y:S01]  /*3d670*/  USHF.L.U32 UR9, UR7, UR5, URZ ;  /* 0x0000000507097299 */ /* 0x000fe2000800063f */
[----:B------:R-:W-:Y:S01]  /*3d680*/  BSSY B0, `(.L_x_1571) ;  /* 0x00000d6000007945 */ /* 0x000fe20003800000 */
[----:B------:R-:W-:Y:S01]  /*3d690*/  UMOV UR8, 0x1 ;  /* 0x0000000100087882 */ /* 0x000fe20000000000 */
[----:B------:R-:W-:Y:S01]  /*3d6a0*/  ULDC UR7, c[0x0][0x10] ;  /* 0x0000040000077ab9 */ /* 0x000fe20000000800 */
[----:B------:R-:W-:Y:S01]  /*3d6b0*/  USHF.L.U32 UR5, UR8, UR5, URZ ;  /* 0x0000000508057299 */ /* 0x000fe2000800063f */
[----:B------:R-:W-:Y:S01]  /*3d6c0*/  IMAD.MOV.U32 R8, RZ, RZ, 0x1 ;  /* 0x00000001ff087424 */ /* 0x000fe200078e00ff */
[----:B------:R-:W-:Y:S01]  /*3d6d0*/  UIMAD.WIDE.U32 UR6, UR6, UR7, URZ ;  /* 0x00000007060672a5 */ /* 0x000fe2000f8e003f */
[----:B------:R-:W-:Y:S01]  /*3d6e0*/  IMAD.MOV.U32 R6, RZ, RZ, RZ ;  /* 0x000000ffff067224 */ /* 0x000fe200078e00ff */
[----:B------:R-:W-:Y:S01]  /*3d6f0*/  ULDC UR8, c[0x0][0x14] ;  /* 0x0000050000087ab9 */ /* 0x000fe20000000800 */
[----:B------:R-:W-:Y:S01]  /*3d700*/  ULDC UR4, c[0x0][0x600] ;  /* 0x0001800000047ab9 */ /* 0x000fe20000000800 */
[----:B------:R-:W-:-:S02]  /*3d710*/  UIMAD.WIDE.U32 UR20, UR6, UR8, URZ ;  /* 0x00000008061472a5 */ /* 0x000fc4000f8e003f */
[----:B------:R-:W-:Y:S02]  /*3d720*/  UIMAD UR7, UR7, UR8, URZ ;  /* 0x00000008070772a4 */ /* 0x000fe4000f8e023f */
[----:B------:R-:W-:Y:S02]  /*3d730*/  ULOP3.LUT UR24, UR40, 0x2, URZ, 0xfc, !UPT ;  /* 0x0000000228187892 */ /* 0x000fe4000f8efc3f */
[----:B------:R-:W-:Y:S02]  /*3d740*/  UIADD3 UR4, UR4, -0x1, URZ ;  /* 0xffffffff04047890 */ /* 0x000fe4000fffe03f */
[----:B------:R-:W-:Y:S01]  /*3d750*/  ULOP3.LUT UR6, URZ, UR9, URZ, 0x33, !UPT ;  /* 0x000000093f067292 */ /* 0x000fe2000f8e333f */
[----:B0-----:R-:W-:Y:S01]  /*3d760*/  VIADD R0, R0, 0xf ;  /* 0x0000000f00007836 */ /* 0x001fe20000000000 */
[----:B------:R-:W-:Y:S01]  /*3d770*/  UIADD3 UR7, UR21, UR7, URZ ;  /* 0x0000000715077290 */ /* 0x000fe2000fffe03f */
[----:B------:R-:W-:-:S03]  /*3d780*/  ULDC.64 UR22, c[0x0][0x198] ;  /* 0x0000660000167ab9 */ /* 0x000fc60000000a00 */
[----:B------:R-:W-:-:S04]  /*3d790*/  SHF.R.S32.HI R7, RZ, 0x1f, R0 ;  /* 0x0000001fff077819 */ /* 0x000fc80000011400 */
[----:B------:R-:W-:Y:S01]  /*3d7a0*/  LEA.HI R7, R7, R0, RZ, 0x4 ;  /* 0x0000000007077211 */ /* 0x000fe200078f20ff */
[C---:B-1----:R-:W-:Y:S02]  /*3d7b0*/  IMAD.SHL.U32 R16, R9.reuse, 0x100, RZ ;  /* 0x0000010009107824 */ /* 0x042fe400078e00ff */
[----:B------:R-:W-:Y:S01]  /*3d7c0*/  IMAD.SHL.U32 R9, R9, 0x1000, RZ ;  /* 0x0000100009097824 */ /* 0x000fe200078e00ff */
[----:B------:R-:W-:Y:S01]  /*3d7d0*/  SHF.R.S32.HI R7, RZ, 0x4, R7 ;  /* 0x00000004ff077819 */ /* 0x000fe20000011407 */
[----:B------:R-:W-:Y:S01]  /*3d7e0*/  IMAD.MOV.U32 R0, RZ, RZ, 0x1 ;  /* 0x00000001ff007424 */ /* 0x000fe200078e00ff */
[----:B------:R-:W-:Y:S02]  /*3d7f0*/  LOP3.LUT R16, R16, 0x100, RZ, 0xc0, !PT ;  /* 0x0000010010107812 */ /* 0x000fe400078ec0ff */
[----:B------:R-:W-:Y:S01]  /*3d800*/  LOP3.LUT R9, R9, 0x1000, RZ, 0xc0, !PT ;  /* 0x0000100009097812 */ /* 0x000fe200078ec0ff */
[----:B------:R-:W-:-:S07]  /*3d810*/  VIADD R17, R7, 0x1 ;  /* 0x0000000107117836 */ /* 0x000fce0000000000 */
.L_x_1582:
[----:B------:R-:W-:-:S03]  /*3d820*/  UMOV UR8, 0xffffffff ;  /* 0xffffffff00087882 */ /* 0x000fc60000000000 */
[----:B------:R-:W-:Y:S05]  /*3d830*/  BRA.DIV UR8, `(.L_x_1572) ;  /* 0x00000012086c7947 */ /* 0x000fea000b800000 */
[----:B------:R-:W-:-:S13]  /*3d840*/  ELECT P6, URZ, PT ;  /* 0x00000000003f782f */ /* 0x000fda00038c0000 */
.L_x_1597:
[----:B------:R-:W0:Y:S01]  /*3d850*/  LDC R2, c[0x0][0x28c] ;  /* 0x0000a300ff027b82 */ /* 0x000e220000000800 */
[----:B------:R-:W-:Y:S01]  /*3d860*/  BSSY B1, `(.L_x_1573) ;  /* 0x000003a000017945 */ /* 0x000fe20003800000 */
[----:B0-----:R-:W-:-:S13]  /*3d870*/  ISETP.LT.OR P6, PT, R2, 0x1, !P6 ;  /* 0x000000010200780c */ /* 0x001fda00077c1670 */
[----:B------:R-:W-:Y:S05]  /*3d880*/  @P6 BRA `(.L_x_1574) ;  /* 0x0000000000dc6947 */ /* 0x000fea0003800000 */
[----:B------:R-:W-:Y:S02]  /*3d890*/  IMAD R2, R3, 0x200, R16 ;  /* 0x0000020003027824 */ /* 0x000fe400078e0210 */
[----:B------:R-:W-:Y:S02]  /*3d8a0*/  IMAD R5, R5, 0x180, RZ ;  /* 0x0000018005057824 */ /* 0x000fe400078e02ff */
[----:B------:R-:W-:Y:S02]  /*3d8b0*/  IMAD.MOV.U32 R12, RZ, RZ, RZ ;  /* 0x000000ffff0c7224 */ /* 0x000fe400078e00ff */
[----:B------:R-:W-:Y:S02]  /*3d8c0*/  IMAD.MOV.U32 R4, RZ, RZ, R17 ;  /* 0x000000ffff047224 */ /* 0x000fe400078e0011 */
[----:B------:R-:W-:Y:S02]  /*3d8d0*/  IMAD.MOV.U32 R3, RZ, RZ, R0 ;  /* 0x000000ffff037224 */ /* 0x000fe400078e0000 */
[----:B------:R-:W-:-:S07]  /*3d8e0*/  IMAD.MOV.U32 R13, RZ, RZ, R6 ;  /* 0x000000ffff0d7224 */ /* 0x000fce00078e0006 */
.L_x_1577:
[----:B------:R-:W0:Y:S01]  /*3d8f0*/  S2R R15, SR_CgaCtaId ;  /* 0x00000000000f7919 */ /* 0x000e220000008800 */
[----:B------:R-:W-:Y:S02]  /*3d900*/  MOV R10, 0x400 ;  /* 0x00000400000a7802 */ /* 0x000fe40000000f00 */
[----:B------:R-:W-:Y:S02]  /*3d910*/  SHF.L.U32 R14, R3, 0x1f, RZ ;  /* 0x0000001f030e7819 */ /* 0x000fe400000006ff */
[----:B0-----:R-:W-:-:S05]  /*3d920*/  LEA R10, R15, R10, 0x18 ;  /* 0x0000000a0f0a7211 */ /* 0x001fca00078ec0ff */
[----:B------:R-:W-:-:S04]  /*3d930*/  IMAD R15, R13, 0x8, R10 ;  /* 0x000000080d0f7824 */ /* 0x000fc800078e020a */
[----:B------:R-:W0:Y:S02]  /*3d940*/  SYNCS.PHASECHK.TRANS64.TRYWAIT P0, [R15+URZ+0x40], R14 ;  /* 0x0000400e0f0075a7 */ /* 0x000e24000800017f */
[----:B0-----:R-:W-:Y:S05]  /*3d950*/  @!P0 BRA `(.L_x_1575) ;  /* 0x0000001000448947 */ /* 0x001fea0003800000 */
.L_x_1598:
[----:B------:R-:W1:Y:S01]  /*3d960*/  S2R R18, SR_TID.X ;  /* 0x0000000000127919 */ /* 0x000e620000002100 */
[----:B------:R-:W-:-:S04]  /*3d970*/  UPRMT UR8, UR24, 0x9910, URZ ;  /* 0x0000991018087896 */ /* 0x000fc8000800003f */
[----:B------:R-:W-:Y:S01]  /*3d980*/  UISETP.NE.AND UP0, UPT, UR8, 0x2, UPT ;  /* 0x000000020800788c */ /* 0x000fe2000bf05270 */
[----:B-1----:R-:W-:-:S13]  /*3d990*/  LOP3.LUT P0, RZ, R18, 0x7f, RZ, 0xc0, !PT ;  /* 0x0000007f12ff7812 */ /* 0x002fda000780c0ff */
[----:B0-----:R-:W0:Y:S02]  /*3d9a0*/  @!P0 LDC R14, c[0x0][0x500] ;  /* 0x00014000ff0e8b82 */ /* 0x001e240000000800 */
[----:B0-----:R0:W-:Y:S01]  /*3d9b0*/  @!P0 SYNCS.ARRIVE.TRANS64 RZ, [R15+URZ], R14 ;  /* 0x0000000e0fff89a7 */ /* 0x0011e2000800003f */
[----:B------:R-:W-:-:S13]  /*3d9c0*/  PLOP3.LUT P0, PT, PT, PT, UP0, 0x80, 0x0 ;  /* 0x000000000000781c */ /* 0x000fda0003f0f008 */
[----:B0-----:R-:W-:Y:S05]  /*3d9d0*/  @P0 BRA `(.L_x_1576) ;  /* 0x0000000000040947 */ /* 0x001fea0003800000 */
[----:B------:R-:W-:Y:S01]  /*3d9e0*/  BPT.TRAP 0x1 ;  /* 0x000000040000795c */ /* 0x000fe20000300000 */
.L_x_1576:
[----:B------:R-:W-:Y:S01]  /*3d9f0*/  R2UR UR9, R15 ;  /* 0x000000000f0972ca */ /* 0x000fe200000e0000 */
[----:B------:R-:W-:Y:S01]  /*3da00*/  IMAD R15, R13, 0x2000, R9 ;  /* 0x000020000d0f7824 */ /* 0x000fe200078e0209 */
[----:B------:R-:W-:Y:S01]  /*3da10*/  R2UR UR18, R5 ;  /* 0x00000000051272ca */ /* 0x000fe200000e0000 */
[--C-:B------:R-:W-:Y:S01]  /*3da20*/  IMAD R14, R13, 0x3000, R10.reuse ;  /* 0x000030000d0e7824 */ /* 0x100fe200078e020a */
[----:B------:R-:W-:Y:S01]  /*3da30*/  UIADD3 UR14, UP0, UR22, 0xf0, URZ ;  /* 0x000000f0160e7890 */ /* 0x000fe2000ff1e03f */
[----:B------:R-:W-:Y:S01]  /*3da40*/  IMAD R15, R15, 0x2, R10 ;  /* 0x000000020f0f7824 */ /* 0x000fe200078e020a */
[----:B------:R-:W-:Y:S01]  /*3da50*/  R2UR UR10, R12 ;  /* 0x000000000c0a72ca */ /* 0x000fe200000e0000 */
[----:B------:R-:W-:Y:S01]  /*3da60*/  VIADD R4, R4, 0xffffffff ;  /* 0xffffffff04047836 */ /* 0x000fe20000000000 */
[----:B------:R-:W-:Y:S01]  /*3da70*/  R2UR UR8, R14 ;  /* 0x000000000e0872ca */ /* 0x000fe200000e0000 */
[----:B------:R-:W-:Y:S01]  /*3da80*/  UIADD3 UR26, UP1, UR22, 0x1f0, URZ ;  /* 0x000001f0161a7890 */ /* 0x000fe2000ff3e03f */
[----:B------:R-:W-:Y:S01]  /*3da90*/  R2UR UR11, R15 ;  /* 0x000000000f0b72ca */ /* 0x000fe200000e0000 */
[----:B------:R-:W-:Y:S01]  /*3daa0*/  UIADD3.X UR15, URZ, UR23, URZ, UP0, !UPT ;  /* 0x000000173f0f7290 */ /* 0x000fe200087fe43f */
[----:B------:R-:W-:Y:S01]  /*3dab0*/  R2UR UR12, R11 ;  /* 0x000000000b0c72ca */ /* 0x000fe200000e0000 */
[----:B------:R-:W-:Y:S01]  /*3dac0*/  VIADD R13, R13, 0x1 ;  /* 0x000000010d0d7836 */ /* 0x000fe20000000000 */
[----:B------:R-:W-:Y:S01]  /*3dad0*/  R2UR UR19, R2 ;  /* 0x00000000021372ca */ /* 0x000fe200000e0000 */
[----:B------:R-:W-:Y:S01]  /*3dae0*/  UIADD3.X UR27, URZ, UR23, URZ, UP1, !UPT ;  /* 0x000000173f1b7290 */ /* 0x000fe20008ffe43f */
[----:B------:R-:W-:Y:S01]  /*3daf0*/  ISETP.GT.AND P1, PT, R4, 0x1, PT ;  /* 0x000000010400780c */ /* 0x000fe20003f24270 */
[----:B------:R-:W-:Y:S01]  /*3db00*/  UMOV UR16, 0x0 ;  /* 0x0000000000107882 */ /* 0x000fe20000000000 */
[----:B------:R-:W-:Y:S01]  /*3db10*/  UMOV UR17, 0x10000000 ;  /* 0x1000000000117882 */ /* 0x000fe20000000000 */
[----:B------:R-:W-:Y:S01]  /*3db20*/  ISETP.NE.AND P0, PT, R13, 0x8, PT ;  /* 0x000000080d00780c */ /* 0x000fe20003f05270 */
[----:B------:R-:W-:Y:S01]  /*3db30*/  UMOV UR25, 0x30000 ;  /* 0x0003000000197882 */ /* 0x000fe20000000000 */
[----:B------:R-:W-:Y:S01]  /*3db40*/  UIADD3 UR8, UR8, 0x180, URZ ;  /* 0x0000018008087890 */ /* 0x000fe2000fffe03f */
[----:B------:R-:W-:Y:S01]  /*3db50*/  VIADD R12, R12, 0x10 ;  /* 0x000000100c0c7836 */ /* 0x000fe20000000000 */
[----:B------:R-:W-:Y:S01]  /*3db60*/  UIADD3 UR13, UR11, 0x18180, URZ ;  /* 0x000181800b0d7890 */ /* 0x000fe2000fffe03f */
[----:B------:R-:W-:-:S02]  /*3db70*/  SEL R10, RZ, 0x1, P0 ;  /* 0x00000001ff0a7807 */ /* 0x000fc40000000000 */
[----:B------:R-:W-:Y:S01]  /*3db80*/  UMOV UR11, UR18 ;  /* 0x00000012000b7c82 */ /* 0x000fe20008000000 */
[----:B------:R-:W-:Y:S02]  /*3db90*/  SEL R13, R13, RZ, P0 ;  /* 0x000000ff0d0d7207 */ /* 0x000fe40000000000 */
[----:B------:R-:W-:Y:S01]  /*3dba0*/  LOP3.LUT R3, R3, R10, RZ, 0x3c, !PT ;  /* 0x0000000a03037212 */ /* 0x000fe200078e3cff */
[----:B------:R0:W-:Y:S02]  /*3dbb0*/  UTMALDG.3D [UR8], [UR14], desc[UR16] ;  /* 0x000010080e0075b4 */ /* 0x0001e40008011000 */
[----:B0-----:R-:W-:Y:S01]  /*3dbc0*/  UMOV UR8, UR13 ;  /* 0x0000000d00087c82 */ /* 0x001fe20008000000 */
[----:B------:R-:W-:Y:S02]  /*3dbd0*/  UMOV UR11, UR19 ;  /* 0x00000013000b7c82 */ /* 0x000fe40008000000 */
[----:B------:R0:W-:Y:S02]  /*3dbe0*/  UTMALDG.3D.MULTICAST [UR8], [UR26], UR25, desc[UR16] ;  /* 0x000010081a0073b4 */ /* 0x0001e40008011819 */
[----:B0-----:R-:W-:Y:S05]  /*3dbf0*/  @P1 BRA `(.L_x_1577) ;  /* 0xfffffffc003c1947 */ /* 0x001fea000383ffff */
.L_x_1574:
[----:B------:R-:W-:Y:S05]  /*3dc00*/  BSYNC B1 ;  /* 0x0000000000017941 */ /* 0x000fea0003800000 */
.L_x_1573:
[----:B------:R-:W2:Y:S01]  /*3dc10*/  LDL.LU R15, [R1+0xa08] ;  /* 0x000a0800010f7983 */ /* 0x000ea20000300800 */
[----:B------:R-:W-:Y:S01]  /*3dc20*/  LOP3.LUT P2, RZ, R8, 0xff, RZ, 0xc0, !PT ;  /* 0x000000ff08ff7812 */ /* 0x000fe2000784c0ff */
[----:B------:R-:W-:Y:S01]  /*3dc30*/  IMAD.IADD R6, R7, 0x1, R6 ;  /* 0x0000000107067824 */ /* 0x000fe200078e0206 */
[----:B------:R-:W-:Y:S01]  /*3dc40*/  ULDC.64 UR8, c[0x0][0x650] ;  /* 0x0001940000087ab9 */ /* 0x000fe20000000a00 */
[----:B------:R-:W3:Y:S01]  /*3dc50*/  LDL.LU R14, [R1+0xa0c] ;  /* 0x000a0c00010e7983 */ /* 0x000ee20000300800 */
[----:B------:R-:W-:Y:S01]  /*3dc60*/  BSSY B1, `(.L_x_1578) ;  /* 0x0000075000017945 */ /* 0x000fe20003800000 */
[----:B------:R-:W-:Y:S01]  /*3dc70*/  IMAD.MOV.U32 R5, RZ, RZ, -0x1 ;  /* 0xffffffffff057424 */ /* 0x000fe200078e00ff */
[----:B------:R-:W-:Y:S01]  /*3dc80*/  SHF.R.U32.HI R2, RZ, 0x3, R6 ;  /* 0x00000003ff027819 */ /* 0x000fe20000011606 */
[----:B------:R-:W-:Y:S01]  /*3dc90*/  IMAD.MOV.U32 R11, RZ, RZ, -0x1 ;  /* 0xffffffffff0b7424 */ /* 0x000fe200078e00ff */
[----:B------:R-:W-:Y:S02]  /*3dca0*/  ISETP.GT.U32.AND P0, PT, R6, 0x7, PT ;  /* 0x000000070600780c */ /* 0x000fe40003f04070 */
[----:B------:R-:W-:-:S02]  /*3dcb0*/  LOP3.LUT R2, R2, 0x1, RZ, 0xc0, !PT ;  /* 0x0000000102027812 */ /* 0x000fc400078ec0ff */
[C---:B------:R-:W-:Y:S01]  /*3dcc0*/  ISETP.LT.U32.AND P0, PT, R7.reuse, 0x8, P0 ;  /* 0x000000080700780c */ /* 0x040fe20000701070 */
[----:B------:R-:W0:Y:S01]  /*3dcd0*/  @P2 S2R R3, SR_CgaCtaId ;  /* 0x0000000000032919 */ /* 0x000e220000008800 */
[----:B------:R-:W-:Y:S02]  /*3dce0*/  ISETP.NE.U32.AND P1, PT, R2, 0x1, PT ;  /* 0x000000010200780c */ /* 0x000fe40003f25070 */
[----:B------:R-:W-:Y:S02]  /*3dcf0*/  @P2 MOV R2, 0x400 ;  /* 0x0000040000022802 */ /* 0x000fe40000000f00 */
[----:B------:R-:W-:Y:S02]  /*3dd00*/  ISETP.GT.U32.AND P1, PT, R7, 0x7, !P1 ;  /* 0x000000070700780c */ /* 0x000fe40004f24070 */
[----:B------:R-:W-:Y:S02]  /*3dd10*/  LOP3.LUT R6, R6, 0x7, RZ, 0xc0, !PT ;  /* 0x0000000706067812 */ /* 0x000fe400078ec0ff */
[----:B------:R-:W-:-:S02]  /*3dd20*/  PRMT R8, RZ, 0x7610, R8 ;  /* 0x00007610ff087816 */ /* 0x000fc40000000008 */
[----:B0-----:R-:W-:Y:S02]  /*3dd30*/  @P2 LEA R2, R3, R2, 0x18 ;  /* 0x0000000203022211 */ /* 0x001fe400078ec0ff */
[----:B------:R-:W-:Y:S02]  /*3dd40*/  SEL R3, RZ, 0x1, !P0 ;  /* 0x00000001ff037807 */ /* 0x000fe40004000000 */
[----:B------:R0:W-:Y:S02]  /*3dd50*/  @P2 SYNCS.ARRIVE.TRANS64.A1T0 RZ, [R2+URZ+0x98], RZ ;  /* 0x000098ff02ff29a7 */ /* 0x0001e4000810003f */
[----:B0-----:R-:W-:-:S04]  /*3dd60*/  SEL R2, RZ, 0x1, !P1 ;  /* 0x00000001ff027807 */ /* 0x001fc80004800000 */
[----:B------:R-:W-:Y:S01]  /*3dd70*/  LOP3.LUT R0, R2, R0, R3, 0x96, !PT ;  /* 0x0000000002007212 */ /* 0x000fe200078e9603 */
[----:B------:R-:W-:Y:S01]  /*3dd80*/  IMAD.MOV.U32 R3, RZ, RZ, -0x1 ;  /* 0xffffffffff037424 */ /* 0x000fe200078e00ff */
[----:B------:R-:W-:Y:S02]  /*3dd90*/  PRMT R2, RZ, 0x7610, R2 ;  /* 0x00007610ff027816 */ /* 0x000fe40000000002 */
[----:B---3--:R-:W-:-:S04]  /*3dda0*/  IADD3 R14, P0, R14, UR20, RZ ;  /* 0x000000140e0e7c10 */ /* 0x008fc8000ff1e0ff */
[----:B--2---:R-:W-:Y:S01]  /*3ddb0*/  IADD3.X R15, R15, UR7, RZ, P0, !PT ;  /* 0x000000070f0f7c10 */ /* 0x004fe200087fe4ff */
[----:B------:R0:W-:Y:S01]  /*3ddc0*/  STL [R1+0xa0c], R14 ;  /* 0x000a0c0e01007387 */ /* 0x0001e20000100800 */
[----:B------:R-:W-:-:S03]  /*3ddd0*/  ISETP.GE.U32.AND P0, PT, R14, UR8, PT ;  /* 0x000000080e007c0c */ /* 0x000fc6000bf06070 */
[----:B------:R0:W-:Y:S01]  /*3dde0*/  STL [R1+0xa08], R15 ;  /* 0x000a080f01007387 */ /* 0x0001e20000100800 */
[----:B------:R-:W-:-:S13]  /*3ddf0*/  ISETP.GE.U32.AND.EX P0, PT, R15, UR9, PT, P0 ;  /* 0x000000090f007c0c */ /* 0x000fda000bf06100 */
[----:B0-----:R-:W-:Y:S05]  /*3de00*/  @P0 BRA `(.L_x_1579) ;  /* 0x0000000400680947 */ /* 0x001fea0003800000 */
[----:B------:R-:W0:Y:S01]  /*3de10*/  S2UR UR8, SR_CTAID.X ;  /* 0x00000000000879c3 */ /* 0x000e220000002500 */
[----:B------:R-:W-:Y:S01]  /*3de20*/  ULDC.64 UR10, c[0x0][0x628] ;  /* 0x00018a00000a7ab9 */ /* 0x000fe20000000a00 */
[----:B------:R-:W-:Y:S01]  /*3de30*/  ULDC UR9, c[0x0][0x150] ;  /* 0x0000540000097ab9 */ /* 0x000fe20000000800 */
[----:B------:R-:W-:Y:S01]  /*3de40*/  ISETP.NE.U32.AND P0, PT, RZ, UR10, PT ;  /* 0x0000000aff007c0c */ /* 0x000fe2000bf05070 */
[----:B------:R-:W-:Y:S01]  /*3de50*/  ULDC UR12, c[0x0][0x630] ;  /* 0x00018c00000c7ab9 */ /* 0x000fe20000000800 */
[----:B------:R-:W-:Y:S01]  /*3de60*/  ULDC UR14, c[0x0][0x154] ;  /* 0x00005500000e7ab9 */ /* 0x000fe20000000800 */
[----:B------:R-:W-:Y:S01]  /*3de70*/  IMAD.MOV.U32 R3, RZ, RZ, R15 ;  /* 0x000000ffff037224 */ /* 0x000fe200078e000f */
[----:B------:R-:W-:Y:S01]  /*3de80*/  ISETP.NE.AND.EX P0, PT, RZ, UR11, PT, P0 ;  /* 0x0000000bff007c0c */ /* 0x000fe2000bf05300 */
[----:B------:R-:W1:Y:S01]  /*3de90*/  S2UR UR13, SR_CTAID.Y ;  /* 0x00000000000d79c3 */ /* 0x000e620000002600 */
[----:B0-----:R-:W-:-:S05]  /*3dea0*/  I2FP.F32.U32 R2, UR8 ;  /* 0x0000000800027c45 */ /* 0x001fca0008201000 */
[----:B------:R-:W-:Y:S01]  /*3deb0*/  FMUL R10, R2, UR9 ;  /* 0x00000009020a7c20 */ /* 0x000fe20008400000 */
[----:B------:R-:W-:Y:S01]  /*3dec0*/  IMAD.MOV.U32 R2, RZ, RZ, R14 ;  /* 0x000000ffff027224 */ /* 0x000fe200078e000e */
[----:B-1----:R-:W-:-:S04]  /*3ded0*/  I2FP.F32.U32 R12, UR13 ;  /* 0x0000000d000c7c45 */ /* 0x002fc80008201000 */
[----:B------:R-:W0:Y:S01]  /*3dee0*/  F2I.U32.TRUNC.NTZ R10, R10 ;  /* 0x0000000a000a7305 */ /* 0x000e22000020f000 */
[----:B------:R-:W-:Y:S05]  /*3def0*/  @!P0 BRA `(.L_x_1580) ;  /* 0x0000000000288947 */ /* 0x000fea0003800000 */
[----:B------:R-:W-:Y:S02]  /*3df00*/  ULDC UR9, c[0x0][0x634] ;  /* 0x00018d0000097ab9 */ /* 0x000fe40000000800 */
[----:B------:R-:W-:-:S05]  /*3df10*/  IADD3 R3, P0, R14, UR9, RZ ;  /* 0x000000090e037c10 */ /* 0x000fca000ff1e0ff */
[----:B------:R-:W-:-:S04]  /*3df20*/  IMAD.X R11, RZ, RZ, R15, P0 ;  /* 0x000000ffff0b7224 */ /* 0x000fc800000e060f */
[----:B------:R-:W-:-:S04]  /*3df30*/  IMAD.WIDE.U32 R4, R11, UR10, RZ ;  /* 0x0000000a0b047c25 */ /* 0x000fc8000f8e00ff */
[----:B------:R-:W-:-:S04]  /*3df40*/  IMAD.WIDE.U32 R4, P0, R3, UR11, R4 ;  /* 0x0000000b03047c25 */ /* 0x000fc8000f800004 */
[----:B------:R-:W-:-:S04]  /*3df50*/  IMAD.WIDE.U32 R2, R3, UR10, RZ ;  /* 0x0000000a03027c25 */ /* 0x000fc8000f8e00ff */
[----:B------:R-:W-:Y:S01]  /*3df60*/  IMAD.MOV.U32 R2, RZ, RZ, R5 ;  /* 0x000000ffff027224 */ /* 0x000fe200078e0005 */
[----:B------:R-:W-:Y:S01]  /*3df70*/  IADD3 RZ, P1, R3, R4, RZ ;  /* 0x0000000403ff7210 */ /* 0x000fe20007f3e0ff */
[----:B------:R-:W-:-:S04]  /*3df80*/  IMAD.X R3, RZ, RZ, RZ, P0 ;  /* 0x000000ffff037224 */ /* 0x000fc800000e06ff */
[----:B------:R-:W-:-:S08]  /*3df90*/  IMAD.WIDE.U32.X R2, R11, UR11, R2, P1 ;  /* 0x0000000b0b027c25 */ /* 0x000fd000088e0402 */
.L_x_1580:
[--C-:B------:R-:W-:Y:S01]  /*3dfa0*/  SHF.R.U64 R11, R2, UR12, R3.reuse ;  /* 0x0000000c020b7c19 */ /* 0x100fe20008001203 */
[----:B------:R-:W-:Y:S01]  /*3dfb0*/  ULDC.64 UR10, c[0x0][0x620] ;  /* 0x00018800000a7ab9 */ /* 0x000fe20000000a00 */
[----:B------:R-:W-:Y:S01]  /*3dfc0*/  SHF.R.U32.HI R2, RZ, UR12, R3 ;  /* 0x0000000cff027c19 */ /* 0x000fe20008011603 */
[----:B------:R-:W-:Y:S01]  /*3dfd0*/  IMAD.MOV.U32 R3, RZ, RZ, R15 ;  /* 0x000000ffff037224 */ /* 0x000fe200078e000f */
[----:B------:R-:W-:Y:S01]  /*3dfe0*/  IADD3 R13, P0, RZ, -R11, RZ ;  /* 0x8000000bff0d7210 */ /* 0x000fe20007f1e0ff */
[----:B------:R-:W-:Y:S01]  /*3dff0*/  FMUL R4, R12, UR14 ;  /* 0x0000000e0c047c20 */ /* 0x000fe20008400000 */
[----:B------:R-:W-:Y:S01]  /*3e000*/  ULDC.64 UR14, c[0x0][0x640] ;  /* 0x00019000000e7ab9 */ /* 0x000fe20000000a00 */
[----:B0-----:R-:W-:Y:S02]  /*3e010*/  R2UR UR9, R10 ;  /* 0x000000000a0972ca */ /* 0x001fe400000e0000 */
[----:B------:R-:W-:Y:S01]  /*3e020*/  IMAD.X R2, RZ, RZ, ~R2, P0 ;  /* 0x000000ffff027224 */ /* 0x000fe200000e0e02 */
[----:B------:R-:W-:Y:S01]  /*3e030*/  ISETP.NE.U32.AND P0, PT, RZ, UR14, PT ;  /* 0x0000000eff007c0c */ /* 0x000fe2000bf05070 */
[----:B------:R-:W0:Y:S02]  /*3e040*/  F2I.U32.TRUNC.NTZ R4, R4 ;  /* 0x0000000400047305 */ /* 0x000e24000020f000 */
[----:B------:R-:W-:Y:S01]  /*3e050*/  IMAD R2, R2, UR10, RZ ;  /* 0x0000000a02027c24 */ /* 0x000fe2000f8e02ff */
[----:B------:R-:W-:-:S03]  /*3e060*/  ISETP.NE.AND.EX P0, PT, RZ, UR15, PT, P0 ;  /* 0x0000000fff007c0c */ /* 0x000fc6000bf05300 */
[----:B------:R-:W-:Y:S02]  /*3e070*/  IMAD R5, R13, UR11, R2 ;  /* 0x0000000b0d057c24 */ /* 0x000fe4000f8e0202 */
[----:B------:R-:W-:-:S04]  /*3e080*/  IMAD.MOV.U32 R2, RZ, RZ, R14 ;  /* 0x000000ffff027224 */ /* 0x000fc800078e000e */
[----:B------:R-:W-:Y:S01]  /*3e090*/  IMAD.WIDE.U32 R2, R13, UR10, R2 ;  /* 0x0000000a0d027c25 */ /* 0x000fe2000f8e0002 */
[----:B------:R-:W-:Y:S01]  /*3e0a0*/  ULDC UR10, c[0x0][0x618] ;  /* 0x00018600000a7ab9 */ /* 0x000fe20000000800 */
[----:B0-----:R-:W-:Y:S02]  /*3e0b0*/  R2UR UR11, R4 ;  /* 0x00000000040b72ca */ /* 0x001fe400000e0000 */
[----:B------:R-:W-:-:S05]  /*3e0c0*/  IMAD.IADD R3, R3, 0x1, R5 ;  /* 0x0000000103037824 */ /* 0x000fca00078e0205 */
[--C-:B------:R-:W-:Y:S02]  /*3e0d0*/  SHF.R.U64 R10, R2, UR10, R3.reuse ;  /* 0x0000000a020a7c19 */ /* 0x100fe40008001203 */
[----:B------:R-:W-:Y:S01]  /*3e0e0*/  SHF.R.U32.HI R3, RZ, UR10, R3 ;  /* 0x0000000aff037c19 */ /* 0x000fe20008011603 */
[----:B------:R-:W-:-:S03]  /*3e0f0*/  ULDC UR10, c[0x0][0x608] ;  /* 0x00018200000a7ab9 */ /* 0x000fc60000000800 */
[--C-:B------:R-:W-:Y:S02]  /*3e100*/  SHF.R.U64 R12, R10, UR10, R3.reuse ;  /* 0x0000000a0a0c7c19 */ /* 0x100fe40008001203 */
[----:B------:R-:W-:Y:S01]  /*3e110*/  SHF.R.U32.HI R3, RZ, UR10, R3 ;  /* 0x0000000aff037c19 */ /* 0x000fe20008011603 */
[----:B------:R-:W-:-:S03]  /*3e120*/  ULDC UR10, c[0x0][0x658] ;  /* 0x00019600000a7ab9 */ /* 0x000fc60000000800 */
[--C-:B------:R-:W-:Y:S02]  /*3e130*/  SHF.R.U64 R13, R12, UR10, R3.reuse ;  /* 0x0000000a0c0d7c19 */ /* 0x100fe40008001203 */
[----:B------:R-:W-:-:S03]  /*3e140*/  SHF.R.U32.HI R14, RZ, UR10, R3 ;  /* 0x0000000aff0e7c19 */ /* 0x000fc60008011603 */
[----:B------:R-:W-:Y:S02]  /*3e150*/  IMAD.MOV.U32 R2, RZ, RZ, R13 ;  /* 0x000000ffff027224 */ /* 0x000fe400078e000d */
[----:B------:R-:W-:Y:S01]  /*3e160*/  IMAD.MOV.U32 R3, RZ, RZ, R14 ;  /* 0x000000ffff037224 */ /* 0x000fe200078e000e */
[----:B------:R-:W-:Y:S06]  /*3e170*/  @!P0 BRA `(.L_x_1581) ;  /* 0x0000000000288947 */ /* 0x000fec0003800000 */
        /* <DEDUP_REMOVED lines=10> */
.L_x_1581:
[----:B------:R-:W-:Y:S01]  /*3e220*/  ULDC UR10, c[0x0][0x648] ;  /* 0x00019200000a7ab9 */ /* 0x000fe20000000800 */
[----:B------:R-:W-:Y:S01]  /*3e230*/  UISETP.NE.AND UP0, UPT, UR46, URZ, UPT ;  /* 0x0000003f2e00728c */ /* 0x000fe2000bf05270 */
[----:B------:R-:W-:Y:S01]  /*3e240*/  SHF.R.U64 R3, R2, UR10, R3 ;  /* 0x0000000a02037c19 */ /* 0x000fe20008001203 */
[----:B------:R-:W-:Y:S01]  /*3e250*/  ULDC UR10, c[0x0][0x638] ;  /* 0x00018e00000a7ab9 */ /* 0x000fe20000000800 */
[----:B------:R-:W-:Y:S01]  /*3e260*/  UIADD3 UR11, -UR11, URZ, URZ ;  /* 0x0000003f0b0b7290 */ /* 0x000fe2000fffe13f */
[----:B------:R-:W-:Y:S02]  /*3e270*/  LOP3.LUT R12, R12, UR6, RZ, 0xc0, !PT ;  /* 0x000000060c0c7c12 */ /* 0x000fe4000f8ec0ff */
[----:B------:R-:W-:Y:S01]  /*3e280*/  IMAD.MOV R2, RZ, RZ, -R3 ;  /* 0x000000ffff027224 */ /* 0x000fe200078e0a03 */
[----:B------:R-:W-:Y:S02]  /*3e290*/  PLOP3.LUT P0, PT, PT, PT, UP0, 0x40, 0x0 ;  /* 0x000000000000781c */ /* 0x000fe40003f0e808 */
[----:B------:R-:W-:Y:S01]  /*3e2a0*/  IMAD R5, R3, UR5, R12 ;  /* 0x0000000503057c24 */ /* 0x000fe2000f8e020c */
[----:B------:R-:W-:Y:S01]  /*3e2b0*/  PLOP3.LUT P1, PT, PT, PT, UP0, 0x40, 0x0 ;  /* 0x000000000000781c */ /* 0x000fe20003f2e808 */
[----:B------:R-:W-:Y:S01]  /*3e2c0*/  IMAD R13, R2, UR10, R13 ;  /* 0x0000000a020d7c24 */ /* 0x000fe2000f8e020d */
[----:B------:R-:W-:Y:S01]  /*3e2d0*/  UIADD3 UR10, -UR9, URZ, URZ ;  /* 0x0000003f090a7290 */ /* 0x000fe2000fffe13f */
[----:B------:R-:W-:-:S02]  /*3e2e0*/  LOP3.LUT R2, R10, UR4, RZ, 0xc0, !PT ;  /* 0x000000040a027c12 */ /* 0x000fc4000f8ec0ff */
[----:B------:R-:W-:Y:S02]  /*3e2f0*/  ULDC UR9, c[0x0][0x144] ;  /* 0x0000510000097ab9 */ /* 0x000fe40000000800 */
[----:B------:R-:W-:-:S03]  /*3e300*/  UIMAD UR8, UR9, UR10, UR8 ;  /* 0x0000000a090872a4 */ /* 0x000fc6000f8e0208 */
[----:B------:R-:W-:Y:S02]  /*3e310*/  ULDC UR9, c[0x0][0x148] ;  /* 0x0000520000097ab9 */ /* 0x000fe40000000800 */
[----:B------:R-:W-:-:S03]  /*3e320*/  @UP0 UIMAD UR8, UR9, UR11, UR13 ;  /* 0x0000000b090802a4 */ /* 0x000fc6000f8e020d */
[----:B------:R-:W-:Y:S02]  /*3e330*/  ULDC UR9, c[0x0][0x600] ;  /* 0x0001800000097ab9 */ /* 0x000fe40000000800 */
[----:B------:R-:W-:Y:S02]  /*3e340*/  IMAD R2, R13, UR9, R2 ;  /* 0x000000090d027c24 */ /* 0x000fe4000f8e0202 */
[----:B------:R-:W-:Y:S01]  /*3e350*/  IMAD.U32 R4, RZ, RZ, UR8 ;  /* 0x00000008ff047e24 */ /* 0x000fe2000f8e00ff */
[----:B------:R-:W-:-:S03]  /*3e360*/  ULDC UR8, c[0x0][0x610] ;  /* 0x0001840000087ab9 */ /* 0x000fc60000000800 */
[----:B------:R-:W-:-:S05]  /*3e370*/  IMAD R5, R5, UR8, R4 ;  /* 0x0000000805057c24 */ /* 0x000fca000f8e0204 */
[----:B------:R-:W-:Y:S02]  /*3e380*/  SEL R3, R2, R5, P0 ;  /* 0x0000000502037207 */ /* 0x000fe40000000000 */
[----:B------:R-:W-:Y:S01]  /*3e390*/  SEL R5, R5, R2, P1 ;  /* 0x0000000205057207 */ /* 0x000fe20000800000 */
[----:B------:R-:W-:-:S07]  /*3e3a0*/  IMAD.MOV.U32 R2, RZ, RZ, 0x1 ;  /* 0x00000001ff027424 */ /* 0x000fce00078e00ff */
.L_x_1579:
[----:B------:R-:W-:Y:S05]  /*3e3b0*/  BSYNC B1 ;  /* 0x0000000000017941 */ /* 0x000fea0003800000 */
.L_x_1578:
[----:B------:R-:W-:-:S13]  /*3e3c0*/  LOP3.LUT P0, RZ, R2, 0xff, RZ, 0xc0, !PT ;  /* 0x000000ff02ff7812 */ /* 0x000fda000780c0ff */
[----:B------:R-:W-:Y:S05]  /*3e3d0*/  @P0 BRA `(.L_x_1582) ;  /* 0xfffffff400100947 */ /* 0x000fea000383ffff */
[----:B------:R-:W-:Y:S05]  /*3e3e0*/  BSYNC B0 ;  /* 0x0000000000007941 */ /* 0x000fea0003800000 */
.L_x_1571:
[----:B------:R-:W-:-:S03]  /*3e3f0*/  UMOV UR8, 0xffffffff ;  /* 0xffffffff00087882 */ /* 0x000fc60000000000 */
[----:B------:R-:W-:Y:S05]  /*3e400*/  BRA.DIV UR8, `(.L_x_1583) ;  /* 0x0000000608ac7947 */ /* 0x000fea000b800000 */
[----:B------:R-:W-:-:S13]  /*3e410*/  ELECT P6, URZ, PT ;  /* 0x00000000003f782f */ /* 0x000fda00038c0000 */
.L_x_1601:
[----:B------:R-:W-:Y:S04]  /*3e420*/  BSSY B0, `(.L_x_1584) ;  /* 0x0000050000007945 */ /* 0x000fe80003800000 */
[----:B------:R-:W-:Y:S05]  /*3e430*/  @!P6 BRA `(.L_x_1585) ;  /* 0x000000040038e947 */ /* 0x000fea0003800000 */
[----:B------:R-:W-:-:S04]  /*3e440*/  ULOP3.LUT UR8, UR40, 0x2, URZ, 0xfc, !UPT ;  /* 0x0000000228087892 */ /* 0x000fc8000f8efc3f */
[----:B------:R-:W-:-:S06]  /*3e450*/  UISETP.NE.AND UP0, UPT, UR8, 0x3, UPT ;  /* 0x000000030800788c */ /* 0x000fcc000bf05270 */
[----:B------:R-:W-:-:S13]  /*3e460*/  PLOP3.LUT P0, PT, PT, PT, UP0, 0x80, 0x0 ;  /* 0x000000000000781c */ /* 0x000fda0003f0f008 */
[----:B------:R-:W-:Y:S05]  /*3e470*/  @!P0 BRA `(.L_x_1586) ;  /* 0x0000000000048947 */ /* 0x000fea0003800000 */
[----:B------:R-:W-:Y:S01]  /*3e480*/  BPT.TRAP 0x1 ;  /* 0x000000040000795c */ /* 0x000fe20000300000 */
.L_x_1586:
[----:B------:R-:W0:Y:S01]  /*3e490*/  S2R R3, SR_CgaCtaId ;  /* 0x0000000000037919 */ /* 0x000e220000008800 */
[----:B------:R-:W-:-:S04]  /*3e4a0*/  MOV R2, 0x400 ;  /* 0x0000040000027802 */ /* 0x000fc80000000f00 */
[----:B0-----:R-:W-:Y:S02]  /*3e4b0*/  LEA R3, R3, R2, 0x18 ;  /* 0x0000000203037211 */ /* 0x001fe400078ec0ff */
[----:B------:R-:W-:-:S03]  /*3e4c0*/  SHF.L.U32 R2, R0, 0x1f, RZ ;  /* 0x0000001f00027819 */ /* 0x000fc600000006ff */
[----:B------:R-:W-:-:S04]  /*3e4d0*/  VIADD R3, R3, 0x40 ;  /* 0x0000004003037836 */ /* 0x000fc80000000000 */
[----:B------:R-:W-:-:S04]  /*3e4e0*/  IMAD R5, R6, 0x8, R3 ;  /* 0x0000000806057824 */ /* 0x000fc800078e0203 */
[----:B------:R-:W0:Y:S02]  /*3e4f0*/  SYNCS.PHASECHK.TRANS64.TRYWAIT P0, [R5+URZ], R2 ;  /* 0x00000002050075a7 */ /* 0x000e24000800017f */
[----:B0-----:R-:W-:Y:S05]  /*3e500*/  @!P0 BRA `(.L_x_1587) ;  /* 0x00000004008c8947 */ /* 0x001fea0003800000 */
.L_x_1602:
[----:B------:R-:W-:-:S05]  /*3e510*/  VIADD R6, R6, 0x1 ;  /* 0x0000000106067836 */ /* 0x000fca0000000000 */
[----:B------:R-:W-:-:S04]  /*3e520*/  ISETP.NE.AND P0, PT, R6, 0x8, PT ;  /* 0x000000080600780c */ /* 0x000fc80003f05270 */
[----:B0-----:R-:W-:Y:S02]  /*3e530*/  SEL R5, RZ, 0x1, P0 ;  /* 0x00000001ff057807 */ /* 0x001fe40000000000 */
[----:B------:R-:W-:Y:S02]  /*3e540*/  SEL R6, R6, RZ, P0 ;  /* 0x000000ff06067207 */ /* 0x000fe40000000000 */
[----:B------:R-:W-:-:S03]  /*3e550*/  LOP3.LUT R5, R0, R5, RZ, 0x3c, !PT ;  /* 0x0000000500057212 */ /* 0x000fc600078e3cff */
[----:B------:R-:W-:Y:S01]  /*3e560*/  IMAD R7, R6, 0x8, R3 ;  /* 0x0000000806077824 */ /* 0x000fe200078e0203 */
[----:B------:R-:W-:-:S04]  /*3e570*/  SHF.L.U32 R0, R5, 0x1f, RZ ;  /* 0x0000001f05007819 */ /* 0x000fc800000006ff */
[----:B------:R-:W0:Y:S02]  /*3e580*/  SYNCS.PHASECHK.TRANS64.TRYWAIT P0, [R7+URZ], R0 ;  /* 0x00000000070075a7 */ /* 0x000e24000800017f */
[----:B0-----:R-:W-:Y:S05]  /*3e590*/  @!P0 BRA `(.L_x_1588) ;  /* 0x00000004007c8947 */ /* 0x001fea0003800000 */
.L_x_1603:
[----:B0-----:R-:W-:-:S05]  /*3e5a0*/  VIADD R0, R6, 0x1 ;  /* 0x0000000106007836 */ /* 0x001fca0000000000 */
[----:B------:R-:W-:-:S04]  /*3e5b0*/  ISETP.NE.AND P0, PT, R0, 0x8, PT ;  /* 0x000000080000780c */ /* 0x000fc80003f05270 */
[----:B------:R-:W-:Y:S02]  /*3e5c0*/  SEL R2, RZ, 0x1, P0 ;  /* 0x00000001ff027807 */ /* 0x000fe40000000000 */
[----:B------:R-:W-:Y:S02]  /*3e5d0*/  SEL R4, R0, RZ, P0 ;  /* 0x000000ff00047207 */ /* 0x000fe40000000000 */
[----:B------:R-:W-:-:S03]  /*3e5e0*/  LOP3.LUT R5, R5, R2, RZ, 0x3c, !PT ;  /* 0x0000000205057212 */ /* 0x000fc600078e3cff */
[----:B------:R-:W-:Y:S01]  /*3e5f0*/  IMAD R7, R4, 0x8, R3 ;  /* 0x0000000804077824 */ /* 0x000fe200078e0203 */
[----:B------:R-:W-:-:S04]  /*3e600*/  SHF.L.U32 R0, R5, 0x1f, RZ ;  /* 0x0000001f05007819 */ /* 0x000fc800000006ff */
[----:B------:R-:W0:Y:S02]  /*3e610*/  SYNCS.PHASECHK.TRANS64.TRYWAIT P0, [R7+URZ], R0 ;  /* 0x00000000070075a7 */ /* 0x000e24000800017f */
[----:B0-----:R-:W-:Y:S05]  /*3e620*/  @!P0 BRA `(.L_x_1589) ;  /* 0x00000004006c8947 */ /* 0x001fea0003800000 */
.L_x_1604:
        /* <DEDUP_REMOVED lines=9> */
.L_x_1605:
        /* <DEDUP_REMOVED lines=9> */
.L_x_1606:
        /* <DEDUP_REMOVED lines=9> */
.L_x_1607:
        /* <DEDUP_REMOVED lines=9> */
.L_x_1608:
[----:B0-----:R-:W-:-:S05]  /*3e870*/  VIADD R0, R4, 0x1 ;  /* 0x0000000104007836 */ /* 0x001fca0000000000 */
[----:B------:R-:W-:-:S04]  /*3e880*/  ISETP.NE.AND P0, PT, R0, 0x8, PT ;  /* 0x000000080000780c */ /* 0x000fc80003f05270 */
[----:B------:R-:W-:Y:S02]  /*3e890*/  SEL R2, RZ, 0x1, P0 ;  /* 0x00000001ff027807 */ /* 0x000fe40000000000 */
[----:B------:R-:W-:Y:S02]  /*3e8a0*/  SEL R0, R0, RZ, P0 ;  /* 0x000000ff00007207 */ /* 0x000fe40000000000 */
[----:B------:R-:W-:-:S03]  /*3e8b0*/  LOP3.LUT R2, R5, R2, RZ, 0x3c, !PT ;  /* 0x0000000205027212 */ /* 0x000fc600078e3cff */
[----:B------:R-:W-:Y:S01]  /*3e8c0*/  IMAD R3, R0, 0x8, R3 ;  /* 0x0000000800037824 */ /* 0x000fe200078e0203 */
[----:B------:R-:W-:-:S07]  /*3e8d0*/  SHF.L.U32 R0, R2, 0x1f, RZ ;  /* 0x0000001f02007819 */ /* 0x000fce00000006ff */
.L_x_1594:
[----:B0-----:R0:W1:Y:S02]  /*3e8e0*/  SYNCS.PHASECHK.TRANS64.TRYWAIT P0, [R3+URZ], R0 ;  /* 0x00000000030075a7 */ /* 0x001064000800017f */
[----:B-1----:R-:W-:Y:S05]  /*3e8f0*/  @!P0 NANOSLEEP.SYNCS 0x989680 ;  /* 0x009896800000895d */ /* 0x002fea0003900000 */
[----:B------:R-:W1:Y:S02]  /*3e900*/  @!P0 SYNCS.PHASECHK.TRANS64 P0, [R3+URZ], R0 ;  /* 0x00000000030085a7 */ /* 0x000e64000800007f */
[----:B-1----:R-:W-:Y:S05]  /*3e910*/  @!P0 BRA `(.L_x_1594) ;  /* 0xfffffffc00f08947 */ /* 0x002fea000383ffff */
.L_x_1585:
[----:B------:R-:W-:Y:S05]  /*3e920*/  BSYNC B0 ;  /* 0x0000000000007941 */ /* 0x000fea0003800000 */
.L_x_1584:
[----:B------:R-:W-:Y:S05]  /*3e930*/  EXIT ;  /* 0x000000000000794d */ /* 0x000fea0003800000 */
.L_x_22:
[----:B-1----:R1:W2:Y:S02]  /*3e940*/  SYNCS.PHASECHK.TRANS64.TRYWAIT P1, [R3+URZ], R0 ;  /* 0x00000000030075a7 */ /* 0x0022a4000802017f */
[----:B--2---:R-:W-:Y:S05]  /*3e950*/  @!P1 NANOSLEEP.SYNCS 0x989680 ;  /* 0x009896800000995d */ /* 0x004fea0003900000 */
[----:B------:R-:W2:Y:S02]  /*3e960*/  @!P1 SYNCS.PHASECHK.TRANS64 P1, [R3+URZ], R0 ;  /* 0x00000000030095a7 */ /* 0x000ea4000802007f */
[----:B--2---:R-:W-:Y:S05]  /*3e970*/  @!P1 BRA `(.L_x_22) ;  /* 0xfffffffc00f09947 */ /* 0x004fea000383ffff */
[----:B------:R-:W-:Y:S05]  /*3e980*/  BRA `(.L_x_21) ;  /* 0xfffffc2c00807947 */ /* 0x000fea000383ffff */
.L_x_27:
[----:B-1----:R-:W-:-:S04]  /*3e990*/  IMAD.U32 R7, RZ, RZ, UR4 ;  /* 0x00000004ff077e24 */ /* 0x002fc8000f8e00ff */
[----:B------:R1:W2:Y:S03]  /*3e9a0*/  SYNCS.PHASECHK.TRANS64.TRYWAIT P1, [R7+URZ], R5 ;  /* 0x00000005070075a7 */ /* 0x0002a6000802017f */
[----:B--2---:R-:W-:Y:S05]  /*3e9b0*/  @!P1 NANOSLEEP.SYNCS 0x989680 ;  /* 0x009896800000995d */ /* 0x004fea0003900000 */
[----:B------:R-:W2:Y:S02]  /*3e9c0*/  @!P1 SYNCS.PHASECHK.TRANS64 P1, [R7+URZ], R5 ;  /* 0x00000005070095a7 */ /* 0x000ea4000802007f */
[----:B--2---:R-:W-:Y:S05]  /*3e9d0*/  @!P1 BRA `(.L_x_27) ;  /* 0xfffffffc00ec9947 */ /* 0x004fea000383ffff */
[----:B------:R-:W-:Y:S05]  /*3e9e0*/  BRA `(.L_x_26) ;  /* 0xfffffc44006c7947 */ /* 0x000fea000383ffff */
.L_x_1572:
[----:B------:R-:W-:Y:S01]  /*3e9f0*/  BSSY B1, `(.L_x_1595) ;  /* 0x0000006000017945 */ /* 0x000fe20003800000 */
[----:B------:R-:W-:-:S07]  /*3ea00*/  IMAD.MOV.U32 R15, RZ, RZ, -0x1 ;  /* 0xffffffffff0f7424 */ /* 0x000fce00078e00ff */
[----:B------:R-:W-:Y:S05]  /*3ea10*/  WARPSYNC.COLLECTIVE R15, `(.L_x_1596) ;  /* 0x000000000f0c7348 */ /* 0x000fea0003c00000 */
[----:B------:R-:W-:Y:S02]  /*3ea20*/  ELECT P6, UR62, PT ;  /* 0x00000000003e782f */ /* 0x000fe400038c0000 */
[----:B------:R-:W-:Y:S01]  /*3ea30*/  MOV R14, UR62 ;  /* 0x0000003e000e7c02 */ /* 0x000fe20008000f00 */
[----:B------:R-:W-:Y:S10]  /*3ea40*/  ENDCOLLECTIVE ;  /* 0x000000000000791b */ /* 0x000ff40003800000 */
.L_x_1596:
[----:B------:R-:W-:Y:S05]  /*3ea50*/  BSYNC B1 ;  /* 0x0000000000017941 */ /* 0x000fea0003800000 */
.L_x_1595:
[----:B------:R-:W-:Y:S05]  /*3ea60*/  BRA `(.L_x_1597) ;  /* 0xffffffec00787947 */ /* 0x000fea000383ffff */
.L_x_1575:
[----:B0-----:R0:W1:Y:S02]  /*3ea70*/  SYNCS.PHASECHK.TRANS64.TRYWAIT P0, [R15+URZ+0x40], R14 ;  /* 0x0000400e0f0075a7 */ /* 0x001064000800017f */
[----:B-1----:R-:W-:Y:S05]  /*3ea80*/  @!P0 NANOSLEEP.SYNCS 0x989680 ;  /* 0x009896800000895d */ /* 0x002fea0003900000 */
[----:B------:R-:W1:Y:S02]  /*3ea90*/  @!P0 SYNCS.PHASECHK.TRANS64 P0, [R15+URZ+0x40], R14 ;  /* 0x0000400e0f0085a7 */ /* 0x000e64000800007f */
[----:B-1----:R-:W-:Y:S05]  /*3eaa0*/  @!P0 BRA `(.L_x_1575) ;  /* 0xfffffffc00f08947 */ /* 0x002fea000383ffff */
[----:B------:R-:W-:Y:S05]  /*3eab0*/  BRA `(.L_x_1598) ;  /* 0xffffffec00a87947 */ /* 0x000fea000383ffff */
.L_x_1583:
[----:B------:R-:W-:Y:S01]  /*3eac0*/  BSSY B0, `(.L_x_1599) ;  /* 0x0000006000007945 */ /* 0x000fe20003800000 */
[----:B------:R-:W-:-:S07]  /*3ead0*/  IMAD.MOV.U32 R15, RZ, RZ, -0x1 ;  /* 0xffffffffff0f7424 */ /* 0x000fce00078e00ff */
[----:B------:R-:W-:Y:S05]  /*3eae0*/  WARPSYNC.COLLECTIVE R15, `(.L_x_1600) ;  /* 0x000000000f0c7348 */ /* 0x000fea0003c00000 */
[----:B------:R-:W-:Y:S02]  /*3eaf0*/  ELECT P6, UR62, PT ;  /* 0x00000000003e782f */ /* 0x000fe400038c0000 */
[----:B------:R-:W-:Y:S01]  /*3eb00*/  MOV R14, UR62 ;  /* 0x0000003e000e7c02 */ /* 0x000fe20008000f00 */
[----:B------:R-:W-:Y:S10]  /*3eb10*/  ENDCOLLECTIVE ;  /* 0x000000000000791b */ /* 0x000ff40003800000 */
.L_x_1600:
[----:B------:R-:W-:Y:S05]  /*3eb20*/  BSYNC B0 ;  /* 0x0000000000007941 */ /* 0x000fea0003800000 */
.L_x_1599:
[----:B------:R-:W-:Y:S05]  /*3eb30*/  BRA `(.L_x_1601) ;  /* 0xfffffff800387947 */ /* 0x000fea000383ffff */
.L_x_1587:
[----:B0-----:R0:W1:Y:S02]  /*3eb40*/  SYNCS.PHASECHK.TRANS64.TRYWAIT P0, [R5+URZ], R2 ;  /* 0x00000002050075a7 */ /* 0x001064000800017f */
[----:B-1----:R-:W-:Y:S05]  /*3eb50*/  @!P0 NANOSLEEP.SYNCS 0x989680 ;  /* 0x009896800000895d */ /* 0x002fea0003900000 */
[----:B------:R-:W1:Y:S02]  /*3eb60*/  @!P0 SYNCS.PHASECHK.TRANS64 P0, [R5+URZ], R2 ;  /* 0x00000002050085a7 */ /* 0x000e64000800007f */
[----:B-1----:R-:W-:Y:S05]  /*3eb70*/  @!P0 BRA `(.L_x_1587) ;  /* 0xfffffffc00f08947 */ /* 0x002fea000383ffff */
[----:B------:R-:W-:Y:S05]  /*3eb80*/  BRA `(.L_x_1602) ;  /* 0xfffffff800607947 */ /* 0x000fea000383ffff */
.L_x_1588:
[----:B0-----:R0:W1:Y:S02]  /*3eb90*/  SYNCS.PHASECHK.TRANS64.TRYWAIT P0, [R7+URZ], R0 ;  /* 0x00000000070075a7 */ /* 0x001064000800017f */
[----:B-1----:R-:W-:Y:S05]  /*3eba0*/  @!P0 NANOSLEEP.SYNCS 0x989680 ;  /* 0x009896800000895d */ /* 0x002fea0003900000 */
[----:B------:R-:W1:Y:S02]  /*3ebb0*/  @!P0 SYNCS.PHASECHK.TRANS64 P0, [R7+URZ], R0 ;  /* 0x00000000070085a7 */ /* 0x000e64000800007f */
[----:B-1----:R-:W-:Y:S05]  /*3ebc0*/  @!P0 BRA `(.L_x_1588) ;  /* 0xfffffffc00f08947 */ /* 0x002fea000383ffff */
[----:B------:R-:W-:Y:S05]  /*3ebd0*/  BRA `(.L_x_1603) ;  /* 0xfffffff800707947 */ /* 0x000fea000383ffff */
.L_x_1589:
[----:B0-----:R0:W1:Y:S02]  /*3ebe0*/  SYNCS.PHASECHK.TRANS64.TRYWAIT P0, [R7+URZ], R0 ;  /* 0x00000000070075a7 */ /* 0x001064000800017f */
[----:B-1----:R-:W-:Y:S05]  /*3ebf0*/  @!P0 NANOSLEEP.SYNCS 0x989680 ;  /* 0x009896800000895d */ /* 0x002fea0003900000 */
[----:B------:R-:W1:Y:S02]  /*3ec00*/  @!P0 SYNCS.PHASECHK.TRANS64 P0, [R7+URZ], R0 ;  /* 0x00000000070085a7 */ /* 0x000e64000800007f */
[----:B-1----:R-:W-:Y:S05]  /*3ec10*/  @!P0 BRA `(.L_x_1589) ;  /* 0xfffffffc00f08947 */ /* 0x002fea000383ffff */
[----:B------:R-:W-:Y:S05]  /*3ec20*/  BRA `(.L_x_1604) ;  /* 0xfffffff800807947 */ /* 0x000fea000383ffff */
.L_x_1590:
[----:B0-----:R0:W1:Y:S02]  /*3ec30*/  SYNCS.PHASECHK.TRANS64.TRYWAIT P0, [R7+URZ], R0 ;  /* 0x00000000070075a7 */ /* 0x001064000800017f */
[----:B-1----:R-:W-:Y:S05]  /*3ec40*/  @!P0 NANOSLEEP.SYNCS 0x989680 ;  /* 0x009896800000895d */ /* 0x002fea0003900000 */
[----:B------:R-:W1:Y:S02]  /*3ec50*/  @!P0 SYNCS.PHASECHK.TRANS64 P0, [R7+URZ], R0 ;  /* 0x00000000070085a7 */ /* 0x000e64000800007f */
[----:B-1----:R-:W-:Y:S05]  /*3ec60*/  @!P0 BRA `(.L_x_1590) ;  /* 0xfffffffc00f08947 */ /* 0x002fea000383ffff */
[----:B------:R-:W-:Y:S05]  /*3ec70*/  BRA `(.L_x_1605) ;  /* 0xfffffff800907947 */ /* 0x000fea000383ffff */
.L_x_1591:
[----:B0-----:R0:W1:Y:S02]  /*3ec80*/  SYNCS.PHASECHK.TRANS64.TRYWAIT P0, [R7+URZ], R0 ;  /* 0x00000000070075a7 */ /* 0x001064000800017f */
[----:B-1----:R-:W-:Y:S05]  /*3ec90*/  @!P0 NANOSLEEP.SYNCS 0x989680 ;  /* 0x009896800000895d */ /* 0x002fea0003900000 */
[----:B------:R-:W1:Y:S02]  /*3eca0*/  @!P0 SYNCS.PHASECHK.TRANS64 P0, [R7+URZ], R0 ;  /* 0x00000000070085a7 */ /* 0x000e64000800007f */
[----:B-1----:R-:W-:Y:S05]  /*3ecb0*/  @!P0 BRA `(.L_x_1591) ;  /* 0xfffffffc00f08947 */ /* 0x002fea000383ffff */
[----:B------:R-:W-:Y:S05]  /*3ecc0*/  BRA `(.L_x_1606) ;  /* 0xfffffff800a07947 */ /* 0x000fea000383ffff */
.L_x_1592:
[----:B0-----:R0:W1:Y:S02]  /*3ecd0*/  SYNCS.PHASECHK.TRANS64.TRYWAIT P0, [R7+URZ], R0 ;  /* 0x00000000070075a7 */ /* 0x001064000800017f */
[----:B-1----:R-:W-:Y:S05]  /*3ece0*/  @!P0 NANOSLEEP.SYNCS 0x989680 ;  /* 0x009896800000895d */ /* 0x002fea0003900000 */
[----:B------:R-:W1:Y:S02]  /*3ecf0*/  @!P0 SYNCS.PHASECHK.TRANS64 P0, [R7+URZ], R0 ;  /* 0x00000000070085a7 */ /* 0x000e64000800007f */
[----:B-1----:R-:W-:Y:S05]  /*3ed00*/  @!P0 BRA `(.L_x_1592) ;  /* 0xfffffffc00f08947 */ /* 0x002fea000383ffff */
[----:B------:R-:W-:Y:S05]  /*3ed10*/  BRA `(.L_x_1607) ;  /* 0xfffffff800b07947 */ /* 0x000fea000383ffff */
.L_x_1593:
[----:B0-----:R0:W1:Y:S02]  /*3ed20*/  SYNCS.PHASECHK.TRANS64.TRYWAIT P0, [R7+URZ], R0 ;  /* 0x00000000070075a7 */ /* 0x001064000800017f */
[----:B-1----:R-:W-:Y:S05]  /*3ed30*/  @!P0 NANOSLEEP.SYNCS 0x989680 ;  /* 0x009896800000895d */ /* 0x002fea0003900000 */
[----:B------:R-:W1:Y:S02]  /*3ed40*/  @!P0 SYNCS.PHASECHK.TRANS64 P0, [R7+URZ], R0 ;  /* 0x00000000070085a7 */ /* 0x000e64000800007f */
[----:B-1----:R-:W-:Y:S05]  /*3ed50*/  @!P0 BRA `(.L_x_1593) ;  /* 0xfffffffc00f08947 */ /* 0x002fea000383ffff */
[----:B------:R-:W-:Y:S05]  /*3ed60*/  BRA `(.L_x_1608) ;  /* 0xfffffff800c07947 */ /* 0x000fea000383ffff */
.L_x_1609:
[----:B------:R-:W-:-:S00]  /*3ed70*/  BRA `(.L_x_1609) ;  /* 0xfffffffc00fc7947 */ /* 0x000fc0000383ffff */
[----:B------:R-:W-:-:S00]  /*3ed80*/  NOP ;  /* 0x0000000000007918 */ /* 0x000fc00000000000 */
[----:B------:R-:W-:-:S00]  /*3ed90*/  NOP ;  /* 0x0000000000007918 */ /* 0x000fc00000000000 */
[----:B------:R-:W-:-:S00]  /*3eda0*/  NOP ;  /* 0x0000000000007918 */ /* 0x000fc00000000000 */
[----:B------:R-:W-:-:S00]  /*3edb0*/  NOP ;  /* 0x0000000000007918 */ /* 0x000fc00000000000 */
[----:B------:R-:W-:-:S00]  /*3edc0*/  NOP ;  /* 0x0000000000007918 */ /* 0x000fc00000000000 */
[----:B------:R-:W-:-:S00]  /*3edd0*/  NOP ;  /* 0x0000000000007918 */ /* 0x000fc00000000000 */
[----:B------:R-:W-:-:S00]  /*3ede0*/  NOP ;  /* 0x0000000000007918 */ /* 0x000fc00000000000 */
[----:B------:R-:W-:-:S00]  /*3edf0*/  NOP ;  /* 0x0000000000007918 */ /* 0x000fc00000000000 */
.L_x_1610:


//--------------------- .nv.global.init           --------------------------
	.section	.nv.global.init,"aw",@progbits
.nv.global.init:
	.type		$str$22,@object
	.size		$str$22,($str$23 - $str$22)
$str$22:
        /*0000*/ 	.byte	0x6b, 0x5f, 0x74, 0x69, 0x6c, 0x65, 0x5f, 0x63, 0x6f, 0x75, 0x6e, 0x74, 0x20, 0x3e, 0x3d, 0x20
        /*0010*/ 	.byte	0x31, 0x00
	.type		$str$23,@object
	.size		$str$23,(__unnamed_1 - $str$23)
$str$23:
        /*0012*/ 	.byte	0x2f, 0x74, 0x6d, 0x70, 0x2f, 0x63, 0x75, 0x74, 0x6c, 0x61, 0x73, 0x73, 0x5f, 0x73, 0x77, 0x65
        /*0022*/ 	.byte	0x65, 0x70, 0x5f, 0x73, 0x72, 0x63, 0x2f, 0x69, 0x6e, 0x63, 0x6c, 0x75, 0x64, 0x65, 0x2f, 0x63
        /*0032*/ 	.byte	0x75, 0x74, 0x6c, 0x61, 0x73, 0x73, 0x2f, 0x67, 0x65, 0x6d, 0x6d, 0x2f, 0x63, 0x6f, 0x6c, 0x6c
        /*0042*/ 	.byte	0x65, 0x63, 0x74, 0x69, 0x76, 0x65, 0x2f, 0x73, 0x6d, 0x39, 0x30, 0x5f, 0x6d, 0x6d, 0x61, 0x5f
        /*0052*/ 	.byte	0x74, 0x6d, 0x61, 0x5f, 0x67, 0x6d, 0x6d, 0x61, 0x5f, 0x73, 0x73, 0x5f, 0x77, 0x61, 0x72, 0x70
        /*0062*/ 	.byte	0x73, 0x70, 0x65, 0x63, 0x69, 0x61, 0x6c, 0x69, 0x7a, 0x65, 0x64, 0x2e, 0x68, 0x70, 0x70, 0x00
	.type		__unnamed_1,@object
	.size		__unnamed_1,(.L_0 - __unnamed_1)
__unnamed_1:
        /* <DEDUP_REMOVED lines=182> */
        /*0bd2*/ 	.byte	0x74, 0x79, 0x5d, 0x00
.L_0:


//--------------------- .nv.shared._ZN7cutlass13device_kernelINS_4gemm6kernel13GemmUniversalIN4cute5tupleIJiiiiEEENS1_10collective13CollectiveMmaINS1_34MainloopSm90TmaGmmaWarpSpecializedILi8ENS5_IJNS4_1CILi2EEENSA_ILi1EEESC_EEENS1_35KernelTmaWarpSpecializedCooperativeEEENS5_IJNSA_ILi384EEENSA_ILi512EEENSA_ILi16EEEEEENS_10bfloat16_tENS5_IJlSC_lEEESK_SL_NS4_8TiledMMAINS4_8MMA_AtomIJNS4_4SM904GMMA28MMA_64x256x16_F32BF16BF16_SSILNSP_5MajorE0ELSR_0ELNSP_7ScaleInE1ELSS_1EEEEEENS4_6LayoutISD_NS5_IJSC_NSA_ILi0EEESW_EEEEENS5_IJNS4_10UnderscoreESZ_SZ_EEEEENS4_13SM90_TMA_LOADENS4_14ComposedLayoutINS4_7SwizzleILi1ELi4ELi3EEENS4_18smem_ptr_flag_bitsILi16EEENSV_INS5_IJNSA_ILi8EEESI_EEENS5_IJSI_SC_EEEEEEEvNS4_8identityENS4_23SM90_TMA_LOAD_MULTICASTES1C_vS1D_EENS_8epilogue10collective6detail29Sm90TmaWarpSpecializedAdapterINS1H_15DefaultEpilogueISK_SL_SL_NS1G_6thread17LinearCombinationISK_Li1EffLNS1L_9ScaleType4KindE0ELNS_15FloatRoundStyleE2ESK_EENS1_15EpilogueDefaultEEEEEvvEEEEvNT_6ParamsE --------------------------
	.section	.nv.shared._ZN7cutlass13device_kernelINS_4gemm6kernel13GemmUniversalIN4cute5tupleIJiiiiEEENS1_10collective13CollectiveMmaINS1_34MainloopSm90TmaGmmaWarpSpecializedILi8ENS5_IJNS4_1CILi2EEENSA_ILi1EEESC_EEENS1_35KernelTmaWarpSpecializedCooperativeEEENS5_IJNSA_ILi384EEENSA_ILi512EEENSA_ILi16EEEEEENS_10bfloat16_tENS5_IJlSC_lEEESK_SL_NS4_8TiledMMAINS4_8MMA_AtomIJNS4_4SM904GMMA28MMA_64x256x16_F32BF16BF16_SSILNSP_5MajorE0ELSR_0ELNSP_7ScaleInE1ELSS_1EEEEEENS4_6LayoutISD_NS5_IJSC_NSA_ILi0EEESW_EEEEENS5_IJNS4_10UnderscoreESZ_SZ_EEEEENS4_13SM90_TMA_LOADENS4_14ComposedLayoutINS4_7SwizzleILi1ELi4ELi3EEENS4_18smem_ptr_flag_bitsILi16EEENSV_INS5_IJNSA_ILi8EEESI_EEENS5_IJSI_SC_EEEEEEEvNS4_8identityENS4_23SM90_TMA_LOAD_MULTICASTES1C_vS1D_EENS_8epilogue10collective6detail29Sm90TmaWarpSpecializedAdapterINS1H_15DefaultEpilogueISK_SL_SL_NS1G_6thread17LinearCombinationISK_Li1EffLNS1L_9ScaleType4KindE0ELNS_15FloatRoundStyleE2ESK_EENS1_15EpilogueDefaultEEEEEvvEEEEvNT_6ParamsE,"aw",@nobits
	.sectionflags	@""
	.align	16
	.zero		1024


//--------------------- .nv.shared.reserved.0     --------------------------
	.section	.nv.shared.reserved.0,"aw",@nobits
	.weak		__nv_reservedSMEM_offset_0_alias
	.size		__nv_reservedSMEM_offset_0_alias, 0, 0
	.other		__nv_reservedSMEM_offset_0_alias,@"STO_CUDA_RESERVED_SHARED STV_DEFAULT"
__nv_reservedSMEM_offset_0_alias:
	.zero		0


//--------------------- .nv.global                --------------------------
	.section	.nv.global,"aw",@nobits
.nv.global:
	.type		_ZN40_INTERNAL_d078f3e2_4_k_cu_f8e16131_148684cute1_E,@object
	.size		_ZN40_INTERNAL_d078f3e2_4_k_cu_f8e16131_148684cute1_E,(_ZN40_INTERNAL_d078f3e2_4_k_cu_f8e16131_148684cuda3std3__45__cpo6cbeginE - _ZN40_INTERNAL_d078f3e2_4_k_cu_f8e16131_148684cute1_E)
_ZN40_INTERNAL_d078f3e2_4_k_cu_f8e16131_148684cute1_E:
	.zero		1
	.type		_ZN40_INTERNAL_d078f3e2_4_k_cu_f8e16131_148684cuda3std3__45__cpo6cbeginE,@object
	.size		_ZN40_INTERNAL_d078f3e2_4_k_cu_f8e16131_148684cuda3std3__45__cpo6cbeginE,(_ZN40_INTERNAL_d078f3e2_4_k_cu_f8e16131_148684cuda3std3__48in_placeE - _ZN40_INTERNAL_d078f3e2_4_k_cu_f8e16131_148684cuda3std3__45__cpo6cbeginE)
_ZN40_INTERNAL_d078f3e2_4_k_cu_f8e16131_148684cuda3std3__45__cpo6cbeginE:
	.zero		1
	.type		_ZN40_INTERNAL_d078f3e2_4_k_cu_f8e16131_148684cuda3std3__48in_placeE,@object
	.size		_ZN40_INTERNAL_d078f3e2_4_k_cu_f8e16131_148684cuda3std3__48in_placeE,(_ZN40_INTERNAL_d078f3e2_4_k_cu_f8e16131_148684cuda3std6ranges3__45__cpo9iter_moveE - _ZN40_INTERNAL_d078f3e2_4_k_cu_f8e16131_148684cuda3std3__48in_placeE)
_ZN40_INTERNAL_d078f3e2_4_k_cu_f8e16131_148684cuda3std3__48in_placeE:
	.zero		1
	.type		_ZN40_INTERNAL_d078f3e2_4_k_cu_f8e16131_148684cuda3std6ranges3__45__cpo9iter_moveE,@object
	.size		_ZN40_INTERNAL_d078f3e2_4_k_cu_f8e16131_148684cuda3std6ranges3__45__cpo9iter_moveE,(_ZN40_INTERNAL_d078f3e2_4_k_cu_f8e16131_148684cuda3std3__45__cpo5beginE - _ZN40_INTERNAL_d078f3e2_4_k_cu_f8e16131_148684cuda3std6ranges3__45__cpo9iter_moveE)
_ZN40_INTERNAL_d078f3e2_4_k_cu_f8e16131_148684cuda3std6ranges3__45__cpo9iter_moveE:
	.zero		1
	.type		_ZN40_INTERNAL_d078f3e2_4_k_cu_f8e16131_148684cuda3std3__45__cpo5beginE,@object
	.size		_ZN40_INTERNAL_d078f3e2_4_k_cu_f8e16131_148684cuda3std3__45__cpo5beginE,(_ZN40_INTERNAL_d078f3e2_4_k_cu_f8e16131_148684cuda3std3__442_GLOBAL__N__d078f3e2_4_k_cu_f8e16131_148686ignoreE - _ZN40_INTERNAL_d078f3e2_4_k_cu_f8e16131_148684cuda3std3__45__cpo5beginE)
_ZN40_INTERNAL_d078f3e2_4_k_cu_f8e16131_148684cuda3std3__45__cpo5beginE:
	.zero		1
	.type		_ZN40_INTERNAL_d078f3e2_4_k_cu_f8e16131_148684cuda3std3__442_GLOBAL__N__d078f3e2_4_k_cu_f8e16131_148686ignoreE,@object
	.size		_ZN40_INTERNAL_d078f3e2_4_k_cu_f8e16131_148684cuda3std3__442_GLOBAL__N__d078f3e2_4_k_cu_f8e16131_148686ignoreE,(_ZN40_INTERNAL_d078f3e2_4_k_cu_f8e16131_148684cute7productE - _ZN40_INTERNAL_d078f3e2_4_k_cu_f8e16131_148684cuda3std3__442_GLOBAL__N__d078f3e2_4_k_cu_f8e16131_148686ignoreE)
_ZN40_INTERNAL_d078f3e2_4_k_cu_f8e16131_148684cuda3std3__442_GLOBAL__N__d078f3e2_4_k_cu_f8e16131_148686ignoreE:
	.zero		1
	.type		_ZN40_INTERNAL_d078f3e2_4_k_cu_f8e16131_148684cute7productE,@object
	.size		_ZN40_INTERNAL_d078f3e2_4_k_cu_f8e16131_148684cute7productE,(_ZN40_INTERNAL_d078f3e2_4_k_cu_f8e16131_148684cuda3std3__45__cpo3endE - _ZN40_INTERNAL_d078f3e2_4_k_cu_f8e16131_148684cute7productE)
_ZN40_INTERNAL_d078f3e2_4_k_cu_f8e16131_148684cute7productE:
	.zero		1
	.type		_ZN40_INTERNAL_d078f3e2_4_k_cu_f8e16131_148684cuda3std3__45__cpo3endE,@object
	.size		_ZN40_INTERNAL_d078f3e2_4_k_cu_f8e16131_148684cuda3std3__45__cpo3endE,(_ZN40_INTERNAL_d078f3e2_4_k_cu_f8e16131_148684cuda3std3__419piecewise_constructE - _ZN40_INTERNAL_d078f3e2_4_k_cu_f8e16131_148684cuda3std3__45__cpo3endE)
_ZN40_INTERNAL_d078f3e2_4_k_cu_f8e16131_148684cuda3std3__45__cpo3endE:
	.zero		1
	.type		_ZN40_INTERNAL_d078f3e2_4_k_cu_f8e16131_148684cuda3std3__419piecewise_constructE,@object
	.size		_ZN40_INTERNAL_d078f3e2_4_k_cu_f8e16131_148684cuda3std3__419piecewise_constructE,(_ZN40_INTERNAL_d078f3e2_4_k_cu_f8e16131_148684cuda3std3__45__cpo4cendE - _ZN40_INTERNAL_d078f3e2_4_k_cu_f8e16131_148684cuda3std3__419piecewise_constructE)
_ZN40_INTERNAL_d078f3e2_4_k_cu_f8e16131_148684cuda3std3__419piecewise_constructE:
	.zero		1
	.type		_ZN40_INTERNAL_d078f3e2_4_k_cu_f8e16131_148684cuda3std3__45__cpo4cendE,@object
	.size		_ZN40_INTERNAL_d078f3e2_4_k_cu_f8e16131_148684cuda3std3__45__cpo4cendE,(_ZN40_INTERNAL_d078f3e2_4_k_cu_f8e16131_148684cuda3std6ranges3__45__cpo4swapE - _ZN40_INTERNAL_d078f3e2_4_k_cu_f8e16131_148684cuda3std3__45__cpo4cendE)
_ZN40_INTERNAL_d078f3e2_4_k_cu_f8e16131_148684cuda3std3__45__cpo4cendE:
	.zero		1
	.type		_ZN40_INTERNAL_d078f3e2_4_k_cu_f8e16131_148684cuda3std6ranges3__45__cpo4swapE,@object
	.size		_ZN40_INTERNAL_d078f3e2_4_k_cu_f8e16131_148684cuda3std6ranges3__45__cpo4swapE,(.L_8 - _ZN40_INTERNAL_d078f3e2_4_k_cu_f8e16131_148684cuda3std6ranges3__45__cpo4swapE)
_ZN40_INTERNAL_d078f3e2_4_k_cu_f8e16131_148684cuda3std6ranges3__45__cpo4swapE:
	.zero		1
.L_8:


//--------------------- .nv.constant0._ZN7cutlass13device_kernelINS_4gemm6kernel13GemmUniversalIN4cute5tupleIJiiiiEEENS1_10collective13CollectiveMmaINS1_34MainloopSm90TmaGmmaWarpSpecializedILi8ENS5_IJNS4_1CILi2EEENSA_ILi1EEESC_EEENS1_35KernelTmaWarpSpecializedCooperativeEEENS5_IJNSA_ILi384EEENSA_ILi512EEENSA_ILi16EEEEEENS_10bfloat16_tENS5_IJlSC_lEEESK_SL_NS4_8TiledMMAINS4_8MMA_AtomIJNS4_4SM904GMMA28MMA_64x256x16_F32BF16BF16_SSILNSP_5MajorE0ELSR_0ELNSP_7ScaleInE1ELSS_1EEEEEENS4_6LayoutISD_NS5_IJSC_NSA_ILi0EEESW_EEEEENS5_IJNS4_10UnderscoreESZ_SZ_EEEEENS4_13SM90_TMA_LOADENS4_14ComposedLayoutINS4_7SwizzleILi1ELi4ELi3EEENS4_18smem_ptr_flag_bitsILi16EEENSV_INS5_IJNSA_ILi8EEESI_EEENS5_IJSI_SC_EEEEEEEvNS4_8identityENS4_23SM90_TMA_LOAD_MULTICASTES1C_vS1D_EENS_8epilogue10collective6detail29Sm90TmaWarpSpecializedAdapterINS1H_15DefaultEpilogueISK_SL_SL_NS1G_6thread17LinearCombinationISK_Li1EffLNS1L_9ScaleType4KindE0ELNS_15FloatRoundStyleE2ESK_EENS1_15EpilogueDefaultEEEEEvvEEEEvNT_6ParamsE --------------------------
	.section	.nv.constant0._ZN7cutlass13device_kernelINS_4gemm6kernel13GemmUniversalIN4cute5tupleIJiiiiEEENS1_10collective13CollectiveMmaINS1_34MainloopSm90TmaGmmaWarpSpecializedILi8ENS5_IJNS4_1CILi2EEENSA_ILi1EEESC_EEENS1_35KernelTmaWarpSpecializedCooperativeEEENS5_IJNSA_ILi384EEENSA_ILi512EEENSA_ILi16EEEEEENS_10bfloat16_tENS5_IJlSC_lEEESK_SL_NS4_8TiledMMAINS4_8MMA_AtomIJNS4_4SM904GMMA28MMA_64x256x16_F32BF16BF16_SSILNSP_5MajorE0ELSR_0ELNSP_7ScaleInE1ELSS_1EEEEEENS4_6LayoutISD_NS5_IJSC_NSA_ILi0EEESW_EEEEENS5_IJNS4_10UnderscoreESZ_SZ_EEEEENS4_13SM90_TMA_LOADENS4_14ComposedLayoutINS4_7SwizzleILi1ELi4ELi3EEENS4_18smem_ptr_flag_bitsILi16EEENSV_INS5_IJNSA_ILi8EEESI_EEENS5_IJSI_SC_EEEEEEEvNS4_8identityENS4_23SM90_TMA_LOAD_MULTICASTES1C_vS1D_EENS_8epilogue10collective6detail29Sm90TmaWarpSpecializedAdapterINS1H_15DefaultEpilogueISK_SL_SL_NS1G_6thread17LinearCombinationISK_Li1EffLNS1L_9ScaleType4KindE0ELNS_15FloatRoundStyleE2ESK_EENS1_15EpilogueDefaultEEEEEvvEEEEvNT_6ParamsE,"a",@progbits
	.sectionflags	@""
	.align	4
.nv.constant0._ZN7cutlass13device_kernelINS_4gemm6kernel13GemmUniversalIN4cute5tupleIJiiiiEEENS1_10collective13CollectiveMmaINS1_34MainloopSm90TmaGmmaWarpSpecializedILi8ENS5_IJNS4_1CILi2EEENSA_ILi1EEESC_EEENS1_35KernelTmaWarpSpecializedCooperativeEEENS5_IJNSA_ILi384EEENSA_ILi512EEENSA_ILi16EEEEEENS_10bfloat16_tENS5_IJlSC_lEEESK_SL_NS4_8TiledMMAINS4_8MMA_AtomIJNS4_4SM904GMMA28MMA_64x256x16_F32BF16BF16_SSILNSP_5MajorE0ELSR_0ELNSP_7ScaleInE1ELSS_1EEEEEENS4_6LayoutISD_NS5_IJSC_NSA_ILi0EEESW_EEEEENS5_IJNS4_10UnderscoreESZ_SZ_EEEEENS4_13SM90_TMA_LOADENS4_14ComposedLayoutINS4_7SwizzleILi1ELi4ELi3EEENS4_18smem_ptr_flag_bitsILi16EEENSV_INS5_IJNSA_ILi8EEESI_EEENS5_IJSI_SC_EEEEEEEvNS4_8identityENS4_23SM90_TMA_LOAD_MULTICASTES1C_vS1D_EENS_8epilogue10collective6detail29Sm90TmaWarpSpecializedAdapterINS1H_15DefaultEpilogueISK_SL_SL_NS1G_6thread17LinearCombinationISK_Li1EffLNS1L_9ScaleType4KindE0ELNS_15FloatRoundStyleE2ESK_EENS1_15EpilogueDefaultEEEEEvvEEEEvNT_6ParamsE:
	.zero		1664


//--------------------- SYMBOLS --------------------------

	.type		.nv.reservedSmem.offset0,@object
	.size		.nv.reservedSmem.offset0,0x4
	.type		__assertfail,@function
